def matmul_kernel(
    a_ptr,
    b_ptr,
    c_ptr,
    M,
    N,
    K,
    stride_am,
    stride_ak,
    stride_bk,
    stride_bn,
    stride_cm,
    stride_cn,
    BLOCK_M: tl.constexpr,
    BLOCK_N: tl.constexpr,
    BLOCK_K: tl.constexpr,
    GROUP_M: tl.constexpr,
):
    pid = tl.program_id(axis=0)
    num_pid_m = tl.cdiv(M, BLOCK_M)
    num_pid_n = tl.cdiv(N, BLOCK_N)
    num_pid_in_group = GROUP_M * num_pid_n
    group_id = pid // num_pid_in_group
    first_pid_m = group_id * GROUP_M
    group_size_m = min(num_pid_m - first_pid_m, GROUP_M)
    pid_m = first_pid_m + ((pid % num_pid_in_group) % group_size_m)
    pid_n = (pid % num_pid_in_group) // group_size_m

    offs_am = (pid_m * BLOCK_M + tl.arange(0, BLOCK_M)) % M
    offs_bn = (pid_n * BLOCK_N + tl.arange(0, BLOCK_N)) % N
    offs_k = tl.arange(0, BLOCK_K)
    a_ptrs = a_ptr + offs_am[:, None] * stride_am + offs_k[None, :] * stride_ak
    b_ptrs = b_ptr + offs_k[:, None] * stride_bk + offs_bn[None, :] * stride_bn

    acc = tl.zeros((BLOCK_M, BLOCK_N), dtype=tl.float32)
    for kk in range(0, tl.cdiv(K, BLOCK_K)):
        a = tl.load(a_ptrs, mask=offs_k[None, :] < K - kk * BLOCK_K, other=0.0)
        b = tl.load(b_ptrs, mask=offs_k[:, None] < K - kk * BLOCK_K, other=0.0)
        acc = tl.dot(a, b, acc)
        a_ptrs += BLOCK_K * stride_ak
        b_ptrs += BLOCK_K * stride_bk

    c = acc.to(c_ptr.dtype.element_ty)
    offs_cm = pid_m * BLOCK_M + tl.arange(0, BLOCK_M)
    offs_cn = pid_n * BLOCK_N + tl.arange(0, BLOCK_N)
    c_ptrs = c_ptr + offs_cm[:, None] * stride_cm + offs_cn[None, :] * stride_cn
    mask = (offs_cm[:, None] < M) & (offs_cn[None, :] < N)
    tl.store(c_ptrs, c, mask=mask)

# config = {"BLOCK_K": 256, "BLOCK_M": 256, "BLOCK_N": 16, "GROUP_M": 8, "arch": "sm_100", "dtype": "bf16", "num_ctas": 1, "num_stages": 3, "num_warps": 4}
# arch = sm_100


// ===== COMPILED SASS (sm_100a) =====

	.target	sm_100a

	.elftype	@"ET_EXEC"


//--------------------- .note.nv.tkinfo           --------------------------
	.section	.note.nv.tkinfo,"",@"SHT_NOTE"
	.sectionflags	@"SHF_NOTE_NV_TKINFO"
	.tkinfo
        /*0018*/ 	.word	0x00000081
        /*0030*/ 	.string	""
        /*0030*/ 	.string	"ptxas-blackwell"
        /*0030*/ 	.string	"Cuda compilation tools, release 12.9, V12.9.86"
        /*0030*/ 	.string	"Build cuda_12.9.r12.9/compiler.36037853_0"
        /*0030*/ 	.string	"-v  -suppress-debug-info  -lineinfo  -arch sm_100a "



//--------------------- .note.nv.cuver            --------------------------
	.section	.note.nv.cuver,"",@"SHT_NOTE"
	.sectionflags	@"SHF_NOTE_NV_CUVER"
        /*0018*/ 	.short	0x0001
        /*001a*/ 	.short	0x0064
        /*001c*/ 	.short	0x0001
        /*001e*/ 	.short	0x0000
        /*0020*/ 	.short	0x0001
        /*0022*/ 	.short	0x0000


//--------------------- .nv.info                  --------------------------
	.section	.nv.info,"",@"SHT_CUDA_INFO"
	.align	4


	//----- nvinfo : EIATTR_REGCOUNT
	.align		4
        /*0000*/ 	.byte	0x04, 0x2f
        /*0002*/ 	.short	(.L_4 - .L_3)
	.align		4
.L_3:
        /*0004*/ 	.word	index@(matmul_kernel)
        /*0008*/ 	.word	0x00000038


	//----- nvinfo : EIATTR_FRAME_SIZE
	.align		4
.L_4:
        /*000c*/ 	.byte	0x04, 0x11
        /*000e*/ 	.short	(.L_6 - .L_5)
	.align		4
.L_5:
        /*0010*/ 	.word	index@($__internal_2_$__cuda_sm10x_tcgen05_guardrail_trap_unallocated_columns_being_dealloced)
        /*0014*/ 	.word	0x000028d0


	//----- nvinfo : EIATTR_FRAME_SIZE
	.align		4
.L_6:
        /*0018*/ 	.byte	0x04, 0x11
        /*001a*/ 	.short	(.L_8 - .L_7)
	.align		4
.L_7:
        /*001c*/ 	.word	index@($__internal_1_$__cuda_sm10x_tcgen05_guardrail_trap_phase_invalid_during_alloc)
        /*0020*/ 	.word	0x000028d0


	//----- nvinfo : EIATTR_FRAME_SIZE
	.align		4
.L_8:
        /*0024*/ 	.byte	0x04, 0x11
        /*0026*/ 	.short	(.L_10 - .L_9)
	.align		4
.L_9:
        /*0028*/ 	.word	index@($__internal_0_$__cuda_sm10x_tcgen05_guardrail_trap_col_being_dealloced_not_returned_by_alloc)
        /*002c*/ 	.word	0x000028d0


	//----- nvinfo : EIATTR_FRAME_SIZE
	.align		4
.L_10:
        /*0030*/ 	.byte	0x04, 0x11
        /*0032*/ 	.short	(.L_12 - .L_11)
	.align		4
.L_11:
        /*0034*/ 	.word	index@(matmul_kernel)
        /*0038*/ 	.word	0x000028d0


	//----- nvinfo : EIATTR_MIN_STACK_SIZE
	.align		4
.L_12:
        /*003c*/ 	.byte	0x04, 0x12
        /*003e*/ 	.short	(.L_14 - .L_13)
	.align		4
.L_13:
        /*0040*/ 	.word	index@(matmul_kernel)
        /*0044*/ 	.word	0x000028d0
.L_14:


//--------------------- .nv.info.matmul_kernel    --------------------------
	.section	.nv.info.matmul_kernel,"",@"SHT_CUDA_INFO"
	.sectionflags	@""
	.align	4


	//----- nvinfo : EIATTR_CUDA_API_VERSION
	.align		4
        /*0000*/ 	.byte	0x04, 0x37
        /*0002*/ 	.short	(.L_16 - .L_15)
.L_15:
        /*0004*/ 	.word	0x00000081


	//----- nvinfo : EIATTR_KPARAM_INFO
	.align		4
.L_16:
        /*0008*/ 	.byte	0x04, 0x17
        /*000a*/ 	.short	(.L_18 - .L_17)
.L_17:
        /*000c*/ 	.word	0x00000000
        /*0010*/ 	.short	0x000d
        /*0012*/ 	.short	0x0048
        /*0014*/ 	.byte	0x00, 0xf4, 0x21, 0x00


	//----- nvinfo : EIATTR_KPARAM_INFO
	.align		4
.L_18:
        /*0018*/ 	.byte	0x04, 0x17
        /*001a*/ 	.short	(.L_20 - .L_19)
.L_19:
        /*001c*/ 	.word	0x00000000
        /*0020*/ 	.short	0x000c
        /*0022*/ 	.short	0x0040
        /*0024*/ 	.byte	0x00, 0xf4, 0x21, 0x00


	//----- nvinfo : EIATTR_KPARAM_INFO
	.align		4
.L_20:
        /*0028*/ 	.byte	0x04, 0x17
        /*002a*/ 	.short	(.L_22 - .L_21)
.L_21:
        /*002c*/ 	.word	0x00000000
        /*0030*/ 	.short	0x000b
        /*0032*/ 	.short	0x0038
        /*0034*/ 	.byte	0x00, 0xf0, 0x11, 0x00


	//----- nvinfo : EIATTR_KPARAM_INFO
	.align		4
.L_22:
        /*0038*/ 	.byte	0x04, 0x17
        /*003a*/ 	.short	(.L_24 - .L_23)
.L_23:
        /*003c*/ 	.word	0x00000000
        /*0040*/ 	.short	0x000a
        /*0042*/ 	.short	0x0034
        /*0044*/ 	.byte	0x00, 0xf0, 0x11, 0x00


	//----- nvinfo : EIATTR_KPARAM_INFO
	.align		4
.L_24:
        /*0048*/ 	.byte	0x04, 0x17
        /*004a*/ 	.short	(.L_26 - .L_25)
.L_25:
        /*004c*/ 	.word	0x00000000
        /*0050*/ 	.short	0x0009
        /*0052*/ 	.short	0x0030
        /*0054*/ 	.byte	0x00, 0xf0, 0x11, 0x00


	//----- nvinfo : EIATTR_KPARAM_INFO
	.align		4
.L_26:
        /*0058*/ 	.byte	0x04, 0x17
        /*005a*/ 	.short	(.L_28 - .L_27)
.L_27:
        /*005c*/ 	.word	0x00000000
        /*0060*/ 	.short	0x0008
        /*0062*/ 	.short	0x002c
        /*0064*/ 	.byte	0x00, 0xf0, 0x11, 0x00


	//----- nvinfo : EIATTR_KPARAM_INFO
	.align		4
.L_28:
        /*0068*/ 	.byte	0x04, 0x17
        /*006a*/ 	.short	(.L_30 - .L_29)
.L_29:
        /*006c*/ 	.word	0x00000000
        /*0070*/ 	.short	0x0007
        /*0072*/ 	.short	0x0028
        /*0074*/ 	.byte	0x00, 0xf0, 0x11, 0x00


	//----- nvinfo : EIATTR_KPARAM_INFO
	.align		4
.L_30:
        /*0078*/ 	.byte	0x04, 0x17
        /*007a*/ 	.short	(.L_32 - .L_31)
.L_31:
        /*007c*/ 	.word	0x00000000
        /*0080*/ 	.short	0x0006
        /*0082*/ 	.short	0x0024
        /*0084*/ 	.byte	0x00, 0xf0, 0x11, 0x00


	//----- nvinfo : EIATTR_KPARAM_INFO
	.align		4
.L_32:
        /*0088*/ 	.byte	0x04, 0x17
        /*008a*/ 	.short	(.L_34 - .L_33)
.L_33:
        /*008c*/ 	.word	0x00000000
        /*0090*/ 	.short	0x0005
        /*0092*/ 	.short	0x0020
        /*0094*/ 	.byte	0x00, 0xf0, 0x11, 0x00


	//----- nvinfo : EIATTR_KPARAM_INFO
	.align		4
.L_34:
        /*0098*/ 	.byte	0x04, 0x17
        /*009a*/ 	.short	(.L_36 - .L_35)
.L_35:
        /*009c*/ 	.word	0x00000000
        /*00a0*/ 	.short	0x0004
        /*00a2*/ 	.short	0x001c
        /*00a4*/ 	.byte	0x00, 0xf0, 0x11, 0x00


	//----- nvinfo : EIATTR_KPARAM_INFO
	.align		4
.L_36:
        /*00a8*/ 	.byte	0x04, 0x17
        /*00aa*/ 	.short	(.L_38 - .L_37)
.L_37:
        /*00ac*/ 	.word	0x00000000
        /*00b0*/ 	.short	0x0003
        /*00b2*/ 	.short	0x0018
        /*00b4*/ 	.byte	0x00, 0xf0, 0x11, 0x00


	//----- nvinfo : EIATTR_KPARAM_INFO
	.align		4
.L_38:
        /*00b8*/ 	.byte	0x04, 0x17
        /*00ba*/ 	.short	(.L_40 - .L_39)
.L_39:
        /*00bc*/ 	.word	0x00000000
        /*00c0*/ 	.short	0x0002
        /*00c2*/ 	.short	0x0010
        /*00c4*/ 	.byte	0x00, 0xf4, 0x21, 0x00


	//----- nvinfo : EIATTR_KPARAM_INFO
	.align		4
.L_40:
        /*00c8*/ 	.byte	0x04, 0x17
        /*00ca*/ 	.short	(.L_42 - .L_41)
.L_41:
        /*00cc*/ 	.word	0x00000000
        /*00d0*/ 	.short	0x0001
        /*00d2*/ 	.short	0x0008
        /*00d4*/ 	.byte	0x00, 0xf4, 0x21, 0x00


	//----- nvinfo : EIATTR_KPARAM_INFO
	.align		4
.L_42:
        /*00d8*/ 	.byte	0x04, 0x17
        /*00da*/ 	.short	(.L_44 - .L_43)
.L_43:
        /*00dc*/ 	.word	0x00000000
        /*00e0*/ 	.short	0x0000
        /*00e2*/ 	.short	0x0000
        /*00e4*/ 	.byte	0x00, 0xf4, 0x21, 0x00


	//----- nvinfo : EIATTR_AT_ENTRY_FRAGMENTS
	.align		4
.L_44:
        /*00e8*/ 	.byte	0x04, 0x4f
        /*00ea*/ 	.short	(.L_46 - .L_45)


	//   ....[0]....
.L_45:
        /*00ec*/ 	.word	0x00000004


	//----- nvinfo : EIATTR_RESERVED_SMEM_USED
	.align		4
.L_46:
        /*00f0*/ 	.byte	0x01, 0x41
	.zero		2


	//----- nvinfo : EIATTR_SPARSE_MMA_MASK
	.align		4
        /*00f4*/ 	.byte	0x03, 0x50
        /*00f6*/ 	.short	0x0000


	//----- nvinfo : EIATTR_TCGEN05_1CTA_USED
	.align		4
        /*00f8*/ 	.byte	0x01, 0x51
	.zero		2


	//----- nvinfo : EIATTR_MAXREG_COUNT
	.align		4
        /*00fc*/ 	.byte	0x03, 0x1b
        /*00fe*/ 	.short	0x00ff


	//----- nvinfo : EIATTR_NUM_BARRIERS
	.align		4
        /*0100*/ 	.byte	0x02, 0x4c
        /*0102*/ 	.byte	0x01
	.zero		1


	//----- nvinfo : EIATTR_ANNOTATIONS
	.align		4
        /*0104*/ 	.byte	0x04, 0x55
        /*0106*/ 	.short	(.L_48 - .L_47)


	//   ....[0]....
.L_47:
        /*0108*/ 	.word	0x00000001
        /*010c*/ 	.byte	0x10, 0x09, 0x00, 0x00, 0x01, 0x00, 0x00, 0x00, 0xb0, 0x09, 0x00, 0x00, 0x01, 0x00, 0x00, 0x00
        /* <DEDUP_REMOVED lines=4056> */
        /*fe9c*/ 	.byte	0xc0, 0xd4, 0x03, 0x00


	//----- nvinfo : EIATTR_INT_WARP_WIDE_INSTR_OFFSETS
	.align		4
.L_48:
        /*fea0*/ 	.byte	0x04, 0x31
        /*fea2*/ 	.short	(.L_50 - .L_49)


	//   ....[0]....
.L_49:
        /*fea4*/ 	.word	0x00001b20


	//   ....[1]....
        /*fea8*/ 	.word	0x00001b30


	//   ....[2]....
        /*feac*/ 	.word	0x00008170


	//   ....[3]....
        /*feb0*/ 	.word	0x0003e290


	//   ....[4]....
        /*feb4*/ 	.word	0x0003e2d0


	//----- nvinfo : EIATTR_COOP_GROUP_MASK_REGIDS
	.align		4
.L_50:
        /*feb8*/ 	.byte	0x04, 0x29
        /*feba*/ 	.short	(.L_52 - .L_51)


	//   ....[0]....
.L_51:
        /*febc*/ 	.word	0xffffffff


	//   ....[1]....
        /*fec0*/ 	.word	0xffffffff


	//   ....[2]....
        /*fec4*/ 	.word	0xffffffff


	//   ....[3]....
        /*fec8*/ 	.word	0xffffffff


	//----- nvinfo : EIATTR_COOP_GROUP_INSTR_OFFSETS
	.align		4
.L_52:
        /*fecc*/ 	.byte	0x04, 0x28
        /*fece*/ 	.short	(.L_54 - .L_53)


	//   ....[0]....
.L_53:
        /*fed0*/ 	.word	0x00000060


	//   ....[1]....
        /*fed4*/ 	.word	0x00000310


	//   ....[2]....
        /*fed8*/ 	.word	0x0003e120


	//   ....[3]....
        /*fedc*/ 	.word	0x0003e380


	//----- nvinfo : EIATTR_VRC_CTA_INIT_COUNT
	.align		4
.L_54:
        /*fee0*/ 	.byte	0x02, 0x4a
        /*fee2*/ 	.byte	0x80
	.zero		1


	//----- nvinfo : EIATTR_MBARRIER_INSTR_OFFSETS
	.align		4
        /*fee4*/ 	.byte	0x04, 0x39
        /*fee6*/ 	.short	(.L_56 - .L_55)


	//   ....[0]....
.L_55:
        /*fee8*/ 	.word	0x00001f30
        /*feec*/ 	.word	0x000000ff
        /*fef0*/ 	.word	0x00000000
        /*fef4*/ 	.short	0x0100
        /*fef6*/ 	.byte	0x04
	.zero		1


	//   ....[1]....
        /*fef8*/ 	.word	0x000081a0
        /*fefc*/ 	.word	0x000000ff
        /*ff00*/ 	.word	0x00044008
        /*ff04*/ 	.short	0x0100
        /*ff06*/ 	.byte	0x4c
	.zero		1


	//   ....[2]....
        /*ff08*/ 	.word	0x00020fc0
        /*ff0c*/ 	.word	0x000000ff
        /*ff10*/ 	.word	0x00000000
        /*ff14*/ 	.short	0x010a
        /*ff16*/ 	.byte	0x04
	.zero		1


	//   ....[3]....
        /*ff18*/ 	.word	0x0003d460
        /*ff1c*/ 	.word	0x000000ff
        /*ff20*/ 	.word	0x00000000
        /*ff24*/ 	.short	0x010a
        /*ff26*/ 	.byte	0x04
	.zero		1


	//   ....[4]....
        /*ff28*/ 	.word	0x0003d4e0
        /*ff2c*/ 	.word	0x000000ff
        /*ff30*/ 	.word	0x00044000
        /*ff34*/ 	.short	0x0108
        /*ff36*/ 	.byte	0x4c
	.zero		1


	//   ....[5]....
        /*ff38*/ 	.word	0x0003d500
        /*ff3c*/ 	.word	0x000000ff
        /*ff40*/ 	.word	0x00044008
        /*ff44*/ 	.short	0x0108
        /*ff46*/ 	.byte	0x4c
	.zero		1


	//   ....[6]....
        /*ff48*/ 	.word	0x0003e3a0
        /*ff4c*/ 	.word	0x000000ff
        /*ff50*/ 	.word	0x00000000
        /*ff54*/ 	.short	0x010a
        /*ff56*/ 	.byte	0x04
	.zero		1


	//   ....[7]....
        /*ff58*/ 	.word	0x0003e3d0
        /*ff5c*/ 	.word	0x000000ff
        /*ff60*/ 	.word	0x00000000
        /*ff64*/ 	.short	0x010a
        /*ff66*/ 	.byte	0x04
	.zero		1


	//----- nvinfo : EIATTR_NUM_MBARRIERS
	.align		4
.L_56:
        /*ff68*/ 	.byte	0x03, 0x38
        /*ff6a*/ 	.short	0x0002


	//----- nvinfo : EIATTR_EXIT_INSTR_OFFSETS
	.align		4
        /*ff6c*/ 	.byte	0x04, 0x1c
        /*ff6e*/ 	.short	(.L_58 - .L_57)


	//   ....[0]....
.L_57:
        /*ff70*/ 	.word	0x0003e390


	//----- nvinfo : EIATTR_REQNTID
	.align		4
.L_58:
        /*ff74*/ 	.byte	0x04, 0x10
        /*ff76*/ 	.short	(.L_60 - .L_59)
.L_59:
        /*ff78*/ 	.word	0x00000080
        /*ff7c*/ 	.word	0x00000001
        /*ff80*/ 	.word	0x00000001


	//----- nvinfo : EIATTR_CRS_STACK_SIZE
	.align		4
.L_60:
        /*ff84*/ 	.byte	0x04, 0x1e
        /*ff86*/ 	.short	(.L_62 - .L_61)
.L_61:
        /*ff88*/ 	.word	0x00000000


	//----- nvinfo : EIATTR_CBANK_PARAM_SIZE
	.align		4
.L_62:
        /*ff8c*/ 	.byte	0x03, 0x19
        /*ff8e*/ 	.short	0x0050


	//----- nvinfo : EIATTR_PARAM_CBANK
	.align		4
        /*ff90*/ 	.byte	0x04, 0x0a
        /*ff92*/ 	.short	(.L_64 - .L_63)
	.align		4
.L_63:
        /*ff94*/ 	.word	index@(.nv.constant0.matmul_kernel)
        /*ff98*/ 	.short	0x0380
        /*ff9a*/ 	.short	0x0050


	//----- nvinfo : EIATTR_SW_WAR
	.align		4
.L_64:
        /*ff9c*/ 	.byte	0x04, 0x36
        /*ff9e*/ 	.short	(.L_66 - .L_65)
.L_65:
        /*ffa0*/ 	.word	0x00000008
.L_66:


//--------------------- .nv.compat                --------------------------
	.section	.nv.compat,"",@"SHT_CUDA_COMPAT_INFO"
	.align	4
        /*0000*/ 	.byte	0x02, 0x02, 0x02, 0x00, 0x02, 0x05, 0x05, 0x00, 0x02, 0x03, 0x00, 0x00, 0x02, 0x06, 0x01, 0x00


//--------------------- .nv.callgraph             --------------------------
	.section	.nv.callgraph,"",@"SHT_CUDA_CALLGRAPH"
	.align	4
	.sectionentsize	8
	.align		4
        /*0000*/ 	.word	0x00000000
	.align		4
        /*0004*/ 	.word	0xffffffff
	.align		4
        /*0008*/ 	.word	0x00000000
	.align		4
        /*000c*/ 	.word	0xfffffffe
	.align		4
        /*0010*/ 	.word	0x00000000
	.align		4
        /*0014*/ 	.word	0xfffffffd
	.align		4
        /*0018*/ 	.word	0x00000000
	.align		4
        /*001c*/ 	.word	0xfffffffc


//--------------------- .text.matmul_kernel       --------------------------
	.section	.text.matmul_kernel,"ax",@progbits
	.align	128
        .global         matmul_kernel
        .type           matmul_kernel,@function
        .size           matmul_kernel,(.L_x_20 - matmul_kernel)
        .other          matmul_kernel,@"STO_CUDA_ENTRY STV_DEFAULT"
matmul_kernel:
.text.matmul_kernel:
[----:B------:R-:W0:Y:S01]  /*0000*/  LDC R1, c[0x0][0x37c] ;  /* 0x0000df00ff017b82 */ /* 0x000e220000000800 */
[----:B------:R-:W1:Y:S01]  /*0010*/  S2R R0, SR_TID.X ;  /* 0x0000000000007919 */ /* 0x000e620000002100 */
[----:B0-----:R-:W-:Y:S01]  /*0020*/  VIADD R1, R1, 0xffffd730 ;  /* 0xffffd73001017836 */ /* 0x001fe20000000000 */
[----:B-1----:R-:W-:-:S13]  /*0030*/  ISETP.GE.U32.AND P5, PT, R0, 0x20, PT ;  /* 0x000000200000780c */ /* 0x002fda0003fa6070 */
[----:B------:R-:W-:Y:S05]  /*0040*/  @P5 BRA `(.L_x_0) ;  /* 0x0000000000b45947 */ /* 0x000fea0003800000 */
[----:B------:R-:W0:Y:S01]  /*0050*/  S2R R7, SR_CgaCtaId ;  /* 0x0000000000077919 */ /* 0x000e220000008800 */
[----:B------:R-:W-:Y:S01]  /*0060*/  NOP ;  /* 0x0000000000007918 */ /* 0x000fe20000000000 */
[----:B------:R-:W-:-:S04]  /*0070*/  MOV R0, 0x40 ;  /* 0x0000004000007802 */ /* 0x000fc80000000f00 */
[----:B0-----:R-:W-:Y:S02]  /*0080*/  LEA R2, R7, R0, 0x18 ;  /* 0x0000000007027211 */ /* 0x001fe400078ec0ff */
[----:B------:R-:W-:-:S04]  /*0090*/  MOV R0, 0x400 ;  /* 0x0000040000007802 */ /* 0x000fc80000000f00 */
[----:B------:R-:W0:Y:S01]  /*00a0*/  LDS.U8 R2, [R2] ;  /* 0x0000000002027984 */ /* 0x000e220000000000 */
[----:B------:R-:W-:Y:S02]  /*00b0*/  LEA R0, R7, R0, 0x18 ;  /* 0x0000000007007211 */ /* 0x000fe400078ec0ff */
[----:B0-----:R-:W-:-:S13]  /*00c0*/  ISETP.NE.AND P0, PT, R2, RZ, PT ;  /* 0x000000ff0200720c */ /* 0x001fda0003f05270 */
[----:B------:R-:W-:Y:S05]  /*00d0*/  @P0 BRA `(.L_x_1) ;  /* 0x0000000000780947 */ /* 0x000fea0003800000 */
[----:B------:R-:W-:-:S13]  /*00e0*/  ELECT P0, URZ, PT ;  /* 0x0000000000ff782f */ /* 0x000fda0003800000 */
[----:B------:R-:W-:Y:S05]  /*00f0*/  @!P0 BRA `(.L_x_2) ;  /* 0x0000000000808947 */ /* 0x000fea0003800000 */
[----:B------:R-:W-:Y:S01]  /*0100*/  UMOV UR4, 0x1 ;  /* 0x0000000100047882 */ /* 0x000fe20000000000 */
[----:B------:R-:W-:-:S04]  /*0110*/  IMAD.MOV.U32 R9, RZ, RZ, 0x1 ;  /* 0x00000001ff097424 */ /* 0x000fc800078e00ff */
[----:B------:R-:W-:Y:S04]  /*0120*/  DEPBAR.LE SB0, 0x36 ;  /* 0x00008d800000791a */ /* 0x000fe80000000000 */
[----:B------:R-:W0:Y:S02]  /*0130*/  UTCATOMSWS.FIND_AND_SET.ALIGN UP0, UR4, UR4 ;  /* 0x00000004000475e3 */ /* 0x000e240008000800 */
[----:B0-----:R-:W-:-:S04]  /*0140*/  PLOP3.LUT P0, PT, PT, PT, UP0, 0x80, 0x8 ;  /* 0x000000000008781c */ /* 0x001fc80003f0f008 */
[----:B------:R-:W-:-:S04]  /*0150*/  SEL R2, RZ, 0xffffffff, !P0 ;  /* 0xffffffffff027807 */ /* 0x000fc80004000000 */
[----:B------:R-:W-:Y:S01]  /*0160*/  ISETP.NE.AND P0, PT, R2, RZ, PT ;  /* 0x000000ff0200720c */ /* 0x000fe20003f05270 */
[----:B------:R-:W-:-:S12]  /*0170*/  IMAD.U32 R2, RZ, RZ, UR4 ;  /* 0x00000004ff027e24 */ /* 0x000fd8000f8e00ff */
[----:B------:R-:W-:Y:S05]  /*0180*/  @P0 BRA `(.L_x_3) ;  /* 0x0000000000240947 */ /* 0x000fea0003800000 */
.L_x_4:
[----:B------:R-:W-:Y:S05]  /*0190*/  NANOSLEEP 0x64 ;  /* 0x000000640000795d */ /* 0x000fea0003800000 */
[----:B------:R-:W-:-:S05]  /*01a0*/  UMOV UR4, 0x1 ;  /* 0x0000000100047882 */ /* 0x000fca0000000000 */
[----:B------:R-:W-:Y:S04]  /*01b0*/  DEPBAR.LE SB0, 0x36 ;  /* 0x00008d800000791a */ /* 0x000fe80000000000 */
[----:B------:R-:W0:Y:S02]  /*01c0*/  UTCATOMSWS.FIND_AND_SET.ALIGN UP0, UR4, UR4 ;  /* 0x00000004000475e3 */ /* 0x000e240008000800 */
[----:B0-----:R-:W-:-:S04]  /*01d0*/  PLOP3.LUT P0, PT, PT, PT, UP0, 0x80, 0x8 ;  /* 0x000000000008781c */ /* 0x001fc80003f0f008 */
[----:B------:R-:W-:-:S04]  /*01e0*/  SEL R2, RZ, 0xffffffff, !P0 ;  /* 0xffffffffff027807 */ /* 0x000fc80004000000 */
[----:B------:R-:W-:Y:S01]  /*01f0*/  ISETP.NE.AND P0, PT, R2, RZ, PT ;  /* 0x000000ff0200720c */ /* 0x000fe20003f05270 */
[----:B------:R-:W-:-:S12]  /*0200*/  IMAD.U32 R2, RZ, RZ, UR4 ;  /* 0x00000004ff027e24 */ /* 0x000fd8000f8e00ff */
[----:B------:R-:W-:Y:S05]  /*0210*/  @!P0 BRA `(.L_x_4) ;  /* 0xfffffffc00dc8947 */ /* 0x000fea000383ffff */
.L_x_3:
[C---:B------:R-:W-:Y:S01]  /*0220*/  VIADD R4, R2.reuse, 0x10 ;  /* 0x0000001002047836 */ /* 0x040fe20000000000 */
[C---:B------:R-:W-:Y:S02]  /*0230*/  SHF.L.U32 R3, R9.reuse, R2, RZ ;  /* 0x0000000209037219 */ /* 0x040fe400000006ff */
[----:B------:R-:W-:Y:S02]  /*0240*/  MOV R5, 0x50 ;  /* 0x0000005000057802 */ /* 0x000fe40000000f00 */
[----:B------:R-:W-:Y:S02]  /*0250*/  SHF.L.U32 R4, R9, R4, RZ ;  /* 0x0000000409047219 */ /* 0x000fe400000006ff */
[----:B------:R-:W-:Y:S01]  /*0260*/  LEA R6, R7, R5, 0x18 ;  /* 0x0000000507067211 */ /* 0x000fe200078ec0ff */
[----:B------:R-:W-:Y:S01]  /*0270*/  IMAD.SHL.U32 R5, R2, 0x20, RZ ;  /* 0x0000002002057824 */ /* 0x000fe200078e00ff */
[----:B------:R-:W-:-:S05]  /*0280*/  LOP3.LUT R3, R4, R3, RZ, 0xfc, !PT ;  /* 0x0000000304037212 */ /* 0x000fca00078efcff */
[----:B------:R0:W-:Y:S04]  /*0290*/  ATOMS.OR RZ, [R6], R3 ;  /* 0x0000000306ff738c */ /* 0x0001e80003000000 */
[----:B------:R0:W-:Y:S01]  /*02a0*/  STS [R0], R5 ;  /* 0x0000000500007388 */ /* 0x0001e20000000800 */
[----:B------:R-:W-:Y:S05]  /*02b0*/  BRA `(.L_x_2) ;  /* 0x0000000000107947 */ /* 0x000fea0003800000 */
.L_x_1:
[----:B------:R-:W-:Y:S01]  /*02c0*/  IMAD.MOV.U32 R3, RZ, RZ, -0x1 ;  /* 0xffffffffff037424 */ /* 0x000fe200078e00ff */
[----:B------:R-:W-:-:S04]  /*02d0*/  MOV R2, 0x300 ;  /* 0x0000030000027802 */ /* 0x000fc80000000f00 */
[----:B------:R0:W-:Y:S03]  /*02e0*/  STS [R0], R3 ;  /* 0x0000000300007388 */ /* 0x0001e60000000800 */
[----:B0-----:R-:W-:Y:S05]  /*02f0*/  CALL.REL.NOINC `($__internal_1_$__cuda_sm10x_tcgen05_guardrail_trap_phase_invalid_during_alloc) ;  /* 0x000003e0004c7944 */ /* 0x001fea0003c00000 */
.L_x_2:
[----:B------:R-:W-:Y:S05]  /*0300*/  WARPSYNC.ALL ;  /* 0x0000000000007948 */ /* 0x000fea0003800000 */
[----:B------:R-:W-:Y:S01]  /*0310*/  NOP ;  /* 0x0000000000007918 */ /* 0x000fe20000000000 */
.L_x_0:
[----:B0-----:R-:W0:Y:S01]  /*0320*/  LDC.64 R2, c[0x0][0x398] ;  /* 0x0000e600ff027b82 */ /* 0x001e220000000a00 */
[----:B------:R-:W1:Y:S01]  /*0330*/  S2R R10, SR_CTAID.X ;  /* 0x00000000000a7919 */ /* 0x000e620000002500 */
[----:B------:R-:W2:Y:S06]  /*0340*/  S2R R50, SR_TID.X ;  /* 0x0000000000327919 */ /* 0x000eac0000002100 */
[----:B------:R-:W3:Y:S01]  /*0350*/  S2UR UR4, SR_CgaCtaId ;  /* 0x00000000000479c3 */ /* 0x000ee20000008800 */
[----:B0-----:R-:W-:-:S05]  /*0360*/  VIADD R0, R3, 0xf ;  /* 0x0000000f03007836 */ /* 0x001fca0000000000 */
[----:B------:R-:W-:-:S04]  /*0370*/  SHF.R.S32.HI R5, RZ, 0x1f, R0 ;  /* 0x0000001fff057819 */ /* 0x000fc80000011400 */
[----:B------:R-:W-:Y:S02]  /*0380*/  LEA.HI R5, R5, R0, RZ, 0x4 ;  /* 0x0000000005057211 */ /* 0x000fe400078f20ff */
[----:B-1----:R-:W-:Y:S02]  /*0390*/  IABS R8, R10 ;  /* 0x0000000a00087213 */ /* 0x002fe40000000000 */
[----:B------:R-:W-:Y:S02]  /*03a0*/  SHF.R.S32.HI R5, RZ, 0x4, R5 ;  /* 0x00000004ff057819 */ /* 0x000fe40000011405 */
[----:B--2---:R-:W-:-:S03]  /*03b0*/  LOP3.LUT R48, R50, 0x7f, RZ, 0xc0, !PT ;  /* 0x0000007f32307812 */ /* 0x004fc600078ec0ff */
[----:B------:R-:W-:-:S05]  /*03c0*/  IMAD.SHL.U32 R7, R5, 0x8, RZ ;  /* 0x0000000805077824 */ /* 0x000fca00078e00ff */
[-C--:B------:R-:W-:Y:S02]  /*03d0*/  IABS R9, R7.reuse ;  /* 0x0000000700097213 */ /* 0x080fe40000000000 */
[----:B------:R-:W-:Y:S02]  /*03e0*/  IABS R12, R7 ;  /* 0x00000007000c7213 */ /* 0x000fe40000000000 */
[----:B------:R-:W0:Y:S08]  /*03f0*/  I2F.RP R0, R9 ;  /* 0x0000000900007306 */ /* 0x000e300000209400 */
[----:B0-----:R-:W0:Y:S02]  /*0400*/  MUFU.RCP R0, R0 ;  /* 0x0000000000007308 */ /* 0x001e240000001000 */
[----:B0-----:R-:W-:-:S02]  /*0410*/  VIADD R4, R0, 0xffffffe ;  /* 0x0ffffffe00047836 */ /* 0x001fc40000000000 */
[----:B------:R-:W-:Y:S01]  /*0420*/  IMAD.MOV R0, RZ, RZ, -R12 ;  /* 0x000000ffff007224 */ /* 0x000fe200078e0a0c */
[----:B------:R-:W-:-:S03]  /*0430*/  IABS R12, R2 ;  /* 0x00000002000c7213 */ /* 0x000fc60000000000 */
[----:B------:R0:W1:Y:S02]  /*0440*/  F2I.FTZ.U32.TRUNC.NTZ R5, R4 ;  /* 0x0000000400057305 */ /* 0x000064000021f000 */
[----:B0-----:R-:W-:Y:S02]  /*0450*/  IMAD.MOV.U32 R4, RZ, RZ, RZ ;  /* 0x000000ffff047224 */ /* 0x001fe400078e00ff */
[----:B-1----:R-:W-:-:S04]  /*0460*/  IMAD.MOV R6, RZ, RZ, -R5 ;  /* 0x000000ffff067224 */ /* 0x002fc800078e0a05 */
[----:B------:R-:W-:Y:S02]  /*0470*/  IMAD R11, R6, R9, RZ ;  /* 0x00000009060b7224 */ /* 0x000fe400078e02ff */
[----:B------:R-:W-:Y:S02]  /*0480*/  IMAD.MOV.U32 R6, RZ, RZ, R8 ;  /* 0x000000ffff067224 */ /* 0x000fe400078e0008 */
[----:B------:R-:W-:-:S06]  /*0490*/  IMAD.HI.U32 R5, R5, R11, R4 ;  /* 0x0000000b05057227 */ /* 0x000fcc00078e0004 */
[----:B------:R-:W-:-:S04]  /*04a0*/  IMAD.HI.U32 R5, R5, R6, RZ ;  /* 0x0000000605057227 */ /* 0x000fc800078e00ff */
[----:B------:R-:W-:Y:S01]  /*04b0*/  IMAD R0, R5, R0, R6 ;  /* 0x0000000005007224 */ /* 0x000fe200078e0206 */
[----:B------:R-:W-:Y:S04]  /*04c0*/  BAR.SYNC.DEFER_BLOCKING 0x0 ;  /* 0x0000000000007b1d */ /* 0x000fe80000010000 */
[----:B------:R-:W-:-:S13]  /*04d0*/  ISETP.GT.U32.AND P1, PT, R9, R0, PT ;  /* 0x000000000900720c */ /* 0x000fda0003f24070 */
[----:B------:R-:W-:Y:S02]  /*04e0*/  @!P1 IMAD.IADD R0, R0, 0x1, -R9 ;  /* 0x0000000100009824 */ /* 0x000fe400078e0a09 */
[----:B------:R-:W-:Y:S01]  /*04f0*/  @!P1 VIADD R5, R5, 0x1 ;  /* 0x0000000105059836 */ /* 0x000fe20000000000 */
[----:B------:R-:W-:Y:S02]  /*0500*/  ISETP.NE.AND P1, PT, R7, RZ, PT ;  /* 0x000000ff0700720c */ /* 0x000fe40003f25270 */
[----:B------:R-:W-:Y:S02]  /*0510*/  ISETP.GE.U32.AND P0, PT, R0, R9, PT ;  /* 0x000000090000720c */ /* 0x000fe40003f06070 */
[----:B------:R-:W-:-:S04]  /*0520*/  LOP3.LUT R0, R10, R7, RZ, 0x3c, !PT ;  /* 0x000000070a007212 */ /* 0x000fc800078e3cff */
[----:B------:R-:W-:Y:S01]  /*0530*/  ISETP.GE.AND P2, PT, R0, RZ, PT ;  /* 0x000000ff0000720c */ /* 0x000fe20003f46270 */
[----:B------:R-:W-:-:S06]  /*0540*/  VIADD R0, R2, 0xff ;  /* 0x000000ff02007836 */ /* 0x000fcc0000000000 */
[----:B------:R-:W-:-:S04]  /*0550*/  @P0 VIADD R5, R5, 0x1 ;  /* 0x0000000105050836 */ /* 0x000fc80000000000 */
[----:B------:R-:W-:Y:S01]  /*0560*/  IMAD.MOV.U32 R4, RZ, RZ, R5 ;  /* 0x000000ffff047224 */ /* 0x000fe200078e0005 */
[----:B------:R-:W-:-:S03]  /*0570*/  SHF.R.S32.HI R5, RZ, 0x1f, R0 ;  /* 0x0000001fff057819 */ /* 0x000fc60000011400 */
[----:B------:R-:W-:Y:S01]  /*0580*/  @!P2 IMAD.MOV R4, RZ, RZ, -R4 ;  /* 0x000000ffff04a224 */ /* 0x000fe200078e0a04 */
[----:B------:R-:W-:Y:S02]  /*0590*/  @!P1 LOP3.LUT R4, RZ, R7, RZ, 0x33, !PT ;  /* 0x00000007ff049212 */ /* 0x000fe400078e33ff */
[----:B------:R-:W-:-:S03]  /*05a0*/  LEA.HI R5, R5, R0, RZ, 0x8 ;  /* 0x0000000005057211 */ /* 0x000fc600078f40ff */
[----:B------:R-:W-:-:S05]  /*05b0*/  IMAD.SHL.U32 R6, R4, 0x8, RZ ;  /* 0x0000000804067824 */ /* 0x000fca00078e00ff */
[----:B------:R-:W-:-:S04]  /*05c0*/  LEA.HI.SX32 R5, R5, -R6, 0x18 ;  /* 0x8000000605057211 */ /* 0x000fc800078fc2ff */
[----:B------:R-:W-:Y:S01]  /*05d0*/  VIMNMX R16, PT, PT, R5, 0x8, PT ;  /* 0x0000000805107848 */ /* 0x000fe20003fe0100 */
[----:B------:R-:W-:Y:S02]  /*05e0*/  IMAD.MOV R5, RZ, RZ, -R4 ;  /* 0x000000ffff057224 */ /* 0x000fe400078e0a04 */
[----:B------:R-:W-:Y:S01]  /*05f0*/  IMAD.MOV.U32 R4, RZ, RZ, R12 ;  /* 0x000000ffff047224 */ /* 0x000fe200078e000c */
[----:B------:R-:W-:Y:S01]  /*0600*/  IABS R14, R16 ;  /* 0x00000010000e7213 */ /* 0x000fe20000000000 */
[----:B------:R-:W-:Y:S02]  /*0610*/  IMAD R13, R7, R5, R10 ;  /* 0x00000005070d7224 */ /* 0x000fe400078e020a */
[----:B------:R-:W0:Y:S03]  /*0620*/  I2F.RP R7, R4 ;  /* 0x0000000400077306 */ /* 0x000e260000209400 */
[----:B------:R-:W-:-:S05]  /*0630*/  IABS R10, R13 ;  /* 0x0000000d000a7213 */ /* 0x000fca0000000000 */
[----:B------:R-:W1:Y:S08]  /*0640*/  I2F.RP R0, R14 ;  /* 0x0000000e00007306 */ /* 0x000e700000209400 */
[----:B0-----:R-:W-:Y:S08]  /*0650*/  MUFU.RCP R7, R7 ;  /* 0x0000000700077308 */ /* 0x001ff00000001000 */
[----:B-1----:R-:W0:Y:S02]  /*0660*/  MUFU.RCP R0, R0 ;  /* 0x0000000000007308 */ /* 0x002e240000001000 */
[----:B0-----:R-:W-:Y:S01]  /*0670*/  VIADD R8, R0, 0xffffffe ;  /* 0x0ffffffe00087836 */ /* 0x001fe20000000000 */
[----:B------:R-:W-:-:S05]  /*0680*/  IABS R0, R3 ;  /* 0x0000000300007213 */ /* 0x000fca0000000000 */
[----:B------:R0:W1:Y:S08]  /*0690*/  F2I.FTZ.U32.TRUNC.NTZ R9, R8 ;  /* 0x0000000800097305 */ /* 0x000070000021f000 */
[----:B------:R-:W2:Y:S01]  /*06a0*/  I2F.RP R12, R0 ;  /* 0x00000000000c7306 */ /* 0x000ea20000209400 */
[----:B0-----:R-:W-:Y:S02]  /*06b0*/  IMAD.MOV.U32 R8, RZ, RZ, RZ ;  /* 0x000000ffff087224 */ /* 0x001fe400078e00ff */
[----:B-1----:R-:W-:-:S04]  /*06c0*/  IMAD.MOV R11, RZ, RZ, -R9 ;  /* 0x000000ffff0b7224 */ /* 0x002fc800078e0a09 */
[----:B------:R-:W-:Y:S01]  /*06d0*/  IMAD R5, R11, R14, RZ ;  /* 0x0000000e0b057224 */ /* 0x000fe200078e02ff */
[----:B------:R-:W-:-:S03]  /*06e0*/  IABS R11, R16 ;  /* 0x00000010000b7213 */ /* 0x000fc60000000000 */
[----:B------:R-:W-:Y:S01]  /*06f0*/  IMAD.HI.U32 R8, R9, R5, R8 ;  /* 0x0000000509087227 */ /* 0x000fe200078e0008 */
[----:B------:R-:W-:Y:S01]  /*0700*/  MOV R5, R10 ;  /* 0x0000000a00057202 */ /* 0x000fe20000000f00 */
[----:B--2---:R-:W0:Y:S02]  /*0710*/  MUFU.RCP R12, R12 ;  /* 0x0000000c000c7308 */ /* 0x004e240000001000 */
[----:B------:R-:W-:Y:S02]  /*0720*/  IMAD.MOV R9, RZ, RZ, -R11 ;  /* 0x000000ffff097224 */ /* 0x000fe400078e0a0b */
[----:B------:R-:W-:-:S04]  /*0730*/  IMAD.HI.U32 R8, R8, R5, RZ ;  /* 0x0000000508087227 */ /* 0x000fc800078e00ff */
[----:B------:R-:W-:Y:S02]  /*0740*/  IMAD R5, R8, R9, R5 ;  /* 0x0000000908057224 */ /* 0x000fe400078e0205 */
[----:B------:R-:W-:-:S03]  /*0750*/  VIADD R9, R7, 0xffffffe ;  /* 0x0ffffffe07097836 */ /* 0x000fc60000000000 */
[----:B------:R-:W-:-:S03]  /*0760*/  ISETP.GT.U32.AND P1, PT, R14, R5, PT ;  /* 0x000000050e00720c */ /* 0x000fc60003f24070 */
[----:B------:R-:W1:Y:S01]  /*0770*/  F2I.FTZ.U32.TRUNC.NTZ R9, R9 ;  /* 0x0000000900097305 */ /* 0x000e62000021f000 */
[----:B0-----:R-:W-:-:S07]  /*0780*/  VIADD R10, R12, 0xffffffe ;  /* 0x0ffffffe0c0a7836 */ /* 0x001fce0000000000 */
[----:B------:R0:W2:Y:S02]  /*0790*/  F2I.FTZ.U32.TRUNC.NTZ R11, R10 ;  /* 0x0000000a000b7305 */ /* 0x0000a4000021f000 */
[----:B------:R-:W-:Y:S02]  /*07a0*/  @!P1 IMAD.IADD R5, R5, 0x1, -R14 ;  /* 0x0000000105059824 */ /* 0x000fe400078e0a0e */
[----:B------:R-:W-:Y:S01]  /*07b0*/  @!P1 VIADD R8, R8, 0x1 ;  /* 0x0000000108089836 */ /* 0x000fe20000000000 */
[----:B------:R-:W-:Y:S02]  /*07c0*/  ISETP.NE.AND P1, PT, R16, RZ, PT ;  /* 0x000000ff1000720c */ /* 0x000fe40003f25270 */
[----:B------:R-:W-:Y:S01]  /*07d0*/  ISETP.GE.U32.AND P0, PT, R5, R14, PT ;  /* 0x0000000e0500720c */ /* 0x000fe20003f06070 */
[----:B-1----:R-:W-:Y:S01]  /*07e0*/  IMAD.MOV R15, RZ, RZ, -R9 ;  /* 0x000000ffff0f7224 */ /* 0x002fe200078e0a09 */
[----:B------:R-:W-:Y:S01]  /*07f0*/  LOP3.LUT R5, R13, R16, RZ, 0x3c, !PT ;  /* 0x000000100d057212 */ /* 0x000fe200078e3cff */
[----:B0-----:R-:W-:-:S03]  /*0800*/  IMAD.MOV.U32 R10, RZ, RZ, RZ ;  /* 0x000000ffff0a7224 */ /* 0x001fc600078e00ff */
[----:B------:R-:W-:Y:S02]  /*0810*/  ISETP.GE.AND P2, PT, R5, RZ, PT ;  /* 0x000000ff0500720c */ /* 0x000fe40003f46270 */
[----:B------:R-:W-:Y:S01]  /*0820*/  MOV R5, 0x400 ;  /* 0x0000040000057802 */ /* 0x000fe20000000f00 */
[----:B--2---:R-:W-:-:S03]  /*0830*/  IMAD.MOV R17, RZ, RZ, -R11 ;  /* 0x000000ffff117224 */ /* 0x004fc600078e0a0b */
[----:B------:R-:W-:Y:S01]  /*0840*/  R2UR UR76, R5 ;  /* 0x00000000054c72ca */ /* 0x000fe200000e0000 */
[----:B------:R-:W-:Y:S02]  /*0850*/  @P0 VIADD R8, R8, 0x1 ;  /* 0x0000000108080836 */ /* 0x000fe40000000000 */
[----:B------:R-:W-:Y:S02]  /*0860*/  IMAD R5, R15, R4, RZ ;  /* 0x000000040f057224 */ /* 0x000fe400078e02ff */
[----:B------:R-:W-:Y:S02]  /*0870*/  IMAD.MOV.U32 R12, RZ, RZ, R8 ;  /* 0x000000ffff0c7224 */ /* 0x000fe400078e0008 */
[----:B------:R-:W-:Y:S02]  /*0880*/  IMAD.MOV.U32 R8, RZ, RZ, RZ ;  /* 0x000000ffff087224 */ /* 0x000fe400078e00ff */
[----:B------:R-:W-:Y:S01]  /*0890*/  @!P2 IMAD.MOV R12, RZ, RZ, -R12 ;  /* 0x000000ffff0ca224 */ /* 0x000fe200078e0a0c */
[----:B------:R-:W-:Y:S01]  /*08a0*/  @!P1 LOP3.LUT R12, RZ, R16, RZ, 0x33, !PT ;  /* 0x00000010ff0c9212 */ /* 0x000fe200078e33ff */
[----:B------:R-:W-:-:S02]  /*08b0*/  IMAD.HI.U32 R8, R9, R5, R8 ;  /* 0x0000000509087227 */ /* 0x000fc400078e0008 */
[----:B---3--:R-:W-:Y:S02]  /*08c0*/  ULEA UR76, UR4, UR76, 0x18 ;  /* 0x0000004c044c7291 */ /* 0x008fe4000f8ec0ff */
[----:B------:R-:W-:Y:S02]  /*08d0*/  IMAD.MOV R7, RZ, RZ, -R12 ;  /* 0x000000ffff077224 */ /* 0x000fe400078e0a0c */
[----:B------:R-:W-:Y:S02]  /*08e0*/  IMAD.SHL.U32 R49, R12, 0x10, RZ ;  /* 0x000000100c317824 */ /* 0x000fe400078e00ff */
[----:B------:R-:W-:Y:S02]  /*08f0*/  IMAD R7, R16, R7, R13 ;  /* 0x0000000710077224 */ /* 0x000fe400078e020d */
[----:B------:R-:W-:Y:S01]  /*0900*/  IMAD R13, R17, R0, RZ ;  /* 0x00000000110d7224 */ /* 0x000fe200078e02ff */
[----:B------:R0:W-:Y:S01]  /*0910*/  STL [R1+0x1b84], R49 ;  /* 0x001b843101007387 */ /* 0x0001e20000100800 */
[----:B------:R-:W-:-:S02]  /*0920*/  IMAD.IADD R7, R6, 0x1, R7 ;  /* 0x0000000106077824 */ /* 0x000fc400078e0207 */
[----:B------:R-:W-:Y:S01]  /*0930*/  VIADD R19, R49, 0x1 ;  /* 0x0000000131137836 */ /* 0x000fe20000000000 */
[----:B------:R-:W1:Y:S01]  /*0940*/  S2R R17, SR_CgaCtaId ;  /* 0x0000000000117919 */ /* 0x000e620000008800 */
[----:B------:R-:W-:Y:S01]  /*0950*/  IMAD.SHL.U32 R6, R7, 0x100, RZ ;  /* 0x0000010007067824 */ /* 0x000fe200078e00ff */
[----:B------:R-:W-:Y:S01]  /*0960*/  PRMT R28, R48, 0x6540, R7 ;  /* 0x00006540301c7816 */ /* 0x000fe20000000007 */
[----:B------:R-:W-:Y:S01]  /*0970*/  VIADD R16, R49, 0x2 ;  /* 0x0000000231107836 */ /* 0x000fe20000000000 */
[----:B------:R-:W2:Y:S01]  /*0980*/  LDS R14, [UR76] ;  /* 0x0000004cff0e7984 */ /* 0x000ea20008000800 */
[----:B------:R-:W-:Y:S01]  /*0990*/  IMAD.HI.U32 R5, R11, R13, R10 ;  /* 0x0000000d0b057227 */ /* 0x000fe200078e000a */
[----:B------:R-:W-:Y:S02]  /*09a0*/  LOP3.LUT R27, R6, 0x80, R48, 0xfe, !PT ;  /* 0x00000080061b7812 */ /* 0x000fe400078efe30 */
[----:B------:R0:W-:Y:S01]  /*09b0*/  STL [R1+0x1f6c], R28 ;  /* 0x001f6c1c01007387 */ /* 0x0001e20000100800 */
[----:B------:R-:W-:-:S02]  /*09c0*/  IABS R13, R28 ;  /* 0x0000001c000d7213 */ /* 0x000fc40000000000 */
[----:B------:R-:W-:Y:S01]  /*09d0*/  IABS R11, R19 ;  /* 0x00000013000b7213 */ /* 0x000fe20000000000 */
[----:B------:R0:W-:Y:S01]  /*09e0*/  STL [R1+0x1f70], R27 ;  /* 0x001f701b01007387 */ /* 0x0001e20000100800 */
[----:B------:R-:W-:Y:S01]  /*09f0*/  IABS R12, R16 ;  /* 0x00000010000c7213 */ /* 0x000fe20000000000 */
[----:B------:R-:W-:Y:S01]  /*0a00*/  IMAD.HI.U32 R6, R8, R13, RZ ;  /* 0x0000000d08067227 */ /* 0x000fe200078e00ff */
[----:B------:R-:W-:-:S03]  /*0a10*/  IABS R15, R27 ;  /* 0x0000001b000f7213 */ /* 0x000fc60000000000 */
[----:B------:R-:W-:-:S04]  /*0a20*/  IMAD.HI.U32 R7, R5, R11, RZ ;  /* 0x0000000b05077227 */ /* 0x000fc800078e00ff */
[----:B------:R-:W-:-:S04]  /*0a30*/  IMAD.HI.U32 R9, R5, R12, RZ ;  /* 0x0000000c05097227 */ /* 0x000fc800078e00ff */
[----:B------:R-:W-:Y:S01]  /*0a40*/  IMAD.HI.U32 R8, R8, R15, RZ ;  /* 0x0000000f08087227 */ /* 0x000fe200078e00ff */
[----:B------:R-:W-:Y:S06]  /*0a50*/  BAR.SYNC.DEFER_BLOCKING 0x0 ;  /* 0x0000000000007b1d */ /* 0x000fec0000010000 */
[----:B0-----:R-:W-:Y:S05]  /*0a60*/  @P5 BRA `(.L_x_5) ;  /* 0x0000000000185947 */ /* 0x001fea0003800000 */
[----:B------:R-:W-:Y:S01]  /*0a70*/  ELECT P0, URZ, PT ;  /* 0x0000000000ff782f */ /* 0x000fe20003800000 */
[----:B------:R-:W-:Y:S01]  /*0a80*/  IMAD.MOV.U32 R10, RZ, RZ, 0x1 ;  /* 0x00000001ff0a7424 */ /* 0x000fe200078e00ff */
[----:B------:R-:W-:Y:S11]  /*0a90*/  UVIRTCOUNT.DEALLOC.SMPOOL 0x80 ;  /* 0x000000800000784c */ /* 0x000ff60000000000 */
[----:B------:R-:W-:-:S04]  /*0aa0*/  @P0 MOV R18, 0x40 ;  /* 0x0000004000120802 */ /* 0x000fc80000000f00 */
[----:B-1----:R-:W-:-:S05]  /*0ab0*/  @P0 LEA R17, R17, R18, 0x18 ;  /* 0x0000001211110211 */ /* 0x002fca00078ec0ff */
[----:B------:R0:W-:Y:S02]  /*0ac0*/  @P0 STS.U8 [R17], R10 ;  /* 0x0000000a11000388 */ /* 0x0001e40000000000 */
.L_x_5:
[----:B------:R-:W-:Y:S01]  /*0ad0*/  IMAD.MOV R8, RZ, RZ, -R8 ;  /* 0x000000ffff087224 */ /* 0x000fe200078e0a08 */
[----:B------:R-:W-:Y:S01]  /*0ae0*/  IADD3 R26, PT, PT, R49, 0x4, RZ ;  /* 0x00000004311a7810 */ /* 0x000fe20007ffe0ff */
[----:B------:R-:W-:Y:S01]  /*0af0*/  IMAD.MOV R6, RZ, RZ, -R6 ;  /* 0x000000ffff067224 */ /* 0x000fe200078e0a06 */
[----:B------:R-:W-:Y:S01]  /*0b00*/  ISETP.GE.AND P3, PT, R19, RZ, PT ;  /* 0x000000ff1300720c */ /* 0x000fe20003f66270 */
[C---:B------:R-:W-:Y:S01]  /*0b10*/  IMAD R15, R4.reuse, R8, R15 ;  /* 0x00000008040f7224 */ /* 0x040fe200078e020f */
[----:B------:R-:W-:Y:S01]  /*0b20*/  IABS R19, R26 ;  /* 0x0000001a00137213 */ /* 0x000fe20000000000 */
[C---:B------:R-:W-:Y:S01]  /*0b30*/  IMAD R13, R4.reuse, R6, R13 ;  /* 0x00000006040d7224 */ /* 0x040fe200078e020d */
[----:B------:R-:W-:Y:S01]  /*0b40*/  ISETP.GE.AND P4, PT, R27, RZ, PT ;  /* 0x000000ff1b00720c */ /* 0x000fe20003f86270 */
[C---:B------:R-:W-:Y:S01]  /*0b50*/  VIADD R24, R49.reuse, 0x3 ;  /* 0x0000000331187836 */ /* 0x040fe20000000000 */
[C---:B------:R-:W-:Y:S01]  /*0b60*/  ISETP.GT.U32.AND P1, PT, R4.reuse, R15, PT ;  /* 0x0000000f0400720c */ /* 0x040fe20003f24070 */
[C---:B------:R-:W-:Y:S01]  /*0b70*/  VIADD R6, R49.reuse, 0xf ;  /* 0x0000000f31067836 */ /* 0x040fe20000000000 */
[----:B------:R-:W-:Y:S01]  /*0b80*/  ISETP.GT.U32.AND P0, PT, R4, R13, PT ;  /* 0x0000000d0400720c */ /* 0x000fe20003f04070 */
[C---:B------:R-:W-:Y:S01]  /*0b90*/  VIADD R25, R49.reuse, 0x5 ;  /* 0x0000000531197836 */ /* 0x040fe20000000000 */
[----:B01----:R-:W-:Y:S01]  /*0ba0*/  IABS R17, R24 ;  /* 0x0000001800117213 */ /* 0x003fe20000000000 */
[----:B------:R-:W-:Y:S01]  /*0bb0*/  VIADD R18, R49, 0x6 ;  /* 0x0000000631127836 */ /* 0x000fe20000000000 */
[----:B------:R-:W-:Y:S01]  /*0bc0*/  ISETP.GE.AND P2, PT, R6, RZ, PT ;  /* 0x000000ff0600720c */ /* 0x000fe20003f46270 */
[----:B------:R-:W-:Y:S01]  /*0bd0*/  IMAD.MOV R7, RZ, RZ, -R7 ;  /* 0x000000ffff077224 */ /* 0x000fe200078e0a07 */
[----:B------:R-:W-:Y:S01]  /*0be0*/  IABS R23, R6 ;  /* 0x0000000600177213 */ /* 0x000fe20000000000 */
[----:B------:R-:W-:Y:S01]  /*0bf0*/  IMAD.MOV R9, RZ, RZ, -R9 ;  /* 0x000000ffff097224 */ /* 0x000fe200078e0a09 */
[----:B------:R-:W-:Y:S01]  /*0c00*/  IABS R21, R25 ;  /* 0x0000001900157213 */ /* 0x000fe20000000000 */
[----:B------:R-:W-:Y:S01]  /*0c10*/  IMAD.HI.U32 R6, R5, R17, RZ ;  /* 0x0000001105067227 */ /* 0x000fe200078e00ff */
[----:B------:R-:W-:Y:S01]  /*0c20*/  IABS R22, R18 ;  /* 0x0000001200167213 */ /* 0x000fe20000000000 */
[----:B------:R-:W-:Y:S01]  /*0c30*/  STL [R1+0x2700], R52 ;  /* 0x0027003401007387 */ /* 0x000fe20000100800 */
[----:B------:R-:W-:Y:S01]  /*0c40*/  IABS R29, R49 ;  /* 0x00000031001d7213 */ /* 0x000fe20000000000 */
[--C-:B------:R-:W-:Y:S01]  /*0c50*/  @!P1 IMAD.IADD R15, R15, 0x1, -R4.reuse ;  /* 0x000000010f0f9824 */ /* 0x100fe200078e0a04 */
[----:B--2---:R-:W-:Y:S01]  /*0c60*/  R2UR UR5, R14 ;  /* 0x000000000e0572ca */ /* 0x004fe200000e0000 */
[----:B------:R-:W-:Y:S01]  /*0c70*/  IMAD R11, R0, R7, R11 ;  /* 0x00000007000b7224 */ /* 0x000fe200078e020b */
[----:B------:R-:W-:Y:S01]  /*0c80*/  STL.64 [R1+0x2718], R52 ;  /* 0x0027183401007387 */ /* 0x000fe20000100a00 */
[----:B------:R-:W-:Y:S01]  /*0c90*/  @!P0 IMAD.IADD R13, R13, 0x1, -R4 ;  /* 0x000000010d0d8824 */ /* 0x000fe200078e0a04 */
[----:B------:R-:W-:Y:S01]  /*0ca0*/  ISETP.GT.U32.AND P6, PT, R4, R15, PT ;  /* 0x0000000f0400720c */ /* 0x000fe20003fc4070 */
[----:B------:R-:W-:Y:S01]  /*0cb0*/  IMAD R7, R0, R9, R12 ;  /* 0x0000000900077224 */ /* 0x000fe200078e020c */
[----:B------:R-:W-:Y:S01]  /*0cc0*/  ISETP.GE.AND P0, PT, R28, RZ, PT ;  /* 0x000000ff1c00720c */ /* 0x000fe20003f06270 */
[C---:B------:R-:W-:Y:S01]  /*0cd0*/  IMAD.HI.U32 R8, R5.reuse, R19, RZ ;  /* 0x0000001305087227 */ /* 0x040fe200078e00ff */
[----:B------:R-:W-:Y:S01]  /*0ce0*/  ISETP.GT.U32.AND P1, PT, R4, R13, PT ;  /* 0x0000000d0400720c */ /* 0x000fe20003f24070 */
[----:B------:R-:W-:Y:S01]  /*0cf0*/  STL.64 [R1+0x2738], R52 ;  /* 0x0027383401007387 */ /* 0x000fe20000100a00 */
[----:B------:R-:W-:Y:S01]  /*0d00*/  UMOV UR9, 0x1 ;  /* 0x0000000100097882 */ /* 0x000fe20000000000 */
[----:B------:R-:W-:Y:S01]  /*0d10*/  IMAD.HI.U32 R9, R5, R21, RZ ;  /* 0x0000001505097227 */ /* 0x000fe200078e00ff */
[----:B------:R-:W0:Y:S01]  /*0d20*/  LDCU.64 UR6, c[0x0][0x358] ;  /* 0x00006b00ff0677ac */ /* 0x000e220008000a00 */
[----:B------:R-:W-:Y:S02]  /*0d30*/  STL.64 [R1+0x2758], R52 ;  /* 0x0027583401007387 */ /* 0x000fe40000100a00 */
[----:B------:R-:W-:-:S02]  /*0d40*/  IMAD.MOV R6, RZ, RZ, -R6 ;  /* 0x000000ffff067224 */ /* 0x000fc400078e0a06 */
[C---:B------:R-:W-:Y:S01]  /*0d50*/  IMAD.HI.U32 R10, R5.reuse, R22, RZ ;  /* 0x00000016050a7227 */ /* 0x040fe200078e00ff */
[----:B------:R-:W-:Y:S03]  /*0d60*/  STL.64 [R1+0x2778], R52 ;  /* 0x0027783401007387 */ /* 0x000fe60000100a00 */
[----:B------:R-:W-:Y:S01]  /*0d70*/  IMAD.HI.U32 R12, R5, R23, RZ ;  /* 0x00000017050c7227 */ /* 0x000fe200078e00ff */
[----:B------:R-:W-:Y:S03]  /*0d80*/  STL.64 [R1+0x2798], R52 ;  /* 0x0027983401007387 */ /* 0x000fe60000100a00 */
[----:B------:R-:W-:Y:S01]  /*0d90*/  IMAD.MOV R20, RZ, RZ, -R8 ;  /* 0x000000ffff147224 */ /* 0x000fe200078e0a08 */
[----:B------:R-:W-:Y:S01]  /*0da0*/  STL.64 [R1+0x27b8], R52 ;  /* 0x0027b83401007387 */ /* 0x000fe20000100a00 */
[----:B------:R-:W-:-:S02]  /*0db0*/  IMAD.MOV R9, RZ, RZ, -R9 ;  /* 0x000000ffff097224 */ /* 0x000fc400078e0a09 */
[C---:B------:R-:W-:Y:S01]  /*0dc0*/  IMAD R8, R0.reuse, R6, R17 ;  /* 0x0000000600087224 */ /* 0x040fe200078e0211 */
[----:B------:R-:W-:Y:S01]  /*0dd0*/  STL.64 [R1+0x27d8], R52 ;  /* 0x0027d83401007387 */ /* 0x000fe20000100a00 */
[----:B------:R-:W-:Y:S02]  /*0de0*/  IMAD.MOV R17, RZ, RZ, -R10 ;  /* 0x000000ffff117224 */ /* 0x000fe400078e0a0a */
[----:B------:R-:W-:Y:S01]  /*0df0*/  IMAD.MOV R6, RZ, RZ, -R12 ;  /* 0x000000ffff067224 */ /* 0x000fe200078e0a0c */
[----:B------:R-:W-:Y:S01]  /*0e00*/  STL.64 [R1+0x27f8], R52 ;  /* 0x0027f83401007387 */ /* 0x000fe20000100a00 */
[C---:B------:R-:W-:Y:S02]  /*0e10*/  IMAD R12, R0.reuse, R9, R21 ;  /* 0x00000009000c7224 */ /* 0x040fe400078e0215 */
[C---:B------:R-:W-:Y:S01]  /*0e20*/  IMAD R9, R0.reuse, R17, R22 ;  /* 0x0000001100097224 */ /* 0x040fe200078e0216 */
[----:B------:R-:W-:Y:S01]  /*0e30*/  STL.64 [R1+0x26f8], R46 ;  /* 0x0026f82e01007387 */ /* 0x000fe20000100a00 */
[----:B------:R-:W-:-:S02]  /*0e40*/  IMAD R17, R0, R6, R23 ;  /* 0x0000000600117224 */ /* 0x000fc400078e0217 */
[--C-:B------:R-:W-:Y:S01]  /*0e50*/  @!P6 IMAD.IADD R15, R15, 0x1, -R4.reuse ;  /* 0x000000010f0fe824 */ /* 0x100fe200078e0a04 */
[----:B------:R-:W-:Y:S01]  /*0e60*/  STL.64 [R1+0x2728], R46 ;  /* 0x0027282e01007387 */ /* 0x000fe20000100a00 */
[----:B------:R-:W-:Y:S01]  /*0e70*/  @!P1 IMAD.IADD R13, R13, 0x1, -R4 ;  /* 0x000000010d0d9824 */ /* 0x000fe200078e0a04 */
[C---:B------:R-:W-:Y:S01]  /*0e80*/  ISETP.GT.U32.AND P6, PT, R0.reuse, R17, PT ;  /* 0x000000110000720c */ /* 0x040fe20003fc4070 */
[----:B------:R-:W-:Y:S01]  /*0e90*/  @!P4 IMAD.MOV R15, RZ, RZ, -R15 ;  /* 0x000000ffff0fc224 */ /* 0x000fe200078e0a0f */
[C---:B------:R-:W-:Y:S01]  /*0ea0*/  ISETP.GT.U32.AND P4, PT, R0.reuse, R7, PT ;  /* 0x000000070000720c */ /* 0x040fe20003f84070 */
[----:B------:R-:W-:Y:S01]  /*0eb0*/  @!P0 IMAD.MOV R13, RZ, RZ, -R13 ;  /* 0x000000ffff0d8224 */ /* 0x000fe200078e0a0d */
[C---:B------:R-:W-:Y:S01]  /*0ec0*/  ISETP.GT.U32.AND P0, PT, R0.reuse, R11, PT ;  /* 0x0000000b0000720c */ /* 0x040fe20003f04070 */
[----:B------:R-:W-:Y:S01]  /*0ed0*/  IMAD R10, R0, R20, R19 ;  /* 0x00000014000a7224 */ /* 0x000fe200078e0213 */
[----:B------:R-:W-:Y:S01]  /*0ee0*/  ISETP.NE.AND P1, PT, R2, RZ, PT ;  /* 0x000000ff0200720c */ /* 0x000fe20003f25270 */
[C---:B------:R-:W-:Y:S01]  /*0ef0*/  VIADD R20, R49.reuse, 0x7 ;  /* 0x0000000731147836 */ /* 0x040fe20000000000 */
[----:B------:R-:W-:Y:S01]  /*0f00*/  LOP3.LUT R4, RZ, R2, RZ, 0x33, !PT ;  /* 0x00000002ff047212 */ /* 0x000fe200078e33ff */
[C---:B------:R-:W-:Y:S01]  /*0f10*/  VIADD R22, R49.reuse, 0x8 ;  /* 0x0000000831167836 */ /* 0x040fe20000000000 */
[----:B------:R-:W-:Y:S01]  /*0f20*/  STL.64 [R1+0x2748], R46 ;  /* 0x0027482e01007387 */ /* 0x000fe20000100a00 */
[----:B------:R-:W-:Y:S01]  /*0f30*/  VIADD R32, R49, 0x9 ;  /* 0x0000000931207836 */ /* 0x000fe20000000000 */
[----:B------:R-:W-:Y:S01]  /*0f40*/  IABS R19, R20 ;  /* 0x0000001400137213 */ /* 0x000fe20000000000 */
[--C-:B------:R-:W-:Y:S01]  /*0f50*/  @!P6 IMAD.IADD R17, R17, 0x1, -R0.reuse ;  /* 0x000000011111e824 */ /* 0x100fe200078e0a00 */
[----:B------:R-:W-:Y:S01]  /*0f60*/  IABS R23, R22 ;  /* 0x0000001600177213 */ /* 0x000fe20000000000 */
[--C-:B------:R-:W-:Y:S01]  /*0f70*/  @!P4 IMAD.IADD R7, R7, 0x1, -R0.reuse ;  /* 0x000000010707c824 */ /* 0x100fe200078e0a00 */
[C---:B------:R-:W-:Y:S01]  /*0f80*/  ISETP.GT.U32.AND P4, PT, R0.reuse, R12, PT ;  /* 0x0000000c0000720c */ /* 0x040fe20003f84070 */
[----:B------:R-:W-:Y:S01]  /*0f90*/  @!P0 IMAD.IADD R11, R11, 0x1, -R0 ;  /* 0x000000010b0b8824 */ /* 0x000fe200078e0a00 */
[C---:B------:R-:W-:Y:S01]  /*0fa0*/  ISETP.GT.U32.AND P6, PT, R0.reuse, R17, PT ;  /* 0x000000110000720c */ /* 0x040fe20003fc4070 */
[C---:B------:R-:W-:Y:S01]  /*0fb0*/  IMAD.HI.U32 R6, R5.reuse, R19, RZ ;  /* 0x0000001305067227 */ /* 0x040fe200078e00ff */
[----:B------:R-:W-:Y:S01]  /*0fc0*/  ISETP.GT.U32.AND P0, PT, R0, R10, PT ;  /* 0x0000000a0000720c */ /* 0x000fe20003f04070 */
[----:B------:R-:W-:Y:S01]  /*0fd0*/  STL.64 [R1+0x2768], R46 ;  /* 0x0027682e01007387 */ /* 0x000fe20000100a00 */
[C---:B------:R-:W-:Y:S01]  /*0fe0*/  SEL R2, R4.reuse, R13, !P1 ;  /* 0x0000000d04027207 */ /* 0x040fe20004800000 */
[----:B------:R-:W-:Y:S01]  /*0ff0*/  IMAD.MOV R13, RZ, RZ, -R6 ;  /* 0x000000ffff0d7224 */ /* 0x000fe200078e0a06 */
[----:B------:R-:W-:Y:S01]  /*1000*/  SEL R4, R4, R15, !P1 ;  /* 0x0000000f04047207 */ /* 0x000fe20004800000 */
[----:B------:R-:W-:Y:S01]  /*1010*/  IMAD.HI.U32 R6, R5, R23, RZ ;  /* 0x0000001705067227 */ /* 0x000fe200078e00ff */
[----:B------:R-:W-:Y:S01]  /*1020*/  IABS R15, R32 ;  /* 0x00000020000f7213 */ /* 0x000fe20000000000 */
[----:B------:R-:W-:Y:S01]  /*1030*/  STL.64 [R1+0x2788], R46 ;  /* 0x0027882e01007387 */ /* 0x000fe20000100a00 */
[----:B------:R-:W-:Y:S01]  /*1040*/  ISETP.GT.U32.AND P1, PT, R0, R8, PT ;  /* 0x000000080000720c */ /* 0x000fe20003f24070 */
[----:B------:R-:W-:-:S02]  /*1050*/  @!P4 IMAD.IADD R12, R12, 0x1, -R0 ;  /* 0x000000010c0cc824 */ /* 0x000fc400078e0a00 */
[--C-:B------:R-:W-:Y:S01]  /*1060*/  @!P6 IMAD.IADD R17, R17, 0x1, -R0.reuse ;  /* 0x000000011111e824 */ /* 0x100fe200078e0a00 */
[----:B------:R-:W-:Y:S01]  /*1070*/  ISETP.GT.U32.AND P6, PT, R0, R7, PT ;  /* 0x000000070000720c */ /* 0x000fe20003fc4070 */
[----:B------:R-:W-:Y:S01]  /*1080*/  @!P0 IMAD.IADD R10, R10, 0x1, -R0 ;  /* 0x000000010a0a8824 */ /* 0x000fe200078e0a00 */
[----:B------:R-:W-:Y:S01]  /*1090*/  STL.64 [R1+0x27a8], R46 ;  /* 0x0027a82e01007387 */ /* 0x000fe20000100a00 */
[C---:B------:R-:W-:Y:S02]  /*10a0*/  IMAD R19, R0.reuse, R13, R19 ;  /* 0x0000000d00137224 */ /* 0x040fe400078e0213 */
[----:B------:R-:W-:Y:S01]  /*10b0*/  IMAD.MOV R13, RZ, RZ, -R6 ;  /* 0x000000ffff0d7224 */ /* 0x000fe200078e0a06 */
[C---:B------:R-:W-:Y:S01]  /*10c0*/  ISETP.GT.U32.AND P4, PT, R0.reuse, R10, PT ;  /* 0x0000000a0000720c */ /* 0x040fe20003f84070 */
[----:B------:R-:W-:Y:S01]  /*10d0*/  VIADD R31, R49, 0xa ;  /* 0x0000000a311f7836 */ /* 0x000fe20000000000 */
[----:B------:R-:W-:Y:S01]  /*10e0*/  MOV R6, R17 ;  /* 0x0000001100067202 */ /* 0x000fe20000000f00 */
[C---:B------:R-:W-:Y:S01]  /*10f0*/  IMAD R23, R0.reuse, R13, R23 ;  /* 0x0000000d00177224 */ /* 0x040fe200078e0217 */
[----:B------:R-:W-:Y:S01]  /*1100*/  STL.64 [R1+0x27c8], R46 ;  /* 0x0027c82e01007387 */ /* 0x000fe20000100a00 */
[----:B------:R-:W-:Y:S01]  /*1110*/  IMAD.MOV.U32 R17, RZ, RZ, R15 ;  /* 0x000000ffff117224 */ /* 0x000fe200078e000f */
[----:B------:R-:W-:Y:S01]  /*1120*/  IABS R21, R31 ;  /* 0x0000001f00157213 */ /* 0x000fe20000000000 */
[--C-:B------:R-:W-:Y:S01]  /*1130*/  @!P6 IMAD.IADD R7, R7, 0x1, -R0.reuse ;  /* 0x000000010707e824 */ /* 0x100fe200078e0a00 */
[----:B------:R-:W-:Y:S01]  /*1140*/  ISETP.GT.U32.AND P6, PT, R0, R19, PT ;  /* 0x000000130000720c */ /* 0x000fe20003fc4070 */
[C---:B------:R-:W-:Y:S01]  /*1150*/  IMAD.HI.U32 R13, R5.reuse, R17, RZ ;  /* 0x00000011050d7227 */ /* 0x040fe200078e00ff */
[----:B------:R-:W-:Y:S03]  /*1160*/  STL.64 [R1+0x27e8], R46 ;  /* 0x0027e82e01007387 */ /* 0x000fe60000100a00 */
[--C-:B------:R-:W-:Y:S01]  /*1170*/  @!P4 IMAD.IADD R10, R10, 0x1, -R0.reuse ;  /* 0x000000010a0ac824 */ /* 0x100fe200078e0a00 */
[----:B------:R-:W-:Y:S01]  /*1180*/  ISETP.GT.U32.AND P4, PT, R0, R23, PT ;  /* 0x000000170000720c */ /* 0x000fe20003f84070 */
[----:B------:R-:W-:Y:S01]  /*1190*/  IMAD.MOV R13, RZ, RZ, -R13 ;  /* 0x000000ffff0d7224 */ /* 0x000fe200078e0a0d */
[----:B------:R1:W-:Y:S01]  /*11a0*/  STL.64 [R1+0x2808], R46 ;  /* 0x0028082e01007387 */ /* 0x0003e20000100a00 */
[--C-:B------:R-:W-:Y:S01]  /*11b0*/  @!P1 IMAD.IADD R8, R8, 0x1, -R0.reuse ;  /* 0x0000000108089824 */ /* 0x100fe200078e0a00 */
[C---:B------:R-:W-:Y:S01]  /*11c0*/  ISETP.GT.U32.AND P1, PT, R0.reuse, R11, PT ;  /* 0x0000000b0000720c */ /* 0x040fe20003f24070 */
[----:B------:R-:W-:Y:S01]  /*11d0*/  IMAD.HI.U32 R15, R5, R21, RZ ;  /* 0x00000015050f7227 */ /* 0x000fe200078e00ff */
[----:B------:R-:W-:Y:S02]  /*11e0*/  STL.64 [R1+0x26f0], R44 ;  /* 0x0026f02c01007387 */ /* 0x000fe40000100a00 */
[C---:B------:R-:W-:Y:S01]  /*11f0*/  ISETP.GT.U32.AND P0, PT, R0.reuse, R8, PT ;  /* 0x000000080000720c */ /* 0x040fe20003f04070 */
[--C-:B------:R-:W-:Y:S01]  /*1200*/  @!P6 IMAD.IADD R19, R19, 0x1, -R0.reuse ;  /* 0x000000011313e824 */ /* 0x100fe200078e0a00 */
[----:B------:R-:W-:Y:S01]  /*1210*/  ISETP.GE.AND P6, PT, R25, RZ, PT ;  /* 0x000000ff1900720c */ /* 0x000fe20003fc6270 */
[C---:B------:R-:W-:Y:S01]  /*1220*/  IMAD R25, R0.reuse, R13, R17 ;  /* 0x0000000d00197224 */ /* 0x040fe200078e0211 */
[----:B------:R-:W-:Y:S01]  /*1230*/  STL.64 [R1+0x2708], R44 ;  /* 0x0027082c01007387 */ /* 0x000fe20000100a00 */
[----:B------:R-:W-:Y:S01]  /*1240*/  @!P4 IMAD.IADD R23, R23, 0x1, -R0 ;  /* 0x000000011717c824 */ /* 0x000fe200078e0a00 */
[----:B-1----:R-:W-:Y:S01]  /*1250*/  PRMT R46, RZ, 0x7610, R46 ;  /* 0x00007610ff2e7816 */ /* 0x002fe2000000002e */
[----:B------:R-:W-:Y:S01]  /*1260*/  IMAD.MOV R15, RZ, RZ, -R15 ;  /* 0x000000ffff0f7224 */ /* 0x000fe200078e0a0f */
[C---:B------:R-:W-:Y:S01]  /*1270*/  ISETP.GT.U32.AND P4, PT, R0.reuse, R25, PT ;  /* 0x000000190000720c */ /* 0x040fe20003f84070 */
[----:B------:R-:W-:Y:S01]  /*1280*/  @!P1 IMAD.IADD R11, R11, 0x1, -R0 ;  /* 0x000000010b0b9824 */ /* 0x000fe200078e0a00 */
[C---:B------:R-:W-:Y:S01]  /*1290*/  ISETP.GT.U32.AND P1, PT, R0.reuse, R9, PT ;  /* 0x000000090000720c */ /* 0x040fe20003f24070 */
[----:B------:R-:W-:Y:S01]  /*12a0*/  IMAD R21, R0, R15, R21 ;  /* 0x0000000f00157224 */ /* 0x000fe200078e0215 */
[----:B------:R1:W-:Y:S01]  /*12b0*/  STL.64 [R1+0x26e8], R42 ;  /* 0x0026e82a01007387 */ /* 0x0003e20000100a00 */
[----:B------:R-:W-:-:S02]  /*12c0*/  VIADD R28, R49, 0xc ;  /* 0x0000000c311c7836 */ /* 0x000fc40000000000 */
[----:B------:R-:W-:Y:S01]  /*12d0*/  @!P2 IMAD.MOV R6, RZ, RZ, -R6 ;  /* 0x000000ffff06a224 */ /* 0x000fe200078e0a06 */
[----:B------:R-:W-:Y:S01]  /*12e0*/  ISETP.GT.U32.AND P2, PT, R0, R12, PT ;  /* 0x0000000c0000720c */ /* 0x000fe20003f44070 */
[--C-:B------:R-:W-:Y:S01]  /*12f0*/  @!P0 IMAD.IADD R8, R8, 0x1, -R0.reuse ;  /* 0x0000000108088824 */ /* 0x100fe200078e0a00 */
[----:B------:R-:W-:Y:S01]  /*1300*/  ISETP.GE.AND P0, PT, R16, RZ, PT ;  /* 0x000000ff1000720c */ /* 0x000fe20003f06270 */
[----:B------:R-:W-:Y:S01]  /*1310*/  VIADD R30, R49, 0xb ;  /* 0x0000000b311e7836 */ /* 0x000fe20000000000 */
[----:B------:R-:W-:Y:S01]  /*1320*/  IABS R27, R28 ;  /* 0x0000001c001b7213 */ /* 0x000fe20000000000 */
[--C-:B------:R-:W-:Y:S01]  /*1330*/  @!P4 IMAD.IADD R25, R25, 0x1, -R0.reuse ;  /* 0x000000011919c824 */ /* 0x100fe200078e0a00 */
[----:B------:R-:W-:Y:S01]  /*1340*/  ISETP.GT.U32.AND P4, PT, R0, R21, PT ;  /* 0x000000150000720c */ /* 0x000fe20003f84070 */
[----:B------:R-:W-:Y:S01]  /*1350*/  @!P1 IMAD.IADD R9, R9, 0x1, -R0 ;  /* 0x0000000109099824 */ /* 0x000fe200078e0a00 */
[----:B------:R-:W-:Y:S01]  /*1360*/  ISETP.GE.AND P1, PT, R26, RZ, PT ;  /* 0x000000ff1a00720c */ /* 0x000fe20003f26270 */
[----:B------:R-:W-:Y:S01]  /*1370*/  VIADD R26, R49, 0xd ;  /* 0x0000000d311a7836 */ /* 0x000fe20000000000 */
[----:B------:R-:W-:Y:S01]  /*1380*/  IABS R17, R30 ;  /* 0x0000001e00117213 */ /* 0x000fe20000000000 */
[----:B------:R-:W-:Y:S01]  /*1390*/  IMAD.HI.U32 R15, R5, R27, RZ ;  /* 0x0000001b050f7227 */ /* 0x000fe200078e00ff */
[----:B------:R-:W-:Y:S01]  /*13a0*/  STL.64 [R1+0x26e0], R40 ;  /* 0x0026e02801007387 */ /* 0x000fe20000100a00 */
[----:B-1----:R-:W-:-:S02]  /*13b0*/  PRMT R42, RZ, 0x7610, R42 ;  /* 0x00007610ff2a7816 */ /* 0x002fc4000000002a */
[----:B------:R-:W-:Y:S01]  /*13c0*/  IMAD.MOV R15, RZ, RZ, -R15 ;  /* 0x000000ffff0f7224 */ /* 0x000fe200078e0a0f */
[----:B------:R-:W-:Y:S01]  /*13d0*/  IABS R33, R26 ;  /* 0x0000001a00217213 */ /* 0x000fe20000000000 */
[--C-:B------:R-:W-:Y:S01]  /*13e0*/  @!P2 IMAD.IADD R12, R12, 0x1, -R0.reuse ;  /* 0x000000010c0ca824 */ /* 0x100fe200078e0a00 */
[----:B------:R-:W-:Y:S01]  /*13f0*/  ISETP.GE.AND P2, PT, R24, RZ, PT ;  /* 0x000000ff1800720c */ /* 0x000fe20003f46270 */
[----:B------:R-:W-:Y:S01]  /*1400*/  @!P4 IMAD.IADD R21, R21, 0x1, -R0 ;  /* 0x000000011515c824 */ /* 0x000fe200078e0a00 */
[C---:B------:R-:W-:Y:S01]  /*1410*/  ISETP.GT.U32.AND P4, PT, R0.reuse, R9, PT ;  /* 0x000000090000720c */ /* 0x040fe20003f84070 */
[C---:B------:R-:W-:Y:S01]  /*1420*/  IMAD R15, R0.reuse, R15, R27 ;  /* 0x0000000f000f7224 */ /* 0x040fe200078e021b */
[----:B------:R-:W-:Y:S01]  /*1430*/  STL.64 [R1+0x2710], R40 ;  /* 0x0027102801007387 */ /* 0x000fe20000100a00 */
[----:B------:R-:W-:Y:S01]  /*1440*/  @!P0 IMAD.MOV R7, RZ, RZ, -R7 ;  /* 0x000000ffff078224 */ /* 0x000fe200078e0a07 */
[----:B------:R-:W-:Y:S01]  /*1450*/  ISETP.GT.U32.AND P0, PT, R0, R19, PT ;  /* 0x000000130000720c */ /* 0x000fe20003f04070 */
[----:B------:R-:W-:Y:S01]  /*1460*/  VIADD R24, R49, 0xe ;  /* 0x0000000e31187836 */ /* 0x000fe20000000000 */
[----:B------:R-:W-:Y:S01]  /*1470*/  STL.64 [R1+0x2730], R40 ;  /* 0x0027302801007387 */ /* 0x000fe20000100a00 */
[----:B------:R-:W-:Y:S01]  /*1480*/  IMAD.HI.U32 R13, R5, R17, RZ ;  /* 0x00000011050d7227 */ /* 0x000fe200078e00ff */
[----:B------:R-:W-:-:S02]  /*1490*/  PRMT R43, RZ, 0x7610, R43 ;  /* 0x00007610ff2b7816 */ /* 0x000fc4000000002b */
[----:B------:R-:W-:Y:S01]  /*14a0*/  IABS R35, R24 ;  /* 0x0000001800237213 */ /* 0x000fe20000000000 */
[----:B------:R-:W-:Y:S01]  /*14b0*/  IMAD.HI.U32 R16, R5, R33, RZ ;  /* 0x0000002105107227 */ /* 0x000fe200078e00ff */
[----:B------:R-:W-:Y:S01]  /*14c0*/  @!P2 IADD3 R8, PT, PT, -R8, RZ, RZ ;  /* 0x000000ff0808a210 */ /* 0x000fe20007ffe1ff */
[----:B------:R-:W-:Y:S01]  /*14d0*/  STL.64 [R1+0x2750], R40 ;  /* 0x0027502801007387 */ /* 0x000fe20000100a00 */
[C---:B------:R-:W-:Y:S01]  /*14e0*/  ISETP.GT.U32.AND P2, PT, R0.reuse, R23, PT ;  /* 0x000000170000720c */ /* 0x040fe20003f44070 */
[----:B------:R-:W-:Y:S01]  /*14f0*/  @!P4 IMAD.IADD R9, R9, 0x1, -R0 ;  /* 0x000000010909c824 */ /* 0x000fe200078e0a00 */
[C---:B------:R-:W-:Y:S01]  /*1500*/  ISETP.GT.U32.AND P4, PT, R0.reuse, R15, PT ;  /* 0x0000000f0000720c */ /* 0x040fe20003f84070 */
[----:B------:R-:W-:Y:S01]  /*1510*/  IMAD.MOV R13, RZ, RZ, -R13 ;  /* 0x000000ffff0d7224 */ /* 0x000fe200078e0a0d */
[----:B------:R-:W-:Y:S01]  /*1520*/  STL.64 [R1+0x2770], R40 ;  /* 0x0027702801007387 */ /* 0x000fe20000100a00 */
[----:B------:R-:W-:Y:S02]  /*1530*/  IMAD.MOV R34, RZ, RZ, -R16 ;  /* 0x000000ffff227224 */ /* 0x000fe400078e0a10 */
[C---:B------:R-:W-:Y:S01]  /*1540*/  IMAD R17, R0.reuse, R13, R17 ;  /* 0x0000000d00117224 */ /* 0x040fe200078e0211 */
[----:B------:R-:W-:Y:S01]  /*1550*/  STL.64 [R1+0x2790], R40 ;  /* 0x0027902801007387 */ /* 0x000fe20000100a00 */
[----:B------:R-:W-:-:S02]  /*1560*/  IMAD R13, R0, R34, R33 ;  /* 0x00000022000d7224 */ /* 0x000fc400078e0221 */
[----:B------:R-:W-:Y:S01]  /*1570*/  @!P3 IMAD.MOV R11, RZ, RZ, -R11 ;  /* 0x000000ffff0bb224 */ /* 0x000fe200078e0a0b */
[C---:B------:R-:W-:Y:S01]  /*1580*/  ISETP.GT.U32.AND P3, PT, R0.reuse, R21, PT ;  /* 0x000000150000720c */ /* 0x040fe20003f64070 */
[C---:B------:R-:W-:Y:S01]  /*1590*/  IMAD.HI.U32 R16, R5.reuse, R35, RZ ;  /* 0x0000002305107227 */ /* 0x040fe200078e00ff */
[----:B------:R-:W-:Y:S03]  /*15a0*/  STL.64 [R1+0x27b0], R40 ;  /* 0x0027b02801007387 */ /* 0x000fe60000100a00 */
[----:B------:R-:W-:Y:S01]  /*15b0*/  IMAD.HI.U32 R5, R5, R29, RZ ;  /* 0x0000001d05057227 */ /* 0x000fe200078e00ff */
[----:B------:R-:W-:Y:S03]  /*15c0*/  STL.64 [R1+0x27d0], R40 ;  /* 0x0027d02801007387 */ /* 0x000fe60000100a00 */
[----:B------:R-:W-:Y:S01]  /*15d0*/  @!P6 IMAD.MOV R12, RZ, RZ, -R12 ;  /* 0x000000ffff0ce224 */ /* 0x000fe200078e0a0c */
[C---:B------:R-:W-:Y:S01]  /*15e0*/  ISETP.GT.U32.AND P6, PT, R0.reuse, R17, PT ;  /* 0x000000110000720c */ /* 0x040fe20003fc4070 */
[--C-:B------:R-:W-:Y:S01]  /*15f0*/  @!P0 IMAD.IADD R19, R19, 0x1, -R0.reuse ;  /* 0x0000000113138824 */ /* 0x100fe200078e0a00 */
[----:B------:R-:W-:Y:S01]  /*1600*/  ISETP.GT.U32.AND P0, PT, R0, R13, PT ;  /* 0x0000000d0000720c */ /* 0x000fe20003f04070 */
[----:B------:R-:W-:Y:S01]  /*1610*/  IMAD.MOV R5, RZ, RZ, -R5 ;  /* 0x000000ffff057224 */ /* 0x000fe200078e0a05 */
[----:B------:R-:W-:Y:S01]  /*1620*/  STL.64 [R1+0x27f0], R40 ;  /* 0x0027f02801007387 */ /* 0x000fe20000100a00 */
[----:B------:R-:W-:Y:S01]  /*1630*/  @!P4 IMAD.IADD R15, R15, 0x1, -R0 ;  /* 0x000000010f0fc824 */ /* 0x000fe200078e0a00 */
[----:B------:R-:W-:Y:S01]  /*1640*/  ISETP.GE.AND P4, PT, R22, RZ, PT ;  /* 0x000000ff1600720c */ /* 0x000fe20003f86270 */
[C---:B------:R-:W-:Y:S01]  /*1650*/  IMAD R29, R0.reuse, R5, R29 ;  /* 0x00000005001d7224 */ /* 0x040fe200078e021d */
[----:B------:R1:W-:Y:S01]  /*1660*/  STL.64 [R1+0x2810], R40 ;  /* 0x0028102801007387 */ /* 0x0003e20000100a00 */
[----:B------:R-:W-:Y:S01]  /*1670*/  @!P1 IMAD.MOV R10, RZ, RZ, -R10 ;  /* 0x000000ffff0a9224 */ /* 0x000fe200078e0a0a */
[C---:B------:R-:W-:Y:S01]  /*1680*/  ISETP.GT.U32.AND P1, PT, R0.reuse, R25, PT ;  /* 0x000000190000720c */ /* 0x040fe20003f24070 */
[----:B------:R-:W-:Y:S01]  /*1690*/  @!P3 IMAD.IADD R21, R21, 0x1, -R0 ;  /* 0x000000011515b824 */ /* 0x000fe200078e0a00 */
[----:B------:R-:W-:Y:S01]  /*16a0*/  ISETP.GT.U32.AND P3, PT, R0, R29, PT ;  /* 0x0000001d0000720c */ /* 0x000fe20003f64070 */
[----:B------:R-:W-:Y:S01]  /*16b0*/  IMAD.MOV R16, RZ, RZ, -R16 ;  /* 0x000000ffff107224 */ /* 0x000fe200078e0a10 */
[----:B------:R-:W-:Y:S01]  /*16c0*/  STL.64 [R1+0x26d8], R38 ;  /* 0x0026d82601007387 */ /* 0x000fe20000100a00 */
[----:B------:R-:W-:-:S02]  /*16d0*/  @!P2 IMAD.IADD R23, R23, 0x1, -R0 ;  /* 0x000000011717a824 */ /* 0x000fc400078e0a00 */
[--C-:B------:R-:W-:Y:S01]  /*16e0*/  @!P6 IMAD.IADD R17, R17, 0x1, -R0.reuse ;  /* 0x000000011111e824 */ /* 0x100fe200078e0a00 */
[----:B------:R-:W-:Y:S01]  /*16f0*/  ISETP.GE.AND P6, PT, R20, RZ, PT ;  /* 0x000000ff1400720c */ /* 0x000fe20003fc6270 */
[----:B------:R-:W-:Y:S01]  /*1700*/  @!P0 IMAD.IADD R13, R13, 0x1, -R0 ;  /* 0x000000010d0d8824 */ /* 0x000fe200078e0a00 */
[----:B------:R-:W-:Y:S01]  /*1710*/  ISETP.GE.AND P0, PT, R32, RZ, PT ;  /* 0x000000ff2000720c */ /* 0x000fe20003f06270 */
[C---:B------:R-:W-:Y:S01]  /*1720*/  IMAD R27, R0.reuse, R16, R35 ;  /* 0x00000010001b7224 */ /* 0x040fe200078e0223 */
[----:B-1----:R-:W-:Y:S01]  /*1730*/  SHF.R.U32.HI R40, RZ, 0x5, R50 ;  /* 0x00000005ff287819 */ /* 0x002fe20000011632 */
[----:B------:R-:W-:Y:S01]  /*1740*/  @!P4 IMAD.MOV R23, RZ, RZ, -R23 ;  /* 0x000000ffff17c224 */ /* 0x000fe200078e0a17 */
[C---:B------:R-:W-:Y:S01]  /*1750*/  ISETP.GT.U32.AND P4, PT, R0.reuse, R13, PT ;  /* 0x0000000d0000720c */ /* 0x040fe20003f84070 */
[--C-:B------:R-:W-:Y:S01]  /*1760*/  @!P1 IMAD.IADD R25, R25, 0x1, -R0.reuse ;  /* 0x0000000119199824 */ /* 0x100fe200078e0a00 */
[----:B------:R-:W-:Y:S01]  /*1770*/  ISETP.GT.U32.AND P2, PT, R0, R27, PT ;  /* 0x0000001b0000720c */ /* 0x000fe20003f44070 */
[--C-:B------:R-:W-:Y:S01]  /*1780*/  @!P3 IMAD.IADD R29, R29, 0x1, -R0.reuse ;  /* 0x000000011d1db824 */ /* 0x100fe200078e0a00 */
[----:B------:R-:W-:Y:S01]  /*1790*/  ISETP.GE.AND P1, PT, R18, RZ, PT ;  /* 0x000000ff1200720c */ /* 0x000fe20003f26270 */
[----:B------:R-:W-:Y:S01]  /*17a0*/  STL.64 [R1+0x2720], R38 ;  /* 0x0027202601007387 */ /* 0x000fe20000100a00 */
[C---:B------:R-:W-:Y:S01]  /*17b0*/  ISETP.GT.U32.AND P3, PT, R0.reuse, R15, PT ;  /* 0x0000000f0000720c */ /* 0x040fe20003f64070 */
[----:B------:R-:W-:Y:S01]  /*17c0*/  @!P6 IMAD.MOV R19, RZ, RZ, -R19 ;  /* 0x000000ffff13e224 */ /* 0x000fe200078e0a13 */
[----:B------:R-:W-:Y:S01]  /*17d0*/  ISETP.GT.U32.AND P6, PT, R0, R29, PT ;  /* 0x0000001d0000720c */ /* 0x000fe20003fc4070 */
[----:B------:R-:W-:Y:S01]  /*17e0*/  @!P0 IMAD.MOV R25, RZ, RZ, -R25 ;  /* 0x000000ffff198224 */ /* 0x000fe200078e0a19 */
[----:B------:R-:W-:Y:S01]  /*17f0*/  STL.64 [R1+0x2740], R38 ;  /* 0x0027402601007387 */ /* 0x000fe20000100a00 */
[----:B------:R-:W-:Y:S01]  /*1800*/  IMAD.SHL.U32 R5, R40, 0x200000, RZ ;  /* 0x0020000028057824 */ /* 0x000fe200078e00ff */
[----:B------:R-:W1:Y:S01]  /*1810*/  LDC.64 R50, c[0x0][0x380] ;  /* 0x0000e000ff327b82 */ /* 0x000e620000000a00 */
[--C-:B------:R-:W-:Y:S01]  /*1820*/  @!P4 IMAD.IADD R13, R13, 0x1, -R0.reuse ;  /* 0x000000010d0dc824 */ /* 0x100fe200078e0a00 */
[----:B------:R-:W-:Y:S01]  /*1830*/  ISETP.GE.AND P4, PT, R49, RZ, PT ;  /* 0x000000ff3100720c */ /* 0x000fe20003f86270 */
[--C-:B------:R-:W-:Y:S01]  /*1840*/  @!P2 IMAD.IADD R27, R27, 0x1, -R0.reuse ;  /* 0x000000011b1ba824 */ /* 0x100fe200078e0a00 */
[----:B------:R-:W-:Y:S01]  /*1850*/  ISETP.GE.AND P2, PT, R31, RZ, PT ;  /* 0x000000ff1f00720c */ /* 0x000fe20003f46270 */
[----:B------:R-:W-:Y:S01]  /*1860*/  @!P1 IMAD.MOV R9, RZ, RZ, -R9 ;  /* 0x000000ffff099224 */ /* 0x000fe200078e0a09 */
[C---:B------:R-:W-:Y:S01]  /*1870*/  ISETP.GT.U32.AND P1, PT, R0.reuse, R17, PT ;  /* 0x000000110000720c */ /* 0x040fe20003f24070 */
[----:B------:R-:W-:Y:S01]  /*1880*/  STL.64 [R1+0x2760], R38 ;  /* 0x0027602601007387 */ /* 0x000fe20000100a00 */
[----:B------:R-:W-:Y:S01]  /*1890*/  ISETP.GT.U32.AND P0, PT, R0, R27, PT ;  /* 0x0000001b0000720c */ /* 0x000fe20003f04070 */
[--C-:B------:R-:W-:Y:S01]  /*18a0*/  @!P6 IMAD.IADD R29, R29, 0x1, -R0.reuse ;  /* 0x000000011d1de824 */ /* 0x100fe200078e0a00 */
[----:B------:R-:W-:Y:S01]  /*18b0*/  ISETP.NE.AND P6, PT, R3, RZ, PT ;  /* 0x000000ff0300720c */ /* 0x000fe20003fc5270 */
[----:B------:R-:W-:Y:S01]  /*18c0*/  STL.64 [R1+0x2780], R38 ;  /* 0x0027802601007387 */ /* 0x000fe20000100a00 */
[----:B------:R-:W-:Y:S01]  /*18d0*/  LOP3.LUT R3, RZ, R3, RZ, 0x33, !PT ;  /* 0x00000003ff037212 */ /* 0x000fe200078e33ff */
[--C-:B------:R-:W-:Y:S01]  /*18e0*/  @!P3 IMAD.IADD R15, R15, 0x1, -R0.reuse ;  /* 0x000000010f0fb824 */ /* 0x100fe200078e0a00 */
[----:B------:R-:W-:Y:S01]  /*18f0*/  ISETP.GE.AND P3, PT, R26, RZ, PT ;  /* 0x000000ff1a00720c */ /* 0x000fe20003f66270 */
[----:B------:R-:W-:Y:S01]  /*1900*/  @!P4 IMAD.MOV R29, RZ, RZ, -R29 ;  /* 0x000000ffff1dc224 */ /* 0x000fe200078e0a1d */
[----:B------:R-:W-:Y:S01]  /*1910*/  STL.64 [R1+0x27a0], R38 ;  /* 0x0027a02601007387 */ /* 0x000fe20000100a00 */
[----:B------:R-:W-:Y:S01]  /*1920*/  @!P2 IMAD.MOV R21, RZ, RZ, -R21 ;  /* 0x000000ffff15a224 */ /* 0x000fe200078e0a15 */
[----:B------:R-:W-:Y:S01]  /*1930*/  SEL R7, R3, R7, !P6 ;  /* 0x0000000703077207 */ /* 0x000fe20007000000 */
[--C-:B------:R-:W-:Y:S01]  /*1940*/  @!P1 IMAD.IADD R17, R17, 0x1, -R0.reuse ;  /* 0x0000000111119824 */ /* 0x100fe200078e0a00 */
[----:B------:R-:W-:Y:S01]  /*1950*/  STL.64 [R1+0x27c0], R38 ;  /* 0x0027c02601007387 */ /* 0x000fe20000100a00 */
[----:B------:R-:W-:Y:S01]  /*1960*/  @!P0 IMAD.IADD R27, R27, 0x1, -R0 ;  /* 0x000000011b1b8824 */ /* 0x000fe200078e0a00 */
[C---:B------:R-:W-:Y:S01]  /*1970*/  SEL R40, R3.reuse, R29, !P6 ;  /* 0x0000001d03287207 */ /* 0x040fe20007000000 */
[----:B------:R-:W2:Y:S01]  /*1980*/  LDC R31, c[0x0][0x3a4] ;  /* 0x0000e900ff1f7b82 */ /* 0x000ea20000000800 */
[----:B------:R-:W-:Y:S01]  /*1990*/  STL.64 [R1+0x27e0], R38 ;  /* 0x0027e02601007387 */ /* 0x000fe20000100a00 */
[----:B------:R-:W-:-:S02]  /*19a0*/  SEL R0, R3, R11, !P6 ;  /* 0x0000000b03007207 */ /* 0x000fc40007000000 */
[----:B------:R-:W-:Y:S01]  /*19b0*/  ISETP.GE.AND P2, PT, R30, RZ, PT ;  /* 0x000000ff1e00720c */ /* 0x000fe20003f46270 */
[----:B------:R-:W-:Y:S01]  /*19c0*/  STL.64 [R1+0x2800], R38 ;  /* 0x0028002601007387 */ /* 0x000fe20000100a00 */
[----:B------:R-:W-:Y:S01]  /*19d0*/  ISETP.GE.AND P1, PT, R28, RZ, PT ;  /* 0x000000ff1c00720c */ /* 0x000fe20003f26270 */
[----:B------:R-:W-:Y:S01]  /*19e0*/  @!P3 IMAD.MOV R13, RZ, RZ, -R13 ;  /* 0x000000ffff0db224 */ /* 0x000fe200078e0a0d */
[----:B------:R-:W-:Y:S01]  /*19f0*/  SEL R8, R3, R8, !P6 ;  /* 0x0000000803087207 */ /* 0x000fe20007000000 */
[----:B------:R-:W-:Y:S01]  /*1a00*/  STL.64 [R1+0x26d0], R36 ;  /* 0x0026d02401007387 */ /* 0x000fe20000100a00 */
[----:B------:R-:W-:Y:S02]  /*1a10*/  ISETP.GE.AND P0, PT, R24, RZ, PT ;  /* 0x000000ff1800720c */ /* 0x000fe40003f06270 */
[----:B------:R-:W-:Y:S01]  /*1a20*/  LOP3.LUT R5, R5, 0x600000, RZ, 0xc0, !PT ;  /* 0x0060000005057812 */ /* 0x000fe200078ec0ff */
[----:B------:R-:W-:Y:S03]  /*1a30*/  STL.64 [R1+0x26c8], R34 ;  /* 0x0026c82201007387 */ /* 0x000fe60000100a00 */
[----:B------:R-:W-:Y:S01]  /*1a40*/  R2UR UR8, R5 ;  /* 0x00000000050872ca */ /* 0x000fe200000e0000 */
[----:B------:R3:W-:Y:S01]  /*1a50*/  STL [R1+0x1044], R40 ;  /* 0x0010442801007387 */ /* 0x0007e20000100800 */
[----:B------:R-:W-:Y:S01]  /*1a60*/  @!P2 IADD3 R17, PT, PT, -R17, RZ, RZ ;  /* 0x000000ff1111a210 */ /* 0x000fe20007ffe1ff */
[----:B------:R-:W-:Y:S01]  /*1a70*/  @!P1 IMAD.MOV R15, RZ, RZ, -R15 ;  /* 0x000000ffff0f9224 */ /* 0x000fe200078e0a0f */
[----:B------:R-:W-:Y:S01]  /*1a80*/  ISETP.NE.U32.AND P2, PT, R48, RZ, PT ;  /* 0x000000ff3000720c */ /* 0x000fe20003f45070 */
[----:B------:R4:W-:Y:S01]  /*1a90*/  STL [R1+0x1434], R0 ;  /* 0x0014340001007387 */ /* 0x0009e20000100800 */
[----:B------:R-:W0:Y:S01]  /*1aa0*/  LDC R5, c[0x0][0x3a0] ;  /* 0x0000e800ff057b82 */ /* 0x000e220000000800 */
[----:B------:R-:W-:-:S02]  /*1ab0*/  @!P0 IMAD.MOV R27, RZ, RZ, -R27 ;  /* 0x000000ffff1b8224 */ /* 0x000fc400078e0a1b */
[----:B------:R1:W-:Y:S01]  /*1ac0*/  STL [R1+0x1440], R7 ;  /* 0x0014400701007387 */ /* 0x0003e20000100800 */
[----:B--2---:R-:W-:Y:S02]  /*1ad0*/  IMAD R4, R4, R31, RZ ;  /* 0x0000001f04047224 */ /* 0x004fe400078e02ff */
[----:B---3--:R-:W-:Y:S01]  /*1ae0*/  IMAD.U32 R40, RZ, RZ, UR76 ;  /* 0x0000004cff287e24 */ /* 0x008fe2000f8e00ff */
[----:B------:R2:W-:Y:S01]  /*1af0*/  STL [R1+0x1448], R8 ;  /* 0x0014480801007387 */ /* 0x0005e20000100800 */
[----:B------:R-:W-:Y:S01]  /*1b00*/  UIADD3 UR12, UPT, UPT, UR5, UR8, URZ ;  /* 0x00000008050c7290 */ /* 0x000fe2000fffe0ff */
[C---:B----4-:R-:W-:Y:S02]  /*1b10*/  SEL R0, R3.reuse, R10, !P6 ;  /* 0x0000000a03007207 */ /* 0x050fe40007000000 */
[----:B------:R-:W-:Y:S01]  /*1b20*/  VOTEU.ALL UP0, P2 ;  /* 0x0000000000ff7886 */ /* 0x000fe20001000000 */
[----:B------:R-:W-:Y:S01]  /*1b30*/  VOTEU.ALL UP1, P2 ;  /* 0x0000000000ff7886 */ /* 0x000fe20001020000 */
[----:B-1----:R-:W-:Y:S01]  /*1b40*/  SEL R7, R3, R12, !P6 ;  /* 0x0000000c03077207 */ /* 0x002fe20007000000 */
[----:B------:R1:W-:Y:S02]  /*1b50*/  STL [R1+0x1450], R0 ;  /* 0x0014500001007387 */ /* 0x0003e40000100800 */
[----:B------:R-:W-:-:S04]  /*1b60*/  @!UP0 UIADD3 UR10, UPT, UPT, -UR9, 0x100000, URZ ;  /* 0x00100000090a8890 */ /* 0x000fc8000fffe1ff */
[----:B------:R-:W-:Y:S02]  /*1b70*/  @!UP0 USHF.L.U32 UR11, UR10, 0xb, URZ ;  /* 0x0000000b0a0b8899 */ /* 0x000fe400080006ff */
[----:B------:R-:W-:Y:S01]  /*1b80*/  @!UP0 USHF.L.U32 UR10, UR10, 0x1, URZ ;  /* 0x000000010a0a8899 */ /* 0x000fe200080006ff */
[C---:B--2---:R-:W-:Y:S01]  /*1b90*/  SEL R8, R3.reuse, R9, !P6 ;  /* 0x0000000903087207 */ /* 0x044fe20007000000 */
[----:B------:R2:W-:Y:S04]  /*1ba0*/  STL [R1+0x1458], R7 ;  /* 0x0014580701007387 */ /* 0x0005e80000100800 */
[----:B------:R3:W-:Y:S01]  /*1bb0*/  STL [R1+0x1460], R8 ;  /* 0x0014600801007387 */ /* 0x0007e20000100800 */
[C---:B-1----:R-:W-:Y:S01]  /*1bc0*/  SEL R0, R3.reuse, R19, !P6 ;  /* 0x0000001303007207 */ /* 0x042fe20007000000 */
[----:B------:R-:W-:Y:S01]  /*1bd0*/  STTM.x32 tmem[UR12], RZ ;  /* 0x000000ff000079ed */ /* 0x000fe200082c000c */
[----:B------:R-:W1:Y:S01]  /*1be0*/  FENCE.VIEW.ASYNC.T ;  /* 0x00000000000073c6 */ /* 0x000e620000000200 */
[----:B--2---:R-:W-:-:S02]  /*1bf0*/  SEL R7, R3, R23, !P6 ;  /* 0x0000001703077207 */ /* 0x004fc40007000000 */
[----:B------:R2:W-:Y:S01]  /*1c00*/  STL [R1+0x1468], R0 ;  /* 0x0014680001007387 */ /* 0x0005e20000100800 */
[----:B---3--:R-:W-:-:S03]  /*1c10*/  SEL R8, R3, R25, !P6 ;  /* 0x0000001903087207 */ /* 0x008fc60007000000 */
[----:B------:R3:W-:Y:S04]  /*1c20*/  STL [R1+0x1438], R7 ;  /* 0x0014380701007387 */ /* 0x0007e80000100800 */
[----:B------:R4:W-:Y:S01]  /*1c30*/  STL [R1+0x143c], R8 ;  /* 0x00143c0801007387 */ /* 0x0009e20000100800 */
[C---:B--2---:R-:W-:Y:S02]  /*1c40*/  SEL R0, R3.reuse, R21, !P6 ;  /* 0x0000001503007207 */ /* 0x044fe40007000000 */
[----:B---3--:R-:W-:-:S03]  /*1c50*/  SEL R7, R3, R17, !P6 ;  /* 0x0000001103077207 */ /* 0x008fc60007000000 */
[----:B------:R2:W-:Y:S01]  /*1c60*/  STL [R1+0x1444], R0 ;  /* 0x0014440001007387 */ /* 0x0005e20000100800 */
[----:B----4-:R-:W-:-:S03]  /*1c70*/  SEL R8, R3, R15, !P6 ;  /* 0x0000000f03087207 */ /* 0x010fc60007000000 */
[----:B------:R3:W-:Y:S04]  /*1c80*/  STL [R1+0x144c], R7 ;  /* 0x00144c0701007387 */ /* 0x0007e80000100800 */
[----:B------:R4:W-:Y:S01]  /*1c90*/  STL [R1+0x1454], R8 ;  /* 0x0014540801007387 */ /* 0x0009e20000100800 */
[C---:B--2---:R-:W-:Y:S02]  /*1ca0*/  SEL R0, R3.reuse, R13, !P6 ;  /* 0x0000000d03007207 */ /* 0x044fe40007000000 */
[----:B---3--:R-:W-:-:S03]  /*1cb0*/  SEL R7, R3, R27, !P6 ;  /* 0x0000001b03077207 */ /* 0x008fc60007000000 */
[----:B------:R2:W-:Y:S01]  /*1cc0*/  STL [R1+0x145c], R0 ;  /* 0x00145c0001007387 */ /* 0x0005e20000100800 */
[----:B------:R-:W-:Y:S01]  /*1cd0*/  SEL R3, R3, R6, !P6 ;  /* 0x0000000603037207 */ /* 0x000fe20007000000 */
[C---:B0-----:R-:W-:Y:S02]  /*1ce0*/  VIADD R6, R5.reuse, 0xffffffff ;  /* 0xffffffff05067836 */ /* 0x041fe40000000000 */
[----:B------:R0:W-:Y:S01]  /*1cf0*/  STL [R1+0x1464], R7 ;  /* 0x0014640701007387 */ /* 0x0001e20000100800 */
[----:B----4-:R-:W-:-:S03]  /*1d00*/  VIADD R8, R5, 0xffffffef ;  /* 0xffffffef05087836 */ /* 0x010fc60000000000 */
[----:B------:R3:W-:Y:S01]  /*1d10*/  STL [R1+0x146c], R3 ;  /* 0x00146c0301007387 */ /* 0x0007e20000100800 */
[----:B--2---:R-:W-:Y:S01]  /*1d20*/  IMAD R0, R2, R31, RZ ;  /* 0x0000001f02007224 */ /* 0x004fe200078e02ff */
[----:B------:R-:W-:Y:S01]  /*1d30*/  ISETP.GE.U32.AND P6, PT, R8, 0x7ffffef0, PT ;  /* 0x7ffffef00800780c */ /* 0x000fe20003fc6070 */
[----:B0-----:R-:W-:-:S03]  /*1d40*/  VIADD R7, R5, 0xfffffff7 ;  /* 0xfffffff705077836 */ /* 0x001fc60000000000 */
[-C--:B------:R-:W-:Y:S02]  /*1d50*/  LEA R48, P0, R0, R50.reuse, 0x1 ;  /* 0x0000003200307211 */ /* 0x080fe400078008ff */
[----:B------:R-:W-:Y:S01]  /*1d60*/  LEA R50, P1, R4, R50, 0x1 ;  /* 0x0000003204327211 */ /* 0x000fe200078208ff */
[----:B---3--:R-:W0:Y:S01]  /*1d70*/  LDC.64 R2, c[0x0][0x3a8] ;  /* 0x0000ea00ff027b82 */ /* 0x008e220000000a00 */
[-C--:B------:R-:W-:Y:S01]  /*1d80*/  LEA.HI.X.SX32 R49, R0, R51.reuse, 0x1, P0 ;  /* 0x0000003300317211 */ /* 0x080fe200000f0eff */
[C---:B------:R-:W-:Y:S01]  /*1d90*/  VIADD R0, R5.reuse, 0xffffffe7 ;  /* 0xffffffe705007836 */ /* 0x040fe20000000000 */
[----:B------:R-:W-:Y:S01]  /*1da0*/  LEA.HI.X.SX32 R51, R4, R51, 0x1, P1 ;  /* 0x0000003304337211 */ /* 0x000fe200008f0eff */
[----:B------:R-:W-:Y:S01]  /*1db0*/  VIADD R4, R5, 0xffffffdf ;  /* 0xffffffdf05047836 */ /* 0x000fe20000000000 */
[----:B------:R-:W-:Y:S02]  /*1dc0*/  ISETP.GE.U32.AND P3, PT, R7, 0x7ffffef8, PT ;  /* 0x7ffffef80700780c */ /* 0x000fe40003f66070 */
[----:B------:R-:W-:Y:S01]  /*1dd0*/  ISETP.GE.U32.AND P1, PT, R6, 0x7fffff00, PT ;  /* 0x7fffff000600780c */ /* 0x000fe20003f26070 */
[----:B-1----:R-:W-:Y:S01]  /*1de0*/  BAR.SYNC.DEFER_BLOCKING 0x0 ;  /* 0x0000000000007b1d */ /* 0x002fe20000010000 */
[----:B------:R-:W-:-:S02]  /*1df0*/  PRMT R6, RZ, 0x7610, R6 ;  /* 0x00007610ff067816 */ /* 0x000fc40000000006 */
[----:B------:R-:W-:Y:S01]  /*1e00*/  ISETP.GE.U32.AND P4, PT, R0, 0x7ffffee8, PT ;  /* 0x7ffffee80000780c */ /* 0x000fe20003f86070 */
[----:B------:R-:W-:Y:S01]  /*1e10*/  IMAD.U32 R0, RZ, RZ, UR12 ;  /* 0x0000000cff007e24 */ /* 0x000fe2000f8e00ff */
[----:B------:R-:W-:Y:S02]  /*1e20*/  PRMT R38, RZ, 0x7610, R38 ;  /* 0x00007610ff267816 */ /* 0x000fe40000000026 */
[----:B------:R-:W-:Y:S02]  /*1e30*/  PRMT R53, RZ, 0x7610, R53 ;  /* 0x00007610ff357816 */ /* 0x000fe40000000035 */
[----:B------:R-:W-:Y:S02]  /*1e40*/  PRMT R39, RZ, 0x7610, R39 ;  /* 0x00007610ff277816 */ /* 0x000fe40000000027 */
[----:B------:R-:W-:Y:S02]  /*1e50*/  PRMT R52, RZ, 0x7610, R52 ;  /* 0x00007610ff347816 */ /* 0x000fe40000000034 */
[----:B------:R-:W-:Y:S01]  /*1e60*/  ISETP.GE.U32.AND P0, PT, R4, 0x7ffffee0, PT ;  /* 0x7ffffee00400780c */ /* 0x000fe20003f06070 */
[----:B------:R-:W-:Y:S01]  /*1e70*/  VIADD R4, R5, 0xffffffcf ;  /* 0xffffffcf05047836 */ /* 0x000fe20000000000 */
[----:B0-----:R-:W-:Y:S01]  /*1e80*/  STL [R1+0x20d0], R3 ;  /* 0x0020d00301007387 */ /* 0x001fe20000100800 */
[----:B------:R-:W-:-:S03]  /*1e90*/  IMAD.SHL.U32 R7, R2, 0x8, RZ ;  /* 0x0000000802077824 */ /* 0x000fc600078e00ff */
[----:B------:R-:W-:Y:S01]  /*1ea0*/  STL [R1+0x24d0], R3 ;  /* 0x0024d00301007387 */ /* 0x000fe20000100800 */
[----:B------:R-:W-:-:S03]  /*1eb0*/  IMAD.WIDE R44, R7, 0x2, R48 ;  /* 0x00000002072c7825 */ /* 0x000fc600078e0230 */
[----:B------:R0:W-:Y:S02]  /*1ec0*/  STL [R1+0x1470], R40 ;  /* 0x0014702801007387 */ /* 0x0001e40000100800 */
[----:B0-----:R-:W-:-:S05]  /*1ed0*/  VIADD R40, R40, 0x44000 ;  /* 0x0004400028287836 */ /* 0x001fca0000000000 */
[----:B------:R-:W-:Y:S01]  /*1ee0*/  R2UR UR4, R40 ;  /* 0x00000000280472ca */ /* 0x000fe200000e0000 */
[----:B------:R0:W-:Y:S04]  /*1ef0*/  STL [R1+0x1040], R40 ;  /* 0x0010402801007387 */ /* 0x0001e80000100800 */
[----:B------:R1:W-:Y:S01]  /*1f00*/  STL [R1+0x1f78], R0 ;  /* 0x001f780001007387 */ /* 0x0003e20000100800 */
[----:B0-----:R-:W-:-:S03]  /*1f10*/  IMAD.WIDE R40, R7, 0x2, R50 ;  /* 0x0000000207287825 */ /* 0x001fc600078e0232 */
[----:B------:R-:W0:Y:S04]  /*1f20*/  FENCE.VIEW.ASYNC.S ;  /* 0x00000000000073c6 */ /* 0x000e280000000000 */
[----:B0-----:R0:W2:Y:S02]  /*1f30*/  @!UP1 SYNCS.EXCH.64 URZ, [UR4], UR10 ;  /* 0x0000000a04ff95b2 */ /* 0x0010a40008000100 */
[----:B--2---:R-:W-:Y:S01]  /*1f40*/  BAR.SYNC.DEFER_BLOCKING 0x0 ;  /* 0x0000000000007b1d */ /* 0x004fe20000010000 */
[----:B-1----:R-:W-:-:S05]  /*1f50*/  VIADD R0, R5, 0xffffffd7 ;  /* 0xffffffd705007836 */ /* 0x002fca0000000000 */
[----:B------:R1:W2:Y:S04]  /*1f60*/  @!P3 LDG.E.U16 R6, desc[UR6][R40.64] ;  /* 0x000000062806b981 */ /* 0x0002a8000c1e1500 */
[----:B------:R-:W3:Y:S04]  /*1f70*/  @!P1 LDG.E.U16 R46, desc[UR6][R48.64] ;  /* 0x00000006302e9981 */ /* 0x000ee8000c1e1500 */
[----:B------:R-:W4:Y:S04]  /*1f80*/  @!P3 LDG.E.U16 R42, desc[UR6][R44.64] ;  /* 0x000000062c2ab981 */ /* 0x000f28000c1e1500 */
[----:B------:R-:W4:Y:S01]  /*1f90*/  @!P1 LDG.E.U16 R43, desc[UR6][R50.64] ;  /* 0x00000006322b9981 */ /* 0x000f22000c1e1500 */
[----:B------:R-:W-:Y:S01]  /*1fa0*/  IMAD.SHL.U32 R7, R2, 0x10, RZ ;  /* 0x0000001002077824 */ /* 0x000fe200078e00ff */
[----:B------:R-:W-:-:S02]  /*1fb0*/  ISETP.GE.U32.AND P1, PT, R0, 0x7ffffed8, PT ;  /* 0x7ffffed80000780c */ /* 0x000fc40003f26070 */
[----:B------:R-:W-:Y:S04]  /*1fc0*/  STL.64 [R1+0xfc0], R44 ;  /* 0x000fc02c01007387 */ /* 0x000fe80000100a00 */
[----:B------:R1:W-:Y:S02]  /*1fd0*/  STL.64 [R1+0xfb8], R40 ;  /* 0x000fb82801007387 */ /* 0x0003e40000100a00 */
[----:B-1----:R-:W-:-:S05]  /*1fe0*/  IMAD.WIDE R40, R7, 0x2, R48 ;  /* 0x0000000207287825 */ /* 0x002fca00078e0230 */
[----:B------:R-:W4:Y:S04]  /*1ff0*/  @!P6 LDG.E.U16 R53, desc[UR6][R40.64] ;  /* 0x000000062835e981 */ /* 0x000f28000c1e1500 */
[----:B--2---:R1:W-:Y:S04]  /*2000*/  STL [R1+0x380], R6 ;  /* 0x0003800601007387 */ /* 0x0043e80000100800 */
[----:B---3--:R2:W-:Y:S04]  /*2010*/  STL [R1+0x38c], R46 ;  /* 0x00038c2e01007387 */ /* 0x0085e80000100800 */
[----:B------:R-:W-:Y:S01]  /*2020*/  STL.64 [R1+0xf40], R40 ;  /* 0x000f402801007387 */ /* 0x000fe20000100a00 */
[----:B-1----:R-:W-:-:S03]  /*2030*/  IMAD R6, R2, 0x18, RZ ;  /* 0x0000001802067824 */ /* 0x002fc600078e02ff */
[----:B----4-:R-:W-:Y:S01]  /*2040*/  STL [R1+0x384], R42 ;  /* 0x0003842a01007387 */ /* 0x010fe20000100800 */
[----:B--2---:R-:W-:-:S03]  /*2050*/  IMAD.WIDE R46, R7, 0x2, R50 ;  /* 0x00000002072e7825 */ /* 0x004fc600078e0232 */
[----:B------:R1:W-:Y:S01]  /*2060*/  STL [R1+0x388], R43 ;  /* 0x0003882b01007387 */ /* 0x0003e20000100800 */
[----:B------:R-:W-:-:S03]  /*2070*/  IMAD.WIDE R44, R6, 0x2, R48 ;  /* 0x00000002062c7825 */ /* 0x000fc600078e0230 */
[----:B------:R2:W-:Y:S04]  /*2080*/  STL.64 [R1+0xf38], R46 ;  /* 0x000f382e01007387 */ /* 0x0005e80000100a00 */
[----:B------:R3:W4:Y:S01]  /*2090*/  @!P4 LDG.E.U16 R39, desc[UR6][R44.64] ;  /* 0x000000062c27c981 */ /* 0x000722000c1e1500 */
[----:B-1----:R-:W-:-:S03]  /*20a0*/  IMAD.WIDE R42, R6, 0x2, R50 ;  /* 0x00000002062a7825 */ /* 0x002fc600078e0232 */
[----:B------:R-:W4:Y:S04]  /*20b0*/  LDL.LU.64 R40, [R1+0x2810] ;  /* 0x0028100001287983 */ /* 0x000f280000300a00 */
[----:B------:R1:W4:Y:S04]  /*20c0*/  @!P4 LDG.E.U16 R38, desc[UR6][R42.64] ;  /* 0x000000062a26c981 */ /* 0x000328000c1e1500 */
[----:B------:R-:W4:Y:S04]  /*20d0*/  @!P6 LDG.E.U16 R52, desc[UR6][R46.64] ;  /* 0x000000062e34e981 */ /* 0x000f28000c1e1500 */
[----:B--2---:R-:W2:Y:S01]  /*20e0*/  LDL.LU.64 R46, [R1+0x2808] ;  /* 0x00280800012e7983 */ /* 0x004ea20000300a00 */
[----:B------:R-:W-:Y:S01]  /*20f0*/  ISETP.GE.U32.AND P3, PT, R4, 0x7ffffed0, PT ;  /* 0x7ffffed00400780c */ /* 0x000fe20003f66070 */
[----:B------:R-:W-:-:S02]  /*2100*/  VIADD R0, R5, 0xffffffc7 ;  /* 0xffffffc705007836 */ /* 0x000fc40000000000 */
[----:B------:R-:W-:Y:S01]  /*2110*/  VIADD R4, R5, 0xffffffbf ;  /* 0xffffffbf05047836 */ /* 0x000fe20000000000 */
[----:B------:R3:W-:Y:S02]  /*2120*/  STL.64 [R1+0xec0], R44 ;  /* 0x000ec02c01007387 */ /* 0x0007e40000100a00 */
[----:B------:R-:W-:Y:S01]  /*2130*/  ISETP.GE.U32.AND P6, PT, R0, 0x7ffffec8, PT ;  /* 0x7ffffec80000780c */ /* 0x000fe20003fc6070 */
[----:B------:R-:W-:Y:S01]  /*2140*/  IMAD R0, R2, 0x28, RZ ;  /* 0x0000002802007824 */ /* 0x000fe200078e02ff */
[----:B------:R-:W-:Y:S01]  /*2150*/  ISETP.GE.U32.AND P4, PT, R4, 0x7ffffec0, PT ;  /* 0x7ffffec00400780c */ /* 0x000fe20003f86070 */
[----:B------:R1:W-:Y:S01]  /*2160*/  STL.64 [R1+0xeb8], R42 ;  /* 0x000eb82a01007387 */ /* 0x0003e20000100a00 */
[----:B------:R-:W-:Y:S02]  /*2170*/  IMAD.SHL.U32 R4, R2, 0x20, RZ ;  /* 0x0000002002047824 */ /* 0x000fe400078e00ff */
[----:B---3--:R-:W-:-:S04]  /*2180*/  IMAD.WIDE R44, R0, 0x2, R48 ;  /* 0x00000002002c7825 */ /* 0x008fc800078e0230 */
[----:B-1----:R-:W-:Y:S01]  /*2190*/  IMAD.WIDE R42, R0, 0x2, R50 ;  /* 0x00000002002a7825 */ /* 0x002fe200078e0232 */
[----:B----4-:R-:W-:Y:S01]  /*21a0*/  PRMT R40, RZ, 0x7610, R40 ;  /* 0x00007610ff287816 */ /* 0x010fe20000000028 */
[----:B------:R-:W-:Y:S01]  /*21b0*/  STL [R1+0x370], R38 ;  /* 0x0003702601007387 */ /* 0x000fe20000100800 */
[----:B------:R-:W-:-:S03]  /*21c0*/  PRMT R41, RZ, 0x7610, R41 ;  /* 0x00007610ff297816 */ /* 0x000fc60000000029 */
[----:B------:R1:W-:Y:S04]  /*21d0*/  STL [R1+0x374], R39 ;  /* 0x0003742701007387 */ /* 0x0003e80000100800 */
[----:B------:R-:W-:Y:S04]  /*21e0*/  STL [R1+0x378], R52 ;  /* 0x0003783401007387 */ /* 0x000fe80000100800 */
[----:B------:R3:W-:Y:S01]  /*21f0*/  STL [R1+0x37c], R53 ;  /* 0x00037c3501007387 */ /* 0x0007e20000100800 */
[----:B--2---:R-:W-:Y:S01]  /*2200*/  PRMT R47, RZ, 0x7610, R47 ;  /* 0x00007610ff2f7816 */ /* 0x004fe2000000002f */
[C---:B-1----:R-:W-:Y:S01]  /*2210*/  IMAD.WIDE R38, R4.reuse, 0x2, R48 ;  /* 0x0000000204267825 */ /* 0x042fe200078e0230 */
[----:B------:R-:W-:Y:S01]  /*2220*/  PRMT R46, RZ, 0x7610, R46 ;  /* 0x00007610ff2e7816 */ /* 0x000fe2000000002e */
[----:B------:R-:W2:Y:S04]  /*2230*/  @!P1 LDG.E.U16 R40, desc[UR6][R42.64] ;  /* 0x000000062a289981 */ /* 0x000ea8000c1e1500 */
[----:B------:R1:W4:Y:S01]  /*2240*/  @!P1 LDG.E.U16 R41, desc[UR6][R44.64] ;  /* 0x000000062c299981 */ /* 0x000322000c1e1500 */
[----:B---3--:R-:W-:-:S03]  /*2250*/  IMAD.WIDE R52, R4, 0x2, R50 ;  /* 0x0000000204347825 */ /* 0x008fc600078e0232 */
[----:B------:R3:W-:Y:S04]  /*2260*/  STL.64 [R1+0xe40], R38 ;  /* 0x000e402601007387 */ /* 0x0007e80000100a00 */
[----:B------:R0:W-:Y:S04]  /*2270*/  STL.64 [R1+0xe38], R52 ;  /* 0x000e383401007387 */ /* 0x0001e80000100a00 */
[----:B------:R-:W4:Y:S04]  /*2280*/  @!P0 LDG.E.U16 R47, desc[UR6][R38.64] ;  /* 0x00000006262f8981 */ /* 0x000f28000c1e1500 */
[----:B------:R-:W4:Y:S04]  /*2290*/  @!P0 LDG.E.U16 R46, desc[UR6][R52.64] ;  /* 0x00000006342e8981 */ /* 0x000f28000c1e1500 */
[----:B---3--:R-:W3:Y:S04]  /*22a0*/  LDL.LU.64 R38, [R1+0x2800] ;  /* 0x0028000001267983 */ /* 0x008ee80000300a00 */
[----:B0-----:R-:W3:Y:S01]  /*22b0*/  LDL.LU.64 R52, [R1+0x27f8] ;  /* 0x0027f80001347983 */ /* 0x001ee20000300a00 */
[----:B------:R-:W-:-:S02]  /*22c0*/  VIADD R4, R5, 0xffffffaf ;  /* 0xffffffaf05047836 */ /* 0x000fc40000000000 */
[----:B------:R-:W-:Y:S01]  /*22d0*/  IMAD R0, R2, 0x38, RZ ;  /* 0x0000003802007824 */ /* 0x000fe200078e02ff */
[----:B------:R1:W-:Y:S02]  /*22e0*/  STL.64 [R1+0xdc0], R44 ;  /* 0x000dc02c01007387 */ /* 0x0003e40000100a00 */
[----:B------:R-:W-:Y:S01]  /*22f0*/  ISETP.GE.U32.AND P1, PT, R4, 0x7ffffeb0, PT ;  /* 0x7ffffeb00400780c */ /* 0x000fe20003f26070 */
[----:B------:R-:W-:Y:S01]  /*2300*/  IMAD R4, R2, 0x30, RZ ;  /* 0x0000003002047824 */ /* 0x000fe200078e02ff */
[----:B------:R0:W-:Y:S01]  /*2310*/  STL.64 [R1+0xdb8], R42 ;  /* 0x000db82a01007387 */ /* 0x0001e20000100a00 */
[----:B-1----:R-:W-:-:S04]  /*2320*/  IMAD.WIDE R44, R0, 0x2, R48 ;  /* 0x00000002002c7825 */ /* 0x002fc800078e0230 */
[----:B0-----:R-:W-:Y:S01]  /*2330*/  IMAD.WIDE R42, R0, 0x2, R50 ;  /* 0x00000002002a7825 */ /* 0x001fe200078e0232 */
[----:B--2---:R-:W-:Y:S04]  /*2340*/  STL [R1+0x360], R40 ;  /* 0x0003602801007387 */ /* 0x004fe80000100800 */
[----:B----4-:R0:W-:Y:S02]  /*2350*/  STL [R1+0x364], R41 ;  /* 0x0003642901007387 */ /* 0x0101e40000100800 */
[----:B0-----:R-:W-:Y:S02]  /*2360*/  IMAD.WIDE R40, R4, 0x2, R48 ;  /* 0x0000000204287825 */ /* 0x001fe400078e0230 */
[----:B------:R-:W-:Y:S04]  /*2370*/  STL [R1+0x368], R46 ;  /* 0x0003682e01007387 */ /* 0x000fe80000100800 */
[----:B------:R0:W-:Y:S01]  /*2380*/  STL [R1+0x36c], R47 ;  /* 0x00036c2f01007387 */ /* 0x0001e20000100800 */
[----:B---3--:R-:W-:-:S02]  /*2390*/  PRMT R38, RZ, 0x7610, R38 ;  /* 0x00007610ff267816 */ /* 0x008fc40000000026 */
[----:B------:R-:W-:Y:S02]  /*23a0*/  PRMT R39, RZ, 0x7610, R39 ;  /* 0x00007610ff277816 */ /* 0x000fe40000000027 */
[----:B------:R-:W-:Y:S02]  /*23b0*/  PRMT R53, RZ, 0x7610, R53 ;  /* 0x00007610ff357816 */ /* 0x000fe40000000035 */
[----:B------:R-:W-:Y:S01]  /*23c0*/  PRMT R52, RZ, 0x7610, R52 ;  /* 0x00007610ff347816 */ /* 0x000fe20000000034 */
[----:B0-----:R-:W-:Y:S01]  /*23d0*/  IMAD.WIDE R46, R4, 0x2, R50 ;  /* 0x00000002042e7825 */ /* 0x001fe200078e0232 */
[----:B------:R0:W-:Y:S04]  /*23e0*/  STL.64 [R1+0xd40], R40 ;  /* 0x000d402801007387 */ /* 0x0001e80000100a00 */
[----:B------:R-:W2:Y:S04]  /*23f0*/  @!P6 LDG.E.U16 R38, desc[UR6][R42.64] ;  /* 0x000000062a26e981 */ /* 0x000ea8000c1e1500 */
[----:B------:R1:W-:Y:S04]  /*2400*/  STL.64 [R1+0xd38], R46 ;  /* 0x000d382e01007387 */ /* 0x0003e80000100a00 */
[----:B------:R-:W3:Y:S04]  /*2410*/  @!P3 LDG.E.U16 R53, desc[UR6][R40.64] ;  /* 0x000000062835b981 */ /* 0x000ee8000c1e1500 */
[----:B------:R4:W3:Y:S04]  /*2420*/  @!P6 LDG.E.U16 R39, desc[UR6][R44.64] ;  /* 0x000000062c27e981 */ /* 0x0008e8000c1e1500 */
[----:B------:R-:W3:Y:S04]  /*2430*/  @!P3 LDG.E.U16 R52, desc[UR6][R46.64] ;  /* 0x000000062e34b981 */ /* 0x000ee8000c1e1500 */
[----:B0-----:R-:W3:Y:S04]  /*2440*/  LDL.LU.64 R40, [R1+0x27f0] ;  /* 0x0027f00001287983 */ /* 0x001ee80000300a00 */
[----:B-1----:R-:W3:Y:S01]  /*2450*/  LDL.LU.64 R46, [R1+0x27e8] ;  /* 0x0027e800012e7983 */ /* 0x002ee20000300a00 */
[----:B------:R-:W-:-:S02]  /*2460*/  VIADD R6, R5, 0xffffffb7 ;  /* 0xffffffb705067836 */ /* 0x000fc40000000000 */
[----:B------:R-:W-:-:S03]  /*2470*/  VIADD R4, R5, 0xffffff9f ;  /* 0xffffff9f05047836 */ /* 0x000fc60000000000 */
[----:B------:R-:W-:Y:S01]  /*2480*/  ISETP.GE.U32.AND P0, PT, R6, 0x7ffffeb8, PT ;  /* 0x7ffffeb80600780c */ /* 0x000fe20003f06070 */
[----:B------:R4:W-:Y:S01]  /*2490*/  STL.64 [R1+0xcc0], R44 ;  /* 0x000cc02c01007387 */ /* 0x0009e20000100a00 */
[----:B------:R-:W-:Y:S01]  /*24a0*/  ISETP.GE.U32.AND P6, PT, R4, 0x7ffffea0, PT ;  /* 0x7ffffea00400780c */ /* 0x000fe20003fc6070 */
[C---:B------:R-:W-:Y:S02]  /*24b0*/  IMAD.SHL.U32 R4, R2.reuse, 0x40, RZ ;  /* 0x0000004002047824 */ /* 0x040fe400078e00ff */
[----:B------:R0:W-:Y:S01]  /*24c0*/  STL.64 [R1+0xcb8], R42 ;  /* 0x000cb82a01007387 */ /* 0x0001e20000100a00 */
[----:B------:R-:W-:-:S04]  /*24d0*/  IMAD R0, R2, 0x48, RZ ;  /* 0x0000004802007824 */ /* 0x000fc800078e02ff */
[----:B----4-:R-:W-:-:S04]  /*24e0*/  IMAD.WIDE R44, R0, 0x2, R48 ;  /* 0x00000002002c7825 */ /* 0x010fc800078e0230 */
[----:B0-----:R-:W-:Y:S01]  /*24f0*/  IMAD.WIDE R42, R0, 0x2, R50 ;  /* 0x00000002002a7825 */ /* 0x001fe200078e0232 */
[----:B--2---:R-:W-:Y:S04]  /*2500*/  STL [R1+0x350], R38 ;  /* 0x0003502601007387 */ /* 0x004fe80000100800 */
[----:B---3--:R0:W-:Y:S04]  /*2510*/  STL [R1+0x354], R39 ;  /* 0x0003542701007387 */ /* 0x0081e80000100800 */
[----:B------:R-:W-:Y:S01]  /*2520*/  STL [R1+0x358], R52 ;  /* 0x0003583401007387 */ /* 0x000fe20000100800 */
[----:B------:R-:W-:-:S03]  /*2530*/  PRMT R40, RZ, 0x7610, R40 ;  /* 0x00007610ff287816 */ /* 0x000fc60000000028 */
[----:B------:R1:W-:Y:S01]  /*2540*/  STL [R1+0x35c], R53 ;  /* 0x00035c3501007387 */ /* 0x0003e20000100800 */
[----:B------:R-:W-:Y:S01]  /*2550*/  PRMT R41, RZ, 0x7610, R41 ;  /* 0x00007610ff297816 */ /* 0x000fe20000000029 */
[C---:B0-----:R-:W-:Y:S01]  /*2560*/  IMAD.WIDE R38, R4.reuse, 0x2, R48 ;  /* 0x0000000204267825 */ /* 0x041fe200078e0230 */
[----:B------:R-:W-:Y:S01]  /*2570*/  PRMT R47, RZ, 0x7610, R47 ;  /* 0x00007610ff2f7816 */ /* 0x000fe2000000002f */
[----:B------:R-:W2:Y:S01]  /*2580*/  @!P0 LDG.E.U16 R40, desc[UR6][R42.64] ;  /* 0x000000062a288981 */ /* 0x000ea2000c1e1500 */
[----:B------:R-:W-:Y:S01]  /*2590*/  PRMT R46, RZ, 0x7610, R46 ;  /* 0x00007610ff2e7816 */ /* 0x000fe2000000002e */
[----:B-1----:R-:W-:Y:S02]  /*25a0*/  IMAD.WIDE R52, R4, 0x2, R50 ;  /* 0x0000000204347825 */ /* 0x002fe400078e0232 */
[----:B------:R0:W-:Y:S04]  /*25b0*/  STL.64 [R1+0xc40], R38 ;  /* 0x000c402601007387 */ /* 0x0001e80000100a00 */
        /* <DEDUP_REMOVED lines=11> */
[C---:B------:R-:W-:Y:S02]  /*2670*/  IMAD R4, R2.reuse, 0x50, RZ ;  /* 0x0000005002047824 */ /* 0x040fe400078e02ff */
        /* <DEDUP_REMOVED lines=50> */
[C---:B------:R-:W-:Y:S01]  /*29a0*/  IADD3 R6, PT, PT, R5.reuse, -0x79, RZ ;  /* 0xffffff8705067810 */ /* 0x040fe20007ffe0ff */
        /* <DEDUP_REMOVED lines=252> */
[----:B------:R-:W-:Y:S01]  /*3970*/  VIADD R0, R5, 0xffffffd6 ;  /* 0xffffffd605007836 */ /* 0x000fe20000000000 */
[----:B------:R4:W-:Y:S02]  /*3980*/  STL.64 [R1+0xc0], R44 ;  /* 0x0000c02c01007387 */ /* 0x0009e40000100a00 */
[----:B------:R-:W-:Y:S02]  /*3990*/  ISETP.GE.U32.AND P4, PT, R6, 0x7ffffeef, PT ;  /* 0x7ffffeef0600780c */ /* 0x000fe40003f86070 */
[----:B------:R-:W-:Y:S01]  /*39a0*/  ISETP.GE.U32.AND P3, PT, R0, 0x7ffffed7, PT ;  /* 0x7ffffed70000780c */ /* 0x000fe20003f66070 */
[----:B------:R0:W-:Y:S01]  /*39b0*/  STL.64 [R1+0xb8], R42 ;  /* 0x0000b82a01007387 */ /* 0x0001e20000100a00 */
[C---:B------:R-:W-:Y:S02]  /*39c0*/  IMAD R0, R2.reuse, 0x9, RZ ;  /* 0x0000000902007824 */ /* 0x040fe400078e02ff */
        /* <DEDUP_REMOVED lines=8> */
[C---:B0-----:R-:W-:Y:S01]  /*3a50*/  IMAD.WIDE R38, R0.reuse, 0x2, R48 ;  /* 0x0000000200267825 */ /* 0x041fe200078e0230 */
[----:B------:R-:W-:Y:S02]  /*3a60*/  PRMT R41, RZ, 0x7610, R41 ;  /* 0x00007610ff297816 */ /* 0x000fe40000000029 */
[----:B------:R-:W-:Y:S02]  /*3a70*/  PRMT R47, RZ, 0x7610, R47 ;  /* 0x00007610ff2f7816 */ /* 0x000fe4000000002f */
[----:B------:R-:W-:Y:S01]  /*3a80*/  PRMT R46, RZ, 0x7610, R46 ;  /* 0x00007610ff2e7816 */ /* 0x000fe2000000002e */
[----:B------:R-:W2:Y:S01]  /*3a90*/  @!P4 LDG.E.U16 R40, desc[UR6][R42.64] ;  /* 0x000000062a28c981 */ /* 0x000ea2000c1e1500 */
[----:B-1----:R-:W-:-:S03]  /*3aa0*/  IMAD.WIDE R52, R0, 0x2, R50 ;  /* 0x0000000200347825 */ /* 0x002fc600078e0232 */
[----:B------:R0:W-:Y:S04]  /*3ab0*/  STL.64 [R1+0xfb0], R38 ;  /* 0x000fb02601007387 */ /* 0x0001e80000100a00 */
[----:B------:R1:W-:Y:S04]  /*3ac0*/  STL.64 [R1+0xfa8], R52 ;  /* 0x000fa83401007387 */ /* 0x0003e80000100a00 */
[----:B------:R-:W3:Y:S04]  /*3ad0*/  @!P6 LDG.E.U16 R47, desc[UR6][R38.64] ;  /* 0x00000006262fe981 */ /* 0x000ee8000c1e1500 */
[----:B------:R-:W4:Y:S04]  /*3ae0*/  @!P6 LDG.E.U16 R46, desc[UR6][R52.64] ;  /* 0x00000006342ee981 */ /* 0x000f28000c1e1500 */
[----:B------:R1:W3:Y:S04]  /*3af0*/  @!P4 LDG.E.U16 R41, desc[UR6][R44.64] ;  /* 0x000000062c29c981 */ /* 0x0002e8000c1e1500 */
[----:B0-----:R-:W4:Y:S04]  /*3b00*/  LDL.LU.64 R38, [R1+0x2720] ;  /* 0x0027200001267983 */ /* 0x001f280000300a00 */
[----:B-1----:R-:W4:Y:S01]  /*3b10*/  LDL.LU.64 R52, [R1+0x2718] ;  /* 0x0027180001347983 */ /* 0x002f220000300a00 */
[----:B------:R-:W-:-:S02]  /*3b20*/  VIADD R0, R5, 0xffffffc6 ;  /* 0xffffffc605007836 */ /* 0x000fc40000000000 */
[----:B------:R-:W-:Y:S01]  /*3b30*/  VIADD R6, R5, 0xffffffde ;  /* 0xffffffde05067836 */ /* 0x000fe20000000000 */
[----:B------:R0:W-:Y:S02]  /*3b40*/  STL.64 [R1+0xf30], R44 ;  /* 0x000f302c01007387 */ /* 0x0001e40000100a00 */
[----:B------:R-:W-:Y:S01]  /*3b50*/  ISETP.GE.U32.AND P4, PT, R0, 0x7ffffec7, PT ;  /* 0x7ffffec70000780c */ /* 0x000fe20003f86070 */
[----:B------:R-:W-:Y:S01]  /*3b60*/  IMAD R0, R2, 0x19, RZ ;  /* 0x0000001902007824 */ /* 0x000fe200078e02ff */
[----:B------:R1:W-:Y:S01]  /*3b70*/  STL.64 [R1+0xf28], R42 ;  /* 0x000f282a01007387 */ /* 0x0003e20000100a00 */
[----:B------:R-:W-:Y:S01]  /*3b80*/  ISETP.GE.U32.AND P1, PT, R6, 0x7ffffedf, PT ;  /* 0x7ffffedf0600780c */ /* 0x000fe20003f26070 */
[----:B------:R-:W-:Y:S02]  /*3b90*/  IMAD R4, R2, 0x21, RZ ;  /* 0x0000002102047824 */ /* 0x000fe400078e02ff */
[----:B0-----:R-:W-:-:S04]  /*3ba0*/  IMAD.WIDE R44, R0, 0x2, R50 ;  /* 0x00000002002c7825 */ /* 0x001fc800078e0232 */
[----:B-1----:R-:W-:Y:S01]  /*3bb0*/  IMAD.WIDE R42, R4, 0x2, R50 ;  /* 0x00000002042a7825 */ /* 0x002fe200078e0232 */
[----:B--2---:R-:W-:Y:S04]  /*3bc0*/  STL [R1+0x1f0], R40 ;  /* 0x0001f02801007387 */ /* 0x004fe80000100800 */
[----:B---3--:R0:W-:Y:S04]  /*3bd0*/  STL [R1+0x1f4], R41 ;  /* 0x0001f42901007387 */ /* 0x0081e80000100800 */
[----:B----4-:R-:W-:Y:S01]  /*3be0*/  STL [R1+0x1f8], R46 ;  /* 0x0001f82e01007387 */ /* 0x010fe20000100800 */
[----:B------:R-:W-:Y:S01]  /*3bf0*/  PRMT R53, RZ, 0x7610, R53 ;  /* 0x00007610ff357816 */ /* 0x000fe20000000035 */
[----:B0-----:R-:W-:Y:S01]  /*3c00*/  IMAD.WIDE R40, R0, 0x2, R48 ;  /* 0x0000000200287825 */ /* 0x001fe200078e0230 */
[----:B------:R-:W-:Y:S01]  /*3c10*/  PRMT R52, RZ, 0x7610, R52 ;  /* 0x00007610ff347816 */ /* 0x000fe20000000034 */
[----:B------:R0:W-:Y:S04]  /*3c20*/  STL [R1+0x1fc], R47 ;  /* 0x0001fc2f01007387 */ /* 0x0001e80000100800 */
[----:B------:R1:W-:Y:S01]  /*3c30*/  STL.64 [R1+0xeb0], R40 ;  /* 0x000eb02801007387 */ /* 0x0003e20000100a00 */
[----:B------:R-:W-:-:S03]  /*3c40*/  PRMT R38, RZ, 0x7610, R38 ;  /* 0x00007610ff267816 */ /* 0x000fc60000000026 */
[----:B------:R2:W-:Y:S04]  /*3c50*/  STL.64 [R1+0xea8], R44 ;  /* 0x000ea82c01007387 */ /* 0x0005e80000100a00 */
[----:B------:R-:W3:Y:S01]  /*3c60*/  @!P0 LDG.E.U16 R53, desc[UR6][R40.64] ;  /* 0x0000000628358981 */ /* 0x000ee2000c1e1500 */
[----:B------:R-:W-:-:S03]  /*3c70*/  PRMT R39, RZ, 0x7610, R39 ;  /* 0x00007610ff277816 */ /* 0x000fc60000000027 */
[----:B------:R-:W4:Y:S01]  /*3c80*/  @!P0 LDG.E.U16 R52, desc[UR6][R44.64] ;  /* 0x000000062c348981 */ /* 0x000f22000c1e1500 */
[----:B0-----:R-:W-:-:S03]  /*3c90*/  IMAD.WIDE R46, R4, 0x2, R48 ;  /* 0x00000002042e7825 */ /* 0x001fc600078e0230 */
[----:B------:R-:W3:Y:S04]  /*3ca0*/  @!P1 LDG.E.U16 R38, desc[UR6][R42.64] ;  /* 0x000000062a269981 */ /* 0x000ee8000c1e1500 */
[----:B-1----:R-:W3:Y:S04]  /*3cb0*/  LDL.LU.64 R40, [R1+0x2710] ;  /* 0x0027100001287983 */ /* 0x002ee80000300a00 */
[----:B--2---:R-:W2:Y:S04]  /*3cc0*/  LDL.LU.64 R44, [R1+0x2708] ;  /* 0x00270800012c7983 */ /* 0x004ea80000300a00 */
[----:B------:R0:W2:Y:S01]  /*3cd0*/  @!P1 LDG.E.U16 R39, desc[UR6][R46.64] ;  /* 0x000000062e279981 */ /* 0x0000a2000c1e1500 */
[C---:B------:R-:W-:Y:S01]  /*3ce0*/  IADD3 R0, PT, PT, R5.reuse, -0x4a, RZ ;  /* 0xffffffb605007810 */ /* 0x040fe20007ffe0ff */
[----:B------:R-:W-:-:S02]  /*3cf0*/  VIADD R6, R5, 0xffffffce ;  /* 0xffffffce05067836 */ /* 0x000fc40000000000 */
[----:B------:R0:W-:Y:S01]  /*3d00*/  STL.64 [R1+0xe30], R46 ;  /* 0x000e302e01007387 */ /* 0x0001e20000100a00 */
[----:B------:R-:W-:Y:S01]  /*3d10*/  ISETP.GE.U32.AND P1, PT, R0, 0x7ffffeb7, PT ;  /* 0x7ffffeb70000780c */ /* 0x000fe20003f26070 */
[----:B------:R-:W-:Y:S02]  /*3d20*/  IMAD R0, R2, 0x29, RZ ;  /* 0x0000002902007824 */ /* 0x000fe400078e02ff */
[----:B------:R1:W-:Y:S01]  /*3d30*/  STL.64 [R1+0xe28], R42 ;  /* 0x000e282a01007387 */ /* 0x0003e20000100a00 */
[----:B------:R-:W-:Y:S01]  /*3d40*/  ISETP.GE.U32.AND P6, PT, R6, 0x7ffffecf, PT ;  /* 0x7ffffecf0600780c */ /* 0x000fe20003fc6070 */
[----:B------:R-:W-:Y:S02]  /*3d50*/  IMAD R4, R2, 0x31, RZ ;  /* 0x0000003102047824 */ /* 0x000fe400078e02ff */
[----:B0-----:R-:W-:Y:S01]  /*3d60*/  IMAD.WIDE R46, R0, 0x2, R50 ;  /* 0x00000002002e7825 */ /* 0x001fe200078e0232 */
[----:B------:R-:W-:Y:S02]  /*3d70*/  PRMT R36, RZ, 0x7610, R36 ;  /* 0x00007610ff247816 */ /* 0x000fe40000000024 */
[----:B------:R-:W-:Y:S01]  /*3d80*/  PRMT R37, RZ, 0x7610, R37 ;  /* 0x00007610ff257816 */ /* 0x000fe20000000025 */
[----:B-1----:R-:W-:-:S06]  /*3d90*/  IMAD.WIDE R42, R4, 0x2, R48 ;  /* 0x00000002042a7825 */ /* 0x002fcc00078e0230 */
[----:B------:R0:W2:Y:S04]  /*3da0*/  @!P6 LDG.E.U16 R37, desc[UR6][R42.64] ;  /* 0x000000062a25e981 */ /* 0x0000a8000c1e1500 */
[----:B----4-:R-:W-:Y:S04]  /*3db0*/  STL [R1+0x1e8], R52 ;  /* 0x0001e83401007387 */ /* 0x010fe80000100800 */
[----:B---3--:R1:W-:Y:S01]  /*3dc0*/  STL [R1+0x1ec], R53 ;  /* 0x0001ec3501007387 */ /* 0x0083e20000100800 */
[----:B--2---:R-:W-:Y:S02]  /*3dd0*/  PRMT R44, RZ, 0x7610, R44 ;  /* 0x00007610ff2c7816 */ /* 0x004fe4000000002c */
[----:B------:R-:W-:Y:S01]  /*3de0*/  PRMT R45, RZ, 0x7610, R45 ;  /* 0x00007610ff2d7816 */ /* 0x000fe2000000002d */
[----:B-1----:R-:W-:-:S03]  /*3df0*/  IMAD.WIDE R52, R0, 0x2, R48 ;  /* 0x0000000200347825 */ /* 0x002fc600078e0230 */
[----:B------:R-:W2:Y:S04]  /*3e00*/  @!P3 LDG.E.U16 R44, desc[UR6][R46.64] ;  /* 0x000000062e2cb981 */ /* 0x000ea8000c1e1500 */
[----:B------:R-:W-:Y:S04]  /*3e10*/  STL.64 [R1+0xdb0], R52 ;  /* 0x000db03401007387 */ /* 0x000fe80000100a00 */
[----:B------:R-:W-:Y:S04]  /*3e20*/  STL [R1+0x1e0], R38 ;  /* 0x0001e02601007387 */ /* 0x000fe80000100800 */
[----:B------:R-:W3:Y:S04]  /*3e30*/  @!P3 LDG.E.U16 R45, desc[UR6][R52.64] ;  /* 0x00000006342db981 */ /* 0x000ee8000c1e1500 */
[----:B------:R1:W-:Y:S02]  /*3e40*/  STL [R1+0x1e4], R39 ;  /* 0x0001e42701007387 */ /* 0x0003e40000100800 */
[----:B-1----:R-:W-:-:S05]  /*3e50*/  IMAD.WIDE R38, R4, 0x2, R50 ;  /* 0x0000000204267825 */ /* 0x002fca00078e0232 */
[----:B------:R1:W4:Y:S01]  /*3e60*/  @!P6 LDG.E.U16 R36, desc[UR6][R38.64] ;  /* 0x000000062624e981 */ /* 0x000322000c1e1500 */
[----:B------:R-:W-:-:S03]  /*3e70*/  VIADD R0, R5, 0xffffffa6 ;  /* 0xffffffa605007836 */ /* 0x000fc60000000000 */
[----:B------:R0:W-:Y:S01]  /*3e80*/  STL.64 [R1+0xda8], R46 ;  /* 0x000da82e01007387 */ /* 0x0001e20000100a00 */
[----:B------:R-:W-:Y:S01]  /*3e90*/  VIADD R6, R5, 0xffffffbe ;  /* 0xffffffbe05067836 */ /* 0x000fe20000000000 */
[----:B------:R-:W-:Y:S02]  /*3ea0*/  ISETP.GE.U32.AND P6, PT, R0, 0x7ffffea7, PT ;  /* 0x7ffffea70000780c */ /* 0x000fe40003fc6070 */
[----:B------:R-:W4:Y:S01]  /*3eb0*/  LDL.LU R52, [R1+0x2700] ;  /* 0x0027000001347983 */ /* 0x000f220000300800 */
[----:B------:R-:W-:Y:S01]  /*3ec0*/  IMAD R0, R2, 0x39, RZ ;  /* 0x0000003902007824 */ /* 0x000fe200078e02ff */
[----:B------:R-:W-:Y:S02]  /*3ed0*/  PRMT R40, RZ, 0x7610, R40 ;  /* 0x00007610ff287816 */ /* 0x000fe40000000028 */
[----:B0-----:R-:W4:Y:S04]  /*3ee0*/  LDL.LU.64 R46, [R1+0x26f8] ;  /* 0x0026f800012e7983 */ /* 0x001f280000300a00 */
[----:B------:R0:W-:Y:S01]  /*3ef0*/  STL.64 [R1+0xd30], R42 ;  /* 0x000d302a01007387 */ /* 0x0001e20000100a00 */
[----:B------:R-:W-:-:S03]  /*3f00*/  ISETP.GE.U32.AND P0, PT, R6, 0x7ffffebf, PT ;  /* 0x7ffffebf0600780c */ /* 0x000fc60003f06070 */
[----:B------:R1:W-:Y:S01]  /*3f10*/  STL.64 [R1+0xd28], R38 ;  /* 0x000d282601007387 */ /* 0x0003e20000100a00 */
[----:B------:R-:W-:Y:S01]  /*3f20*/  PRMT R41, RZ, 0x7610, R41 ;  /* 0x00007610ff297816 */ /* 0x000fe20000000029 */
[----:B------:R-:W-:Y:S02]  /*3f30*/  IMAD R4, R2, 0x41, RZ ;  /* 0x0000004102047824 */ /* 0x000fe400078e02ff */
[----:B0-----:R-:W-:Y:S01]  /*3f40*/  IMAD.WIDE R42, R0, 0x2, R50 ;  /* 0x00000002002a7825 */ /* 0x001fe200078e0232 */
[----:B------:R-:W-:-:S04]  /*3f50*/  PRMT R34, RZ, 0x7610, R34 ;  /* 0x00007610ff227816 */ /* 0x000fc80000000022 */
[----:B------:R-:W4:Y:S01]  /*3f60*/  @!P4 LDG.E.U16 R40, desc[UR6][R42.64] ;  /* 0x000000062a28c981 */ /* 0x000f22000c1e1500 */
[----:B------:R-:W-:Y:S01]  /*3f70*/  PRMT R35, RZ, 0x7610, R35 ;  /* 0x00007610ff237816 */ /* 0x000fe20000000023 */
[----:B-1----:R-:W-:-:S05]  /*3f80*/  IMAD.WIDE R38, R4, 0x2, R48 ;  /* 0x0000000204267825 */ /* 0x002fca00078e0230 */
[----:B------:R0:W4:Y:S04]  /*3f90*/  @!P0 LDG.E.U16 R35, desc[UR6][R38.64] ;  /* 0x0000000626238981 */ /* 0x000128000c1e1500 */
[----:B--2---:R-:W-:Y:S04]  /*3fa0*/  STL [R1+0x1d8], R44 ;  /* 0x0001d82c01007387 */ /* 0x004fe80000100800 */
[----:B---3--:R1:W-:Y:S02]  /*3fb0*/  STL [R1+0x1dc], R45 ;  /* 0x0001dc2d01007387 */ /* 0x0083e40000100800 */
[----:B-1----:R-:W-:-:S05]  /*3fc0*/  IMAD.WIDE R44, R0, 0x2, R48 ;  /* 0x00000002002c7825 */ /* 0x002fca00078e0230 */
[----:B------:R1:W-:Y:S04]  /*3fd0*/  STL.64 [R1+0xcb0], R44 ;  /* 0x000cb02c01007387 */ /* 0x0003e80000100a00 */
[----:B----4-:R-:W-:Y:S04]  /*3fe0*/  STL [R1+0x1d0], R36 ;  /* 0x0001d02401007387 */ /* 0x010fe80000100800 */
[----:B------:R-:W2:Y:S04]  /*3ff0*/  @!P4 LDG.E.U16 R41, desc[UR6][R44.64] ;  /* 0x000000062c29c981 */ /* 0x000ea8000c1e1500 */
[----:B------:R3:W-:Y:S04]  /*4000*/  STL [R1+0x1d4], R37 ;  /* 0x0001d42501007387 */ /* 0x0007e80000100800 */
[----:B------:R4:W-:Y:S04]  /*4010*/  STL.64 [R1+0xca8], R42 ;  /* 0x000ca82a01007387 */ /* 0x0009e80000100a00 */
[----:B-1----:R-:W2:Y:S01]  /*4020*/  LDL.LU.64 R44, [R1+0x26f0] ;  /* 0x0026f000012c7983 */ /* 0x002ea20000300a00 */
[----:B---3--:R-:W-:-:S05]  /*4030*/  IMAD.WIDE R36, R4, 0x2, R50 ;  /* 0x0000000204247825 */ /* 0x008fca00078e0232 */
[----:B------:R1:W3:Y:S01]  /*4040*/  @!P0 LDG.E.U16 R34, desc[UR6][R36.64] ;  /* 0x0000000624228981 */ /* 0x0002e2000c1e1500 */
[C---:B------:R-:W-:Y:S02]  /*4050*/  VIADD R6, R5.reuse, 0xffffffae ;  /* 0xffffffae05067836 */ /* 0x040fe40000000000 */
[----:B------:R-:W-:Y:S01]  /*4060*/  VIADD R0, R5, 0xffffff96 ;  /* 0xffffff9605007836 */ /* 0x000fe20000000000 */
[----:B----4-:R-:W4:Y:S02]  /*4070*/  LDL.LU.64 R42, [R1+0x26e8] ;  /* 0x0026e800012a7983 */ /* 0x010f240000300a00 */
[----:B------:R-:W-:Y:S02]  /*4080*/  ISETP.GE.U32.AND P3, PT, R6, 0x7ffffeaf, PT ;  /* 0x7ffffeaf0600780c */ /* 0x000fe40003f66070 */
[----:B------:R-:W-:Y:S01]  /*4090*/  ISETP.GE.U32.AND P0, PT, R0, 0x7ffffe97, PT ;  /* 0x7ffffe970000780c */ /* 0x000fe20003f06070 */
[----:B------:R0:W-:Y:S01]  /*40a0*/  STL.64 [R1+0xc30], R38 ;  /* 0x000c302601007387 */ /* 0x0001e20000100a00 */
[C---:B------:R-:W-:Y:S01]  /*40b0*/  IMAD R0, R2.reuse, 0x49, RZ ;  /* 0x0000004902007824 */ /* 0x040fe200078e02ff */
[----:B------:R-:W-:Y:S01]  /*40c0*/  PRMT R47, RZ, 0x7610, R47 ;  /* 0x00007610ff2f7816 */ /* 0x000fe2000000002f */
[----:B------:R-:W-:Y:S01]  /*40d0*/  IMAD R4, R2, 0x51, RZ ;  /* 0x0000005102047824 */ /* 0x000fe200078e02ff */
[----:B------:R1:W-:Y:S01]  /*40e0*/  STL.64 [R1+0xc28], R36 ;  /* 0x000c282401007387 */ /* 0x0003e20000100a00 */
[----:B------:R-:W-:-:S03]  /*40f0*/  PRMT R46, RZ, 0x7610, R46 ;  /* 0x00007610ff2e7816 */ /* 0x000fc6000000002e */
[----:B------:R-:W-:Y:S01]  /*4100*/  STL [R1+0xfc], R40 ;  /* 0x0000fc2801007387 */ /* 0x000fe20000100800 */
[----:B0-----:R-:W-:-:S04]  /*4110*/  IMAD.WIDE R38, R0, 0x2, R50 ;  /* 0x0000000200267825 */ /* 0x001fc800078e0232 */
[----:B-1----:R-:W-:Y:S01]  /*4120*/  IMAD.WIDE R36, R4, 0x2, R48 ;  /* 0x0000000204247825 */ /* 0x002fe200078e0230 */
[----:B------:R0:W4:Y:S04]  /*4130*/  @!P1 LDG.E.U16 R47, desc[UR6][R38.64] ;  /* 0x00000006262f9981 */ /* 0x000128000c1e1500 */
[----:B------:R-:W4:Y:S01]  /*4140*/  @!P3 LDG.E.U16 R46, desc[UR6][R36.64] ;  /* 0x00000006242eb981 */ /* 0x000f22000c1e1500 */
[----:B------:R-:W-:-:S03]  /*4150*/  PRMT R52, RZ, 0x7610, R52 ;  /* 0x00007610ff347816 */ /* 0x000fc60000000034 */
[----:B--2---:R1:W-:Y:S02]  /*4160*/  STL [R1+0x100], R41 ;  /* 0x0001002901007387 */ /* 0x0043e40000100800 */
[----:B-1----:R-:W-:Y:S01]  /*4170*/  IMAD.WIDE R40, R0, 0x2, R48 ;  /* 0x0000000200287825 */ /* 0x002fe200078e0230 */
[----:B------:R-:W-:-:S04]  /*4180*/  PRMT R45, RZ, 0x7610, R45 ;  /* 0x00007610ff2d7816 */ /* 0x000fc8000000002d */
[----:B------:R-:W-:Y:S01]  /*4190*/  STL.64 [R1+0xbb0], R40 ;  /* 0x000bb02801007387 */ /* 0x000fe20000100a00 */
[----:B------:R-:W-:-:S03]  /*41a0*/  VIADD R0, R5, 0xffffff86 ;  /* 0xffffff8605007836 */ /* 0x000fc60000000000 */
[----:B---3--:R-:W-:Y:S04]  /*41b0*/  STL [R1+0xec], R34 ;  /* 0x0000ec2201007387 */ /* 0x008fe80000100800 */
[----:B------:R1:W-:Y:S01]  /*41c0*/  STL [R1+0xf0], R35 ;  /* 0x0000f02301007387 */ /* 0x0003e20000100800 */
[----:B------:R-:W-:-:S03]  /*41d0*/  PRMT R44, RZ, 0x7610, R44 ;  /* 0x00007610ff2c7816 */ /* 0x000fc6000000002c */
[----:B------:R-:W2:Y:S01]  /*41e0*/  @!P1 LDG.E.U16 R52, desc[UR6][R40.64] ;  /* 0x0000000628349981 */ /* 0x000ea2000c1e1500 */
[----:B-1----:R-:W-:-:S05]  /*41f0*/  IMAD.WIDE R34, R4, 0x2, R50 ;  /* 0x0000000204227825 */ /* 0x002fca00078e0232 */
[----:B------:R1:W3:Y:S01]  /*4200*/  @!P3 LDG.E.U16 R45, desc[UR6][R34.64] ;  /* 0x00000006222db981 */ /* 0x0002e2000c1e1500 */
[----:B------:R-:W-:Y:S01]  /*4210*/  ISETP.GE.U32.AND P3, PT, R0, 0x7ffffe87, PT ;  /* 0x7ffffe870000780c */ /* 0x000fe20003f66070 */
[----:B------:R-:W-:Y:S02]  /*4220*/  IMAD R0, R2, 0x59, RZ ;  /* 0x0000005902007824 */ /* 0x000fe400078e02ff */
[----:B------:R0:W-:Y:S04]  /*4230*/  STL.64 [R1+0xba8], R38 ;  /* 0x000ba82601007387 */ /* 0x0001e80000100a00 */
[----:B------:R-:W2:Y:S01]  /*4240*/  LDL.LU.64 R40, [R1+0x26e0] ;  /* 0x0026e00001287983 */ /* 0x000ea20000300a00 */
[----:B0-----:R-:W-:-:S05]  /*4250*/  IMAD.WIDE R38, R0, 0x2, R48 ;  /* 0x0000000200267825 */ /* 0x001fca00078e0230 */
[----:B------:R-:W2:Y:S04]  /*4260*/  @!P6 LDG.E.U16 R44, desc[UR6][R38.64] ;  /* 0x00000006262ce981 */ /* 0x000ea8000c1e1500 */
[----:B------:R0:W-:Y:S04]  /*4270*/  STL.64 [R1+0xb30], R36 ;  /* 0x000b302401007387 */ /* 0x0001e80000100a00 */
[----:B----4-:R-:W-:Y:S04]  /*4280*/  STL [R1+0x2524], R47 ;  /* 0x0025242f01007387 */ /* 0x010fe80000100800 */
[----:B------:R1:W-:Y:S04]  /*4290*/  STL.64 [R1+0xb28], R34 ;  /* 0x000b282201007387 */ /* 0x0003e80000100a00 */
[----:B------:R-:W-:Y:S01]  /*42a0*/  STL [R1+0x2528], R46 ;  /* 0x0025282e01007387 */ /* 0x000fe20000100800 */
[----:B------:R-:W-:-:S03]  /*42b0*/  VIADD R6, R5, 0xffffff9e ;  /* 0xffffff9e05067836 */ /* 0x000fc60000000000 */
[----:B------:R-:W-:Y:S04]  /*42c0*/  STL.64 [R1+0x2588], R46 ;  /* 0x0025882e01007387 */ /* 0x000fe80000100a00 */
[----:B------:R-:W-:Y:S04]  /*42d0*/  STL.64 [R1+0x25a8], R46 ;  /* 0x0025a82e01007387 */ /* 0x000fe80000100a00 */
[----:B------:R-:W-:Y:S04]  /*42e0*/  STL.64 [R1+0x25c8], R46 ;  /* 0x0025c82e01007387 */ /* 0x000fe80000100a00 */
[----:B------:R-:W-:Y:S04]  /*42f0*/  STL.64 [R1+0x25e8], R46 ;  /* 0x0025e82e01007387 */ /* 0x000fe80000100a00 */
[----:B------:R-:W-:Y:S01]  /*4300*/  STL.64 [R1+0x2608], R46 ;  /* 0x0026082e01007387 */ /* 0x000fe20000100a00 */
[----:B------:R-:W-:-:S03]  /*4310*/  ISETP.GE.U32.AND P4, PT, R6, 0x7ffffe9f, PT ;  /* 0x7ffffe9f0600780c */ /* 0x000fc60003f86070 */
[----:B------:R-:W-:Y:S01]  /*4320*/  STL.64 [R1+0x2628], R46 ;  /* 0x0026282e01007387 */ /* 0x000fe20000100a00 */
[----:B------:R-:W-:-:S03]  /*4330*/  IMAD R4, R2, 0x61, RZ ;  /* 0x0000006102047824 */ /* 0x000fc600078e02ff */
[----:B------:R-:W-:Y:S01]  /*4340*/  STL.64 [R1+0x2648], R46 ;  /* 0x0026482e01007387 */ /* 0x000fe20000100a00 */
[----:B0-----:R-:W-:-:S03]  /*4350*/  IMAD.WIDE R36, R0, 0x2, R50 ;  /* 0x0000000200247825 */ /* 0x001fc600078e0232 */
[----:B------:R-:W-:Y:S04]  /*4360*/  STL.64 [R1+0x2668], R46 ;  /* 0x0026682e01007387 */ /* 0x000fe80000100a00 */
[----:B------:R-:W-:Y:S04]  /*4370*/  STL.64 [R1+0x2688], R46 ;  /* 0x0026882e01007387 */ /* 0x000fe80000100a00 */
[----:B------:R-:W-:Y:S01]  /*4380*/  STL.64 [R1+0x26a8], R46 ;  /* 0x0026a82e01007387 */ /* 0x000fe20000100a00 */
[----:B------:R-:W-:Y:S01]  /*4390*/  PRMT R43, RZ, 0x7610, R43 ;  /* 0x00007610ff2b7816 */ /* 0x000fe2000000002b */
[----:B-1----:R-:W-:Y:S01]  /*43a0*/  IMAD.WIDE R34, R4, 0x2, R50 ;  /* 0x0000000204227825 */ /* 0x002fe200078e0232 */
[----:B------:R-:W-:-:S04]  /*43b0*/  PRMT R42, RZ, 0x7610, R42 ;  /* 0x00007610ff2a7816 */ /* 0x000fc8000000002a */
[----:B------:R-:W4:Y:S04]  /*43c0*/  @!P6 LDG.E.U16 R43, desc[UR6][R36.64] ;  /* 0x00000006242be981 */ /* 0x000f28000c1e1500 */
[----:B---3--:R-:W-:Y:S04]  /*43d0*/  STL [R1+0x252c], R45 ;  /* 0x00252c2d01007387 */ /* 0x008fe80000100800 */
[----:B--2---:R0:W-:Y:S04]  /*43e0*/  STL [R1], R52 ;  /* 0x0000003401007387 */ /* 0x0041e80000100800 */
[----:B------:R1:W-:Y:S01]  /*43f0*/  STL.64 [R1+0xab0], R38 ;  /* 0x000ab02601007387 */ /* 0x0003e20000100a00 */
[----:B------:R-:W-:-:S03]  /*4400*/  PRMT R41, RZ, 0x7610, R41 ;  /* 0x00007610ff297816 */ /* 0x000fc60000000029 */
[----:B------:R2:W-:Y:S01]  /*4410*/  STL.64 [R1+0xaa8], R36 ;  /* 0x000aa82401007387 */ /* 0x0005e20000100a00 */
[----:B0-----:R-:W-:-:S03]  /*4420*/  IMAD.WIDE R52, R4, 0x2, R48 ;  /* 0x0000000204347825 */ /* 0x001fc600078e0230 */
[----:B------:R0:W3:Y:S04]  /*4430*/  @!P4 LDG.E.U16 R41, desc[UR6][R34.64] ;  /* 0x000000062229c981 */ /* 0x0000e8000c1e1500 */
[----:B-1----:R-:W3:Y:S04]  /*4440*/  LDL.LU.64 R38, [R1+0x26d8] ;  /* 0x0026d80001267983 */ /* 0x002ee80000300a00 */
[----:B------:R-:W-:Y:S04]  /*4450*/  STL [R1+0x2530], R44 ;  /* 0x0025302c01007387 */ /* 0x000fe80000100800 */
[----:B------:R-:W-:Y:S04]  /*4460*/  STL.64 [R1+0xa30], R52 ;  /* 0x000a303401007387 */ /* 0x000fe80000100a00 */
[----:B------:R-:W-:Y:S04]  /*4470*/  STL.64 [R1+0x2598], R44 ;  /* 0x0025982c01007387 */ /* 0x000fe80000100a00 */
[----:B------:R0:W-:Y:S04]  /*4480*/  STL.64 [R1+0xa28], R34 ;  /* 0x000a282201007387 */ /* 0x0001e80000100a00 */
[----:B------:R-:W-:Y:S04]  /*4490*/  STL.64 [R1+0x25b8], R44 ;  /* 0x0025b82c01007387 */ /* 0x000fe80000100a00 */
[----:B------:R-:W-:Y:S04]  /*44a0*/  STL.64 [R1+0x25d8], R44 ;  /* 0x0025d82c01007387 */ /* 0x000fe80000100a00 */
[----:B------:R1:W3:Y:S04]  /*44b0*/  @!P4 LDG.E.U16 R42, desc[UR6][R52.64] ;  /* 0x00000006342ac981 */ /* 0x0002e8000c1e1500 */
[----:B------:R-:W-:Y:S04]  /*44c0*/  STL.64 [R1+0x25f8], R44 ;  /* 0x0025f82c01007387 */ /* 0x000fe80000100a00 */
[----:B------:R-:W-:Y:S04]  /*44d0*/  STL.64 [R1+0x2618], R44 ;  /* 0x0026182c01007387 */ /* 0x000fe80000100a00 */
[----:B------:R-:W-:Y:S04]  /*44e0*/  STL.64 [R1+0x2638], R44 ;  /* 0x0026382c01007387 */ /* 0x000fe80000100a00 */
[----:B------:R-:W-:Y:S04]  /*44f0*/  STL.64 [R1+0x2658], R44 ;  /* 0x0026582c01007387 */ /* 0x000fe80000100a00 */
[----:B------:R-:W-:Y:S04]  /*4500*/  STL.64 [R1+0x2678], R44 ;  /* 0x0026782c01007387 */ /* 0x000fe80000100a00 */
[----:B------:R-:W-:Y:S04]  /*4510*/  STL.64 [R1+0x2698], R44 ;  /* 0x0026982c01007387 */ /* 0x000fe80000100a00 */
[----:B------:R0:W-:Y:S04]  /*4520*/  STL.64 [R1+0x26b8], R44 ;  /* 0x0026b82c01007387 */ /* 0x0001e80000100a00 */
[----:B--2---:R-:W2:Y:S01]  /*4530*/  LDL.LU.64 R36, [R1+0x26d0] ;  /* 0x0026d00001247983 */ /* 0x004ea20000300a00 */
[----:B------:R-:W-:-:S02]  /*4540*/  VIADD R0, R5, 0xffffff76 ;  /* 0xffffff7605007836 */ /* 0x000fc40000000000 */
[----:B------:R-:W-:-:S03]  /*4550*/  VIADD R6, R5, 0xffffff8e ;  /* 0xffffff8e05067836 */ /* 0x000fc60000000000 */
[----:B------:R-:W-:Y:S01]  /*4560*/  ISETP.GE.U32.AND P4, PT, R0, 0x7ffffe77, PT ;  /* 0x7ffffe770000780c */ /* 0x000fe20003f86070 */
[----:B------:R-:W-:Y:S01]  /*4570*/  IMAD R0, R2, 0x69, RZ ;  /* 0x0000006902007824 */ /* 0x000fe200078e02ff */
[----:B------:R-:W-:Y:S01]  /*4580*/  ISETP.GE.U32.AND P1, PT, R6, 0x7ffffe8f, PT ;  /* 0x7ffffe8f0600780c */ /* 0x000fe20003f26070 */
[----:B------:R-:W-:Y:S01]  /*4590*/  IMAD R4, R2, 0x71, RZ ;  /* 0x0000007102047824 */ /* 0x000fe200078e02ff */
[----:B------:R-:W-:Y:S01]  /*45a0*/  PRMT R40, RZ, 0x7610, R40 ;  /* 0x00007610ff287816 */ /* 0x000fe20000000028 */
[C---:B0-----:R-:W-:Y:S01]  /*45b0*/  IMAD.WIDE R34, R0.reuse, 0x2, R48 ;  /* 0x0000000200227825 */ /* 0x041fe200078e0230 */
[----:B----4-:R-:W-:Y:S03]  /*45c0*/  STL [R1+0x2534], R43 ;  /* 0x0025342b01007387 */ /* 0x010fe60000100800 */
[----:B-1----:R-:W-:Y:S01]  /*45d0*/  IMAD.WIDE R52, R0, 0x2, R50 ;  /* 0x0000000200347825 */ /* 0x002fe200078e0232 */
[----:B------:R-:W4:Y:S03]  /*45e0*/  @!P0 LDG.E.U16 R40, desc[UR6][R34.64] ;  /* 0x0000000622288981 */ /* 0x000f26000c1e1500 */
[----:B------:R-:W-:Y:S01]  /*45f0*/  IMAD.WIDE R44, R4, 0x2, R48 ;  /* 0x00000002042c7825 */ /* 0x000fe200078e0230 */
[----:B---3--:R-:W-:-:S02]  /*4600*/  PRMT R39, RZ, 0x7610, R39 ;  /* 0x00007610ff277816 */ /* 0x008fc40000000027 */
[----:B------:R-:W-:-:S04]  /*4610*/  PRMT R38, RZ, 0x7610, R38 ;  /* 0x00007610ff267816 */ /* 0x000fc80000000026 */
[----:B------:R0:W3:Y:S04]  /*4620*/  @!P0 LDG.E.U16 R39, desc[UR6][R52.64] ;  /* 0x0000000634278981 */ /* 0x0000e8000c1e1500 */
[----:B------:R1:W3:Y:S04]  /*4630*/  @!P1 LDG.E.U16 R38, desc[UR6][R44.64] ;  /* 0x000000062c269981 */ /* 0x0002e8000c1e1500 */
[----:B------:R-:W-:Y:S04]  /*4640*/  STL [R1+0x2538], R42 ;  /* 0x0025382a01007387 */ /* 0x000fe80000100800 */
[----:B------:R0:W-:Y:S04]  /*4650*/  STL.64 [R1+0x2590], R42 ;  /* 0x0025902a01007387 */ /* 0x0001e80000100a00 */
[----:B------:R-:W-:Y:S04]  /*4660*/  STL [R1+0x253c], R41 ;  /* 0x00253c2901007387 */ /* 0x000fe80000100800 */
[----:B------:R1:W-:Y:S04]  /*4670*/  STL.64 [R1+0x9b0], R34 ;  /* 0x0009b02201007387 */ /* 0x0003e80000100a00 */
[----:B------:R2:W-:Y:S01]  /*4680*/  STL.64 [R1+0x9a8], R52 ;  /* 0x0009a83401007387 */ /* 0x0005e20000100a00 */
[----:B0-----:R-:W-:-:S03]  /*4690*/  IMAD.WIDE R42, R4, 0x2, R50 ;  /* 0x00000002042a7825 */ /* 0x001fc600078e0232 */
[----:B-1----:R-:W3:Y:S01]  /*46a0*/  LDL.LU.64 R34, [R1+0x26c8] ;  /* 0x0026c80001227983 */ /* 0x002ee20000300a00 */
[----:B--2---:R-:W-:-:S06]  /*46b0*/  PRMT R37, RZ, 0x7610, R37 ;  /* 0x00007610ff257816 */ /* 0x004fcc0000000025 */
[----:B------:R0:W2:Y:S01]  /*46c0*/  @!P1 LDG.E.U16 R37, desc[UR6][R42.64] ;  /* 0x000000062a259981 */ /* 0x0000a2000c1e1500 */
[----:B------:R-:W-:Y:S01]  /*46d0*/  VIADD R0, R5, 0xffffff66 ;  /* 0xffffff6605007836 */ /* 0x000fe20000000000 */
[----:B------:R-:W-:-:S04]  /*46e0*/  PRMT R36, RZ, 0x7610, R36 ;  /* 0x00007610ff247816 */ /* 0x000fc80000000024 */
[----:B------:R-:W-:Y:S01]  /*46f0*/  ISETP.GE.U32.AND P1, PT, R0, 0x7ffffe67, PT ;  /* 0x7ffffe670000780c */ /* 0x000fe20003f26070 */
[----:B------:R-:W-:-:S04]  /*4700*/  IMAD R0, R2, 0x79, RZ ;  /* 0x0000007902007824 */ /* 0x000fc800078e02ff */
[----:B------:R-:W-:-:S05]  /*4710*/  IMAD.WIDE R52, R0, 0x2, R48 ;  /* 0x0000000200347825 */ /* 0x000fca00078e0230 */
[----:B------:R-:W2:Y:S01]  /*4720*/  @!P3 LDG.E.U16 R36, desc[UR6][R52.64] ;  /* 0x000000063424b981 */ /* 0x000ea2000c1e1500 */
[----:B------:R-:W-:-:S03]  /*4730*/  VIADD R6, R5, 0xffffff7e ;  /* 0xffffff7e05067836 */ /* 0x000fc60000000000 */
[----:B----4-:R1:W-:Y:S02]  /*4740*/  STL [R1+0x2540], R40 ;  /* 0x0025402801007387 */ /* 0x0103e40000100800 */
[----:B------:R-:W-:Y:S02]  /*4750*/  ISETP.GE.U32.AND P6, PT, R6, 0x7ffffe7f, PT ;  /* 0x7ffffe7f0600780c */ /* 0x000fe40003fc6070 */
[----:B------:R4:W-:Y:S01]  /*4760*/  STL.64 [R1+0x930], R44 ;  /* 0x0009302c01007387 */ /* 0x0009e20000100a00 */
[----:B------:R-:W-:-:S03]  /*4770*/  IMAD R4, R2, 0x81, RZ ;  /* 0x0000008102047824 */ /* 0x000fc600078e02ff */
[----:B------:R0:W-:Y:S01]  /*4780*/  STL.64 [R1+0x928], R42 ;  /* 0x0009282a01007387 */ /* 0x0001e20000100a00 */
[----:B------:R-:W-:Y:S01]  /*4790*/  PRMT R33, RZ, 0x7610, R33 ;  /* 0x00007610ff217816 */ /* 0x000fe20000000021 */
[----:B-1----:R-:W-:-:S05]  /*47a0*/  IMAD.WIDE R40, R4, 0x2, R50 ;  /* 0x0000000204287825 */ /* 0x002fca00078e0232 */
[----:B------:R-:W2:Y:S01]  /*47b0*/  @!P6 LDG.E.U16 R33, desc[UR6][R40.64] ;  /* 0x000000062821e981 */ /* 0x000ea2000c1e1500 */
[----:B----4-:R-:W-:-:S04]  /*47c0*/  IMAD.WIDE R44, R0, 0x2, R50 ;  /* 0x00000002002c7825 */ /* 0x010fc800078e0232 */
[----:B0-----:R-:W-:-:S04]  /*47d0*/  IMAD.WIDE R42, R4, 0x2, R48 ;  /* 0x00000002042a7825 */ /* 0x001fc800078e0230 */
[----:B------:R-:W-:Y:S01]  /*47e0*/  VIADD R0, R5, 0xffffff56 ;  /* 0xffffff5605007836 */ /* 0x000fe20000000000 */
[----:B------:R-:W-:Y:S01]  /*47f0*/  PRMT R32, RZ, 0x7610, R32 ;  /* 0x00007610ff207816 */ /* 0x000fe20000000020 */
[----:B---3--:R-:W-:Y:S04]  /*4800*/  STL [R1+0x2544], R39 ;  /* 0x0025442701007387 */ /* 0x008fe80000100800 */
[----:B------:R-:W-:Y:S04]  /*4810*/  STL [R1+0x2548], R38 ;  /* 0x0025482601007387 */ /* 0x000fe80000100800 */
[----:B------:R-:W-:Y:S04]  /*4820*/  STL.64 [R1+0x2580], R38 ;  /* 0x0025802601007387 */ /* 0x000fe80000100a00 */
[----:B------:R-:W-:Y:S04]  /*4830*/  STL.64 [R1+0x25b0], R38 ;  /* 0x0025b02601007387 */ /* 0x000fe80000100a00 */
[----:B------:R-:W-:Y:S04]  /*4840*/  STL.64 [R1+0x25d0], R38 ;  /* 0x0025d02601007387 */ /* 0x000fe80000100a00 */
[----:B------:R-:W-:Y:S04]  /*4850*/  STL.64 [R1+0x25f0], R38 ;  /* 0x0025f02601007387 */ /* 0x000fe80000100a00 */
[----:B------:R-:W-:Y:S04]  /*4860*/  STL.64 [R1+0x2610], R38 ;  /* 0x0026102601007387 */ /* 0x000fe80000100a00 */
[----:B------:R-:W-:Y:S04]  /*4870*/  STL.64 [R1+0x2630], R38 ;  /* 0x0026302601007387 */ /* 0x000fe80000100a00 */
[----:B------:R-:W-:Y:S04]  /*4880*/  STL.64 [R1+0x2650], R38 ;  /* 0x0026502601007387 */ /* 0x000fe80000100a00 */
[----:B------:R-:W-:Y:S01]  /*4890*/  STL.64 [R1+0x2670], R38 ;  /* 0x0026702601007387 */ /* 0x000fe20000100a00 */
[----:B------:R-:W-:-:S02]  /*48a0*/  PRMT R35, RZ, 0x7610, R35 ;  /* 0x00007610ff237816 */ /* 0x000fc40000000023 */
[----:B------:R-:W-:Y:S01]  /*48b0*/  PRMT R34, RZ, 0x7610, R34 ;  /* 0x00007610ff227816 */ /* 0x000fe20000000022 */
[----:B------:R-:W-:Y:S04]  /*48c0*/  STL.64 [R1+0x2690], R38 ;  /* 0x0026902601007387 */ /* 0x000fe80000100a00 */
[----:B------:R0:W3:Y:S04]  /*48d0*/  @!P3 LDG.E.U16 R35, desc[UR6][R44.64] ;  /* 0x000000062c23b981 */ /* 0x0000e8000c1e1500 */
[----:B------:R1:W4:Y:S01]  /*48e0*/  @!P6 LDG.E.U16 R34, desc[UR6][R42.64] ;  /* 0x000000062a22e981 */ /* 0x000322000c1e1500 */
[----:B------:R-:W-:Y:S01]  /*48f0*/  ISETP.GE.U32.AND P6, PT, R0, 0x7ffffe57, PT ;  /* 0x7ffffe570000780c */ /* 0x000fe20003fc6070 */
[----:B------:R-:W-:-:S02]  /*4900*/  IMAD R0, R2, 0x89, RZ ;  /* 0x0000008902007824 */ /* 0x000fc400078e02ff */
[----:B------:R-:W-:Y:S04]  /*4910*/  STL.64 [R1+0x26b0], R38 ;  /* 0x0026b02601007387 */ /* 0x000fe80000100a00 */
[----:B--2---:R-:W-:Y:S04]  /*4920*/  STL [R1+0x254c], R37 ;  /* 0x00254c2501007387 */ /* 0x004fe80000100800 */
[----:B------:R-:W-:Y:S04]  /*4930*/  STL.64 [R1+0x8b0], R52 ;  /* 0x0008b03401007387 */ /* 0x000fe80000100a00 */
[----:B------:R0:W-:Y:S02]  /*4940*/  STL.64 [R1+0x8a8], R44 ;  /* 0x0008a82c01007387 */ /* 0x0001e40000100a00 */
[----:B0-----:R-:W-:-:S05]  /*4950*/  IMAD.WIDE R44, R0, 0x2, R48 ;  /* 0x00000002002c7825 */ /* 0x001fca00078e0230 */
[----:B------:R0:W2:Y:S01]  /*4960*/  @!P4 LDG.E.U16 R32, desc[UR6][R44.64] ;  /* 0x000000062c20c981 */ /* 0x0000a2000c1e1500 */
[----:B------:R-:W-:-:S03]  /*4970*/  VIADD R6, R5, 0xffffff6e ;  /* 0xffffff6e05067836 */ /* 0x000fc60000000000 */
[----:B------:R-:W-:Y:S04]  /*4980*/  STL [R1+0x2550], R36 ;  /* 0x0025502401007387 */ /* 0x000fe80000100800 */
[----:B------:R1:W-:Y:S01]  /*4990*/  STL.64 [R1+0x830], R42 ;  /* 0x0008302a01007387 */ /* 0x0003e20000100a00 */
[----:B------:R-:W-:-:S03]  /*49a0*/  ISETP.GE.U32.AND P0, PT, R6, 0x7ffffe6f, PT ;  /* 0x7ffffe6f0600780c */ /* 0x000fc60003f06070 */
[----:B------:R-:W-:Y:S04]  /*49b0*/  STL.64 [R1+0x25a0], R36 ;  /* 0x0025a02401007387 */ /* 0x000fe80000100a00 */
[----:B------:R0:W-:Y:S04]  /*49c0*/  STL.64 [R1+0x828], R40 ;  /* 0x0008282801007387 */ /* 0x0001e80000100a00 */
[----:B------:R-:W-:Y:S04]  /*49d0*/  STL.64 [R1+0x25c0], R36 ;  /* 0x0025c02401007387 */ /* 0x000fe80000100a00 */
[----:B------:R-:W-:Y:S01]  /*49e0*/  STL.64 [R1+0x25e0], R36 ;  /* 0x0025e02401007387 */ /* 0x000fe20000100a00 */
[----:B------:R-:W-:-:S03]  /*49f0*/  IMAD R4, R2, 0x91, RZ ;  /* 0x0000009102047824 */ /* 0x000fc600078e02ff */
[----:B------:R-:W-:Y:S04]  /*4a00*/  STL.64 [R1+0x2600], R36 ;  /* 0x0026002401007387 */ /* 0x000fe80000100a00 */
[----:B------:R-:W-:Y:S04]  /*4a10*/  STL.64 [R1+0x2620], R36 ;  /* 0x0026202401007387 */ /* 0x000fe80000100a00 */
[----:B------:R-:W-:Y:S01]  /*4a20*/  STL.64 [R1+0x2640], R36 ;  /* 0x0026402401007387 */ /* 0x000fe20000100a00 */
[----:B------:R-:W-:-:S03]  /*4a30*/  PRMT R30, RZ, 0x7610, R30 ;  /* 0x00007610ff1e7816 */ /* 0x000fc6000000001e */
[----:B------:R-:W-:Y:S01]  /*4a40*/  STL.64 [R1+0x2660], R36 ;  /* 0x0026602401007387 */ /* 0x000fe20000100a00 */
[----:B------:R-:W-:-:S03]  /*4a50*/  PRMT R29, RZ, 0x7610, R29 ;  /* 0x00007610ff1d7816 */ /* 0x000fc6000000001d */
[----:B------:R-:W-:Y:S01]  /*4a60*/  STL.64 [R1+0x2680], R36 ;  /* 0x0026802401007387 */ /* 0x000fe20000100a00 */
[----:B-1----:R-:W-:-:S03]  /*4a70*/  IMAD.WIDE R42, R0, 0x2, R50 ;  /* 0x00000002002a7825 */ /* 0x002fc600078e0232 */
[----:B------:R-:W-:Y:S01]  /*4a80*/  STL.64 [R1+0x26a0], R36 ;  /* 0x0026a02401007387 */ /* 0x000fe20000100a00 */
[----:B0-----:R-:W-:-:S03]  /*4a90*/  IMAD.WIDE R40, R4, 0x2, R48 ;  /* 0x0000000204287825 */ /* 0x001fc600078e0230 */
[----:B------:R0:W-:Y:S01]  /*4aa0*/  STL.64 [R1+0x26c0], R36 ;  /* 0x0026c02401007387 */ /* 0x0001e20000100a00 */
[C---:B------:R-:W-:Y:S01]  /*4ab0*/  VIADD R0, R5.reuse, 0xffffff46 ;  /* 0xffffff4605007836 */ /* 0x040fe20000000000 */
[----:B------:R-:W-:Y:S02]  /*4ac0*/  PRMT R31, RZ, 0x7610, R31 ;  /* 0x00007610ff1f7816 */ /* 0x000fe4000000001f */
[----:B------:R-:W2:Y:S01]  /*4ad0*/  @!P0 LDG.E.U16 R30, desc[UR6][R40.64] ;  /* 0x00000006281e8981 */ /* 0x000ea2000c1e1500 */
[----:B------:R-:W-:Y:S01]  /*4ae0*/  VIADD R6, R5, 0xffffff5e ;  /* 0xffffff5e05067836 */ /* 0x000fe20000000000 */
[----:B------:R-:W-:Y:S02]  /*4af0*/  PRMT R28, RZ, 0x7610, R28 ;  /* 0x00007610ff1c7816 */ /* 0x000fe4000000001c */
[----:B------:R1:W2:Y:S01]  /*4b00*/  @!P4 LDG.E.U16 R31, desc[UR6][R42.64] ;  /* 0x000000062a1fc981 */ /* 0x0002a2000c1e1500 */
[----:B0-----:R-:W-:-:S05]  /*4b10*/  IMAD.WIDE R36, R4, 0x2, R50 ;  /* 0x0000000204247825 */ /* 0x001fca00078e0232 */
[----:B------:R0:W2:Y:S01]  /*4b20*/  @!P0 LDG.E.U16 R29, desc[UR6][R36.64] ;  /* 0x00000006241d8981 */ /* 0x0000a2000c1e1500 */
[----:B------:R-:W-:Y:S01]  /*4b30*/  ISETP.GE.U32.AND P0, PT, R0, 0x7ffffe47, PT ;  /* 0x7ffffe470000780c */ /* 0x000fe20003f06070 */
[----:B------:R-:W-:Y:S01]  /*4b40*/  IMAD R0, R2, 0x99, RZ ;  /* 0x0000009902007824 */ /* 0x000fe200078e02ff */
[----:B------:R-:W-:Y:S01]  /*4b50*/  ISETP.GE.U32.AND P3, PT, R6, 0x7ffffe5f, PT ;  /* 0x7ffffe5f0600780c */ /* 0x000fe20003f66070 */
[----:B------:R-:W-:Y:S01]  /*4b60*/  IMAD R4, R2, 0xa1, RZ ;  /* 0x000000a102047824 */ /* 0x000fe200078e02ff */
[----:B------:R-:W-:Y:S02]  /*4b70*/  PRMT R27, RZ, 0x7610, R27 ;  /* 0x00007610ff1b7816 */ /* 0x000fe4000000001b */
[----:B------:R-:W-:Y:S01]  /*4b80*/  PRMT R26, RZ, 0x7610, R26 ;  /* 0x00007610ff1a7816 */ /* 0x000fe2000000001a */
[----:B---3--:R-:W-:Y:S04]  /*4b90*/  STL [R1+0x2554], R35 ;  /* 0x0025542301007387 */ /* 0x008fe80000100800 */
[----:B----4-:R-:W-:Y:S04]  /*4ba0*/  STL [R1+0x2558], R34 ;  /* 0x0025582201007387 */ /* 0x010fe80000100800 */
[----:B------:R-:W-:Y:S04]  /*4bb0*/  STL [R1+0x255c], R33 ;  /* 0x00255c2101007387 */ /* 0x000fe80000100800 */
[----:B------:R3:W-:Y:S04]  /*4bc0*/  STL.64 [R1+0x7b0], R44 ;  /* 0x0007b02c01007387 */ /* 0x0007e80000100a00 */
[----:B------:R1:W-:Y:S01]  /*4bd0*/  STL.64 [R1+0x7a8], R42 ;  /* 0x0007a82a01007387 */ /* 0x0003e20000100a00 */
[----:B---3--:R-:W-:-:S05]  /*4be0*/  IMAD.WIDE R44, R0, 0x2, R48 ;  /* 0x00000002002c7825 */ /* 0x008fca00078e0230 */
[----:B------:R3:W4:Y:S01]  /*4bf0*/  @!P1 LDG.E.U16 R28, desc[UR6][R44.64] ;  /* 0x000000062c1c9981 */ /* 0x000722000c1e1500 */
[----:B-1----:R-:W-:-:S05]  /*4c00*/  IMAD.WIDE R42, R0, 0x2, R50 ;  /* 0x00000002002a7825 */ /* 0x002fca00078e0232 */
[----:B------:R1:W4:Y:S04]  /*4c10*/  @!P1 LDG.E.U16 R27, desc[UR6][R42.64] ;  /* 0x000000062a1b9981 */ /* 0x000328000c1e1500 */
[----:B--2---:R-:W-:Y:S04]  /*4c20*/  STL [R1+0x2560], R32 ;  /* 0x0025602001007387 */ /* 0x004fe80000100800 */
[----:B------:R2:W-:Y:S02]  /*4c30*/  STL.64 [R1+0x730], R40 ;  /* 0x0007302801007387 */ /* 0x0005e40000100a00 */
[----:B--2---:R-:W-:-:S05]  /*4c40*/  IMAD.WIDE R40, R4, 0x2, R48 ;  /* 0x0000000204287825 */ /* 0x004fca00078e0230 */
[----:B------:R2:W2:Y:S01]  /*4c50*/  @!P3 LDG.E.U16 R26, desc[UR6][R40.64] ;  /* 0x00000006281ab981 */ /* 0x0004a2000c1e1500 */
[C---:B------:R-:W-:Y:S01]  /*4c60*/  VIADD R6, R5.reuse, 0xffffff4e ;  /* 0xffffff4e05067836 */ /* 0x040fe20000000000 */
[----:B------:R-:W-:Y:S02]  /*4c70*/  PRMT R25, RZ, 0x7610, R25 ;  /* 0x00007610ff197816 */ /* 0x000fe40000000019 */
[----:B------:R0:W-:Y:S01]  /*4c80*/  STL.64 [R1+0x728], R36 ;  /* 0x0007282401007387 */ /* 0x0001e20000100a00 */
[C---:B------:R-:W-:Y:S01]  /*4c90*/  VIADD R0, R5.reuse, 0xffffff36 ;  /* 0xffffff3605007836 */ /* 0x040fe20000000000 */
[----:B------:R-:W-:Y:S01]  /*4ca0*/  ISETP.GE.U32.AND P4, PT, R6, 0x7ffffe4f, PT ;  /* 0x7ffffe4f0600780c */ /* 0x000fe20003f86070 */
[----:B------:R-:W-:Y:S02]  /*4cb0*/  VIADD R6, R5, 0xffffff3e ;  /* 0xffffff3e05067836 */ /* 0x000fe40000000000 */
[----:B0-----:R-:W-:-:S05]  /*4cc0*/  IMAD.WIDE R36, R4, 0x2, R50 ;  /* 0x0000000204247825 */ /* 0x001fca00078e0232 */
[----:B------:R0:W2:Y:S01]  /*4cd0*/  @!P3 LDG.E.U16 R25, desc[UR6][R36.64] ;  /* 0x000000062419b981 */ /* 0x0000a2000c1e1500 */
[----:B------:R-:W-:Y:S01]  /*4ce0*/  ISETP.GE.U32.AND P3, PT, R0, 0x7ffffe37, PT ;  /* 0x7ffffe370000780c */ /* 0x000fe20003f66070 */
[C---:B------:R-:W-:Y:S02]  /*4cf0*/  IMAD R0, R2.reuse, 0xa9, RZ ;  /* 0x000000a902007824 */ /* 0x040fe400078e02ff */
[----:B------:R-:W-:Y:S01]  /*4d00*/  IMAD R4, R2, 0xb1, RZ ;  /* 0x000000b102047824 */ /* 0x000fe200078e02ff */
[----:B------:R-:W-:Y:S02]  /*4d10*/  PRMT R22, RZ, 0x7610, R22 ;  /* 0x00007610ff167816 */ /* 0x000fe40000000016 */
[----:B------:R-:W-:Y:S01]  /*4d20*/  PRMT R21, RZ, 0x7610, R21 ;  /* 0x00007610ff157816 */ /* 0x000fe20000000015 */
[----:B------:R-:W-:Y:S04]  /*4d30*/  STL [R1+0x2564], R31 ;  /* 0x0025641f01007387 */ /* 0x000fe80000100800 */
[----:B------:R-:W-:Y:S04]  /*4d40*/  STL [R1+0x2568], R30 ;  /* 0x0025681e01007387 */ /* 0x000fe80000100800 */
[----:B------:R-:W-:Y:S04]  /*4d50*/  STL [R1+0x256c], R29 ;  /* 0x00256c1d01007387 */ /* 0x000fe80000100800 */
[----:B------:R3:W-:Y:S04]  /*4d60*/  STL.64 [R1+0x6b0], R44 ;  /* 0x0006b02c01007387 */ /* 0x0007e80000100a00 */
[----:B------:R1:W-:Y:S01]  /*4d70*/  STL.64 [R1+0x6a8], R42 ;  /* 0x0006a82a01007387 */ /* 0x0003e20000100a00 */
[----:B------:R-:W-:-:S02]  /*4d80*/  ISETP.GE.U32.AND P1, PT, R6, 0x7ffffe3f, PT ;  /* 0x7ffffe3f0600780c */ /* 0x000fc40003f26070 */
[----:B------:R-:W-:Y:S01]  /*4d90*/  PRMT R24, RZ, 0x7610, R24 ;  /* 0x00007610ff187816 */ /* 0x000fe20000000018 */
[----:B---3--:R-:W-:-:S04]  /*4da0*/  IMAD.WIDE R44, R0, 0x2, R48 ;  /* 0x00000002002c7825 */ /* 0x008fc800078e0230 */
[----:B-1----:R-:W-:Y:S01]  /*4db0*/  IMAD.WIDE R42, R0, 0x2, R50 ;  /* 0x00000002002a7825 */ /* 0x002fe200078e0232 */
[----:B------:R-:W-:Y:S01]  /*4dc0*/  PRMT R23, RZ, 0x7610, R23 ;  /* 0x00007610ff177816 */ /* 0x000fe20000000017 */
[----:B------:R1:W3:Y:S02]  /*4dd0*/  @!P6 LDG.E.U16 R24, desc[UR6][R44.64] ;  /* 0x000000062c18e981 */ /* 0x0002e4000c1e1500 */
[C---:B------:R-:W-:Y:S01]  /*4de0*/  VIADD R0, R5.reuse, 0xffffff26 ;  /* 0xffffff2605007836 */ /* 0x040fe20000000000 */
[----:B------:R-:W-:Y:S01]  /*4df0*/  PRMT R18, RZ, 0x7610, R18 ;  /* 0x00007610ff127816 */ /* 0x000fe20000000012 */
[----:B------:R-:W-:Y:S01]  /*4e00*/  VIADD R6, R5, 0xffffff2e ;  /* 0xffffff2e05067836 */ /* 0x000fe20000000000 */
[----:B------:R0:W3:Y:S01]  /*4e10*/  @!P6 LDG.E.U16 R23, desc[UR6][R42.64] ;  /* 0x000000062a17e981 */ /* 0x0000e2000c1e1500 */
[----:B------:R-:W-:Y:S02]  /*4e20*/  PRMT R17, RZ, 0x7610, R17 ;  /* 0x00007610ff117816 */ /* 0x000fe40000000011 */
[----:B------:R-:W-:-:S02]  /*4e30*/  PRMT R20, RZ, 0x7610, R20 ;  /* 0x00007610ff147816 */ /* 0x000fc40000000014 */
[----:B------:R-:W-:Y:S02]  /*4e40*/  ISETP.GE.U32.AND P6, PT, R6, 0x7ffffe2f, PT ;  /* 0x7ffffe2f0600780c */ /* 0x000fe40003fc6070 */
[----:B------:R-:W-:Y:S01]  /*4e50*/  PRMT R19, RZ, 0x7610, R19 ;  /* 0x00007610ff137816 */ /* 0x000fe20000000013 */
[----:B------:R-:W-:Y:S01]  /*4e60*/  VIADD R6, R5, 0xffffff1e ;  /* 0xffffff1e05067836 */ /* 0x000fe20000000000 */
[----:B------:R-:W-:Y:S02]  /*4e70*/  PRMT R14, RZ, 0x7610, R14 ;  /* 0x00007610ff0e7816 */ /* 0x000fe4000000000e */
[----:B------:R-:W-:Y:S02]  /*4e80*/  PRMT R13, RZ, 0x7610, R13 ;  /* 0x00007610ff0d7816 */ /* 0x000fe4000000000d */
[----:B------:R-:W-:Y:S02]  /*4e90*/  PRMT R16, RZ, 0x7610, R16 ;  /* 0x00007610ff107816 */ /* 0x000fe40000000010 */
[----:B------:R-:W-:-:S02]  /*4ea0*/  PRMT R15, RZ, 0x7610, R15 ;  /* 0x00007610ff0f7816 */ /* 0x000fc4000000000f */
[----:B------:R-:W-:Y:S02]  /*4eb0*/  PRMT R10, RZ, 0x7610, R10 ;  /* 0x00007610ff0a7816 */ /* 0x000fe4000000000a */
[----:B------:R-:W-:Y:S02]  /*4ec0*/  PRMT R9, RZ, 0x7610, R9 ;  /* 0x00007610ff097816 */ /* 0x000fe40000000009 */
[----:B------:R-:W-:Y:S02]  /*4ed0*/  PRMT R12, RZ, 0x7610, R12 ;  /* 0x00007610ff0c7816 */ /* 0x000fe4000000000c */
[----:B------:R-:W-:Y:S01]  /*4ee0*/  PRMT R11, RZ, 0x7610, R11 ;  /* 0x00007610ff0b7816 */ /* 0x000fe2000000000b */
[----:B------:R-:W-:Y:S01]  /*4ef0*/  IMAD R52, R2, 0xf1, RZ ;  /* 0x000000f102347824 */ /* 0x000fe200078e02ff */
[----:B------:R-:W-:Y:S02]  /*4f00*/  PRMT R8, RZ, 0x7610, R8 ;  /* 0x00007610ff087816 */ /* 0x000fe40000000008 */
[----:B------:R-:W-:-:S02]  /*4f10*/  PRMT R7, RZ, 0x7610, R7 ;  /* 0x00007610ff077816 */ /* 0x000fc40000000007 */
[----:B------:R-:W-:Y:S02]  /*4f20*/  PRMT R38, RZ, 0x7610, R38 ;  /* 0x00007610ff267816 */ /* 0x000fe40000000026 */
[----:B------:R-:W-:Y:S02]  /*4f30*/  PRMT R47, RZ, 0x7610, R47 ;  /* 0x00007610ff2f7816 */ /* 0x000fe4000000002f */
[----:B------:R-:W-:Y:S02]  /*4f40*/  PRMT R39, RZ, 0x7610, R39 ;  /* 0x00007610ff277816 */ /* 0x000fe40000000027 */
[----:B------:R-:W-:Y:S01]  /*4f50*/  PRMT R46, RZ, 0x7610, R46 ;  /* 0x00007610ff2e7816 */ /* 0x000fe2000000002e */
[----:B----4-:R-:W-:Y:S04]  /*4f60*/  STL [R1+0x2570], R28 ;  /* 0x0025701c01007387 */ /* 0x010fe80000100800 */
[----:B------:R2:W-:Y:S04]  /*4f70*/  STL.64 [R1+0x630], R40 ;  /* 0x0006302801007387 */ /* 0x0005e80000100a00 */
[----:B------:R0:W-:Y:S01]  /*4f80*/  STL.64 [R1+0x628], R36 ;  /* 0x0006282401007387 */ /* 0x0001e20000100a00 */
[----:B--2---:R-:W-:-:S04]  /*4f90*/  IMAD.WIDE R40, R4, 0x2, R48 ;  /* 0x0000000204287825 */ /* 0x004fc800078e0230 */
[----:B0-----:R-:W-:Y:S01]  /*4fa0*/  IMAD.WIDE R36, R4, 0x2, R50 ;  /* 0x0000000204247825 */ /* 0x001fe200078e0232 */
[----:B------:R0:W2:Y:S04]  /*4fb0*/  @!P4 LDG.E.U16 R22, desc[UR6][R40.64] ;  /* 0x000000062816c981 */ /* 0x0000a8000c1e1500 */
[----:B------:R4:W2:Y:S01]  /*4fc0*/  @!P4 LDG.E.U16 R21, desc[UR6][R36.64] ;  /* 0x000000062415c981 */ /* 0x0008a2000c1e1500 */
[----:B------:R-:W-:Y:S01]  /*4fd0*/  ISETP.GE.U32.AND P4, PT, R0, 0x7ffffe27, PT ;  /* 0x7ffffe270000780c */ /* 0x000fe20003f86070 */
[C---:B------:R-:W-:Y:S02]  /*4fe0*/  IMAD R0, R2.reuse, 0xb9, RZ ;  /* 0x000000b902007824 */ /* 0x040fe400078e02ff */
[----:B------:R-:W-:Y:S01]  /*4ff0*/  IMAD R4, R2, 0xc1, RZ ;  /* 0x000000c102047824 */ /* 0x000fe200078e02ff */
[----:B------:R-:W-:Y:S04]  /*5000*/  STL.64 [R1+0x2578], R26 ;  /* 0x0025781a01007387 */ /* 0x000fe80000100a00 */
[----:B------:R1:W-:Y:S04]  /*5010*/  STL.64 [R1+0x5b0], R44 ;  /* 0x0005b02c01007387 */ /* 0x0003e80000100a00 */
[----:B------:R0:W-:Y:S04]  /*5020*/  STL.64 [R1+0x5a8], R42 ;  /* 0x0005a82a01007387 */ /* 0x0001e80000100a00 */
[----:B------:R4:W-:Y:S04]  /*5030*/  STL.64 [R1+0x530], R40 ;  /* 0x0005302801007387 */ /* 0x0009e80000100a00 */
[----:B------:R4:W-:Y:S01]  /*5040*/  STL.64 [R1+0x528], R36 ;  /* 0x0005282401007387 */ /* 0x0009e20000100a00 */
[----:B-1----:R-:W-:-:S04]  /*5050*/  IMAD.WIDE R44, R0, 0x2, R48 ;  /* 0x00000002002c7825 */ /* 0x002fc800078e0230 */
[----:B0-----:R-:W-:Y:S01]  /*5060*/  IMAD.WIDE R42, R0, 0x2, R50 ;  /* 0x00000002002a7825 */ /* 0x001fe200078e0232 */
[----:B------:R0:W2:Y:S03]  /*5070*/  @!P0 LDG.E.U16 R20, desc[UR6][R44.64] ;  /* 0x000000062c148981 */ /* 0x0000a6000c1e1500 */
[----:B----4-:R-:W-:-:S04]  /*5080*/  IMAD.WIDE R40, R4, 0x2, R48 ;  /* 0x0000000204287825 */ /* 0x010fc800078e0230 */
[----:B------:R-:W-:Y:S01]  /*5090*/  IMAD.WIDE R36, R4, 0x2, R50 ;  /* 0x0000000204247825 */ /* 0x000fe200078e0232 */
[----:B------:R1:W4:Y:S03]  /*50a0*/  @!P1 LDG.E.U16 R18, desc[UR6][R40.64] ;  /* 0x0000000628129981 */ /* 0x000326000c1e1500 */
[----:B------:R-:W-:Y:S01]  /*50b0*/  VIADD R0, R5, 0xffffff16 ;  /* 0xffffff1605007836 */ /* 0x000fe20000000000 */
[----:B------:R-:W2:Y:S01]  /*50c0*/  @!P1 LDG.E.U16 R17, desc[UR6][R36.64] ;  /* 0x0000000624119981 */ /* 0x000ea2000c1e1500 */
[----:B------:R-:W-:-:S03]  /*50d0*/  IMAD R4, R2, 0xd1, RZ ;  /* 0x000000d102047824 */ /* 0x000fc600078e02ff */
[----:B------:R-:W-:Y:S01]  /*50e0*/  ISETP.GE.U32.AND P1, PT, R0, 0x7ffffe17, PT ;  /* 0x7ffffe170000780c */ /* 0x000fe20003f26070 */
[----:B------:R0:W-:Y:S01]  /*50f0*/  STL.64 [R1+0x4b0], R44 ;  /* 0x0004b02c01007387 */ /* 0x0001e20000100a00 */
[----:B------:R-:W-:-:S03]  /*5100*/  IMAD R0, R2, 0xc9, RZ ;  /* 0x000000c902007824 */ /* 0x000fc600078e02ff */
[----:B------:R-:W-:Y:S04]  /*5110*/  STL.64 [R1+0x4a8], R42 ;  /* 0x0004a82a01007387 */ /* 0x000fe80000100a00 */
[----:B------:R1:W-:Y:S04]  /*5120*/  STL.64 [R1+0x430], R40 ;  /* 0x0004302801007387 */ /* 0x0003e80000100a00 */
[----:B------:R1:W2:Y:S01]  /*5130*/  @!P0 LDG.E.U16 R19, desc[UR6][R42.64] ;  /* 0x000000062a138981 */ /* 0x0002a2000c1e1500 */
[----:B0-----:R-:W-:-:S03]  /*5140*/  IMAD.WIDE R44, R0, 0x2, R48 ;  /* 0x00000002002c7825 */ /* 0x001fc600078e0230 */
[----:B------:R0:W-:Y:S01]  /*5150*/  STL.64 [R1+0x428], R36 ;  /* 0x0004282401007387 */ /* 0x0001e20000100a00 */
[----:B------:R-:W-:Y:S01]  /*5160*/  ISETP.GE.U32.AND P0, PT, R6, 0x7ffffe1f, PT ;  /* 0x7ffffe1f0600780c */ /* 0x000fe20003f06070 */
[----:B-1----:R-:W-:-:S04]  /*5170*/  IMAD.WIDE R40, R4, 0x2, R48 ;  /* 0x0000000204287825 */ /* 0x002fc800078e0230 */
[--C-:B------:R-:W-:Y:S01]  /*5180*/  IMAD.WIDE R42, R0, 0x2, R50.reuse ;  /* 0x00000002002a7825 */ /* 0x100fe200078e0232 */
[----:B------:R1:W2:Y:S03]  /*5190*/  @!P6 LDG.E.U16 R14, desc[UR6][R40.64] ;  /* 0x00000006280ee981 */ /* 0x0002a6000c1e1500 */
[----:B0-----:R-:W-:Y:S01]  /*51a0*/  IMAD.WIDE R36, R4, 0x2, R50 ;  /* 0x0000000204247825 */ /* 0x001fe200078e0232 */
[----:B------:R-:W-:Y:S03]  /*51b0*/  STL.64 [R1+0x3b0], R44 ;  /* 0x0003b02c01007387 */ /* 0x000fe60000100a00 */
[----:B------:R-:W-:Y:S01]  /*51c0*/  VIADD R0, R5, 0xffffff06 ;  /* 0xffffff0605007836 */ /* 0x000fe20000000000 */
[----:B------:R-:W2:Y:S01]  /*51d0*/  @!P6 LDG.E.U16 R13, desc[UR6][R36.64] ;  /* 0x00000006240de981 */ /* 0x000ea2000c1e1500 */
[----:B------:R-:W-:-:S03]  /*51e0*/  IMAD R4, R2, 0xe1, RZ ;  /* 0x000000e102047824 */ /* 0x000fc600078e02ff */
[----:B------:R-:W-:Y:S01]  /*51f0*/  ISETP.GE.U32.AND P6, PT, R0, 0x7ffffe07, PT ;  /* 0x7ffffe070000780c */ /* 0x000fe20003fc6070 */
[----:B------:R-:W-:Y:S01]  /*5200*/  IMAD R0, R2, 0xd9, RZ ;  /* 0x000000d902007824 */ /* 0x000fe200078e02ff */
[----:B------:R-:W-:Y:S01]  /*5210*/  STL.64 [R1+0x3a8], R42 ;  /* 0x0003a82a01007387 */ /* 0x000fe20000100a00 */
[----:B------:R-:W-:-:S03]  /*5220*/  VIADD R6, R5, 0xffffff0e ;  /* 0xffffff0e05067836 */ /* 0x000fc60000000000 */
[----:B------:R1:W-:Y:S04]  /*5230*/  STL.64 [R1+0x330], R40 ;  /* 0x0003302801007387 */ /* 0x0003e80000100a00 */
[----:B------:R0:W2:Y:S04]  /*5240*/  @!P3 LDG.E.U16 R16, desc[UR6][R44.64] ;  /* 0x000000062c10b981 */ /* 0x0000a8000c1e1500 */
[----:B------:R3:W2:Y:S01]  /*5250*/  @!P3 LDG.E.U16 R15, desc[UR6][R42.64] ;  /* 0x000000062a0fb981 */ /* 0x0006a2000c1e1500 */
[----:B------:R-:W-:-:S03]  /*5260*/  ISETP.GE.U32.AND P3, PT, R6, 0x7ffffe0f, PT ;  /* 0x7ffffe0f0600780c */ /* 0x000fc60003f66070 */
[----:B------:R3:W-:Y:S01]  /*5270*/  STL.64 [R1+0x328], R36 ;  /* 0x0003282401007387 */ /* 0x0007e20000100a00 */
[----:B-1----:R-:W-:-:S04]  /*5280*/  IMAD.WIDE R40, R4, 0x2, R48 ;  /* 0x0000000204287825 */ /* 0x002fc800078e0230 */
[C---:B0-----:R-:W-:Y:S01]  /*5290*/  IMAD.WIDE R44, R0.reuse, 0x2, R48 ;  /* 0x00000002002c7825 */ /* 0x041fe200078e0230 */
[----:B------:R-:W2:Y:S03]  /*52a0*/  @!P0 LDG.E.U16 R10, desc[UR6][R40.64] ;  /* 0x00000006280a8981 */ /* 0x000ea6000c1e1500 */
[--C-:B---3--:R-:W-:Y:S01]  /*52b0*/  IMAD.WIDE R42, R0, 0x2, R50.reuse ;  /* 0x00000002002a7825 */ /* 0x108fe200078e0232 */
[----:B------:R0:W3:Y:S03]  /*52c0*/  @!P4 LDG.E.U16 R12, desc[UR6][R44.64] ;  /* 0x000000062c0cc981 */ /* 0x0000e6000c1e1500 */
[----:B------:R-:W-:Y:S01]  /*52d0*/  IMAD.WIDE R36, R4, 0x2, R50 ;  /* 0x0000000204247825 */ /* 0x000fe200078e0232 */
[----:B------:R0:W-:Y:S03]  /*52e0*/  STL.64 [R1+0x2b0], R44 ;  /* 0x0002b02c01007387 */ /* 0x0001e60000100a00 */
[C---:B------:R-:W-:Y:S01]  /*52f0*/  VIADD R0, R5.reuse, 0xfffffffd ;  /* 0xfffffffd05007836 */ /* 0x040fe20000000000 */
[----:B------:R-:W2:Y:S01]  /*5300*/  @!P0 LDG.E.U16 R9, desc[UR6][R36.64] ;  /* 0x0000000624098981 */ /* 0x000ea2000c1e1500 */
[----:B------:R-:W-:-:S03]  /*5310*/  VIADD R6, R5, 0xfffffffe ;  /* 0xfffffffe05067836 */ /* 0x000fc60000000000 */
[----:B------:R-:W-:Y:S01]  /*5320*/  ISETP.GE.U32.AND P0, PT, R0, 0x7ffffefe, PT ;  /* 0x7ffffefe0000780c */ /* 0x000fe20003f06070 */
[----:B------:R1:W-:Y:S01]  /*5330*/  STL.64 [R1+0x2a8], R42 ;  /* 0x0002a82a01007387 */ /* 0x0003e20000100a00 */
[----:B------:R-:W-:Y:S01]  /*5340*/  IMAD R0, R2, 0xe9, RZ ;  /* 0x000000e902007824 */ /* 0x000fe200078e02ff */
[----:B------:R-:W-:Y:S02]  /*5350*/  PRMT R4, RZ, 0x7610, R4 ;  /* 0x00007610ff047816 */ /* 0x000fe40000000004 */
[----:B------:R1:W2:Y:S01]  /*5360*/  @!P4 LDG.E.U16 R11, desc[UR6][R42.64] ;  /* 0x000000062a0bc981 */ /* 0x0002a2000c1e1500 */
[----:B------:R-:W-:Y:S02]  /*5370*/  ISETP.GE.U32.AND P4, PT, R6, 0x7ffffeff, PT ;  /* 0x7ffffeff0600780c */ /* 0x000fe40003f86070 */
[----:B------:R-:W-:Y:S01]  /*5380*/  PRMT R6, RZ, 0x7610, R6 ;  /* 0x00007610ff067816 */ /* 0x000fe20000000006 */
[----:B------:R1:W-:Y:S01]  /*5390*/  STL.64 [R1+0x230], R40 ;  /* 0x0002302801007387 */ /* 0x0003e20000100a00 */
[----:B0-----:R-:W-:-:S03]  /*53a0*/  IMAD.WIDE R44, R0, 0x2, R48 ;  /* 0x00000002002c7825 */ /* 0x001fc600078e0230 */
[----:B------:R0:W-:Y:S01]  /*53b0*/  STL.64 [R1+0x228], R36 ;  /* 0x0002282401007387 */ /* 0x0001e20000100a00 */
[----:B-1----:R-:W-:Y:S01]  /*53c0*/  IMAD.WIDE R42, R0, 0x2, R50 ;  /* 0x00000002002a7825 */ /* 0x002fe200078e0232 */
[----:B------:R-:W-:-:S03]  /*53d0*/  IADD3 R0, PT, PT, R5, -0x13, RZ ;  /* 0xffffffed05007810 */ /* 0x000fc60007ffe0ff */
[C---:B------:R-:W-:Y:S01]  /*53e0*/  IMAD.WIDE R40, R52.reuse, 0x2, R48 ;  /* 0x0000000234287825 */ /* 0x040fe200078e0230 */
[----:B------:R1:W2:Y:S03]  /*53f0*/  @!P1 LDG.E.U16 R8, desc[UR6][R44.64] ;  /* 0x000000062c089981 */ /* 0x0002a6000c1e1500 */
[----:B0-----:R-:W-:Y:S01]  /*5400*/  IMAD.WIDE R36, R52, 0x2, R50 ;  /* 0x0000000234247825 */ /* 0x001fe200078e0232 */
[----:B------:R0:W2:Y:S04]  /*5410*/  @!P3 LDG.E.U16 R6, desc[UR6][R40.64] ;  /* 0x000000062806b981 */ /* 0x0000a8000c1e1500 */
[----:B------:R0:W2:Y:S01]  /*5420*/  @!P3 LDG.E.U16 R4, desc[UR6][R36.64] ;  /* 0x000000062404b981 */ /* 0x0000a2000c1e1500 */
[----:B------:R-:W-:Y:S01]  /*5430*/  ISETP.GE.U32.AND P3, PT, R0, 0x7ffffeee, PT ;  /* 0x7ffffeee0000780c */ /* 0x000fe20003f66070 */
[----:B------:R-:W-:-:S02]  /*5440*/  IMAD R0, R2, 0xf9, RZ ;  /* 0x000000f902007824 */ /* 0x000fc400078e02ff */
[----:B------:R1:W-:Y:S04]  /*5450*/  STL.64 [R1+0x1b0], R44 ;  /* 0x0001b02c01007387 */ /* 0x0003e80000100a00 */
[----:B------:R-:W-:Y:S04]  /*5460*/  STL.64 [R1+0x1a8], R42 ;  /* 0x0001a82a01007387 */ /* 0x000fe80000100a00 */
[----:B------:R0:W-:Y:S04]  /*5470*/  STL.64 [R1+0x130], R40 ;  /* 0x0001302801007387 */ /* 0x0001e80000100a00 */
[----:B------:R0:W-:Y:S01]  /*5480*/  STL.64 [R1+0x128], R36 ;  /* 0x0001282401007387 */ /* 0x0001e20000100a00 */
[----:B-1----:R-:W-:-:S03]  /*5490*/  IMAD.WIDE R44, R0, 0x2, R50 ;  /* 0x00000002002c7825 */ /* 0x002fc600078e0232 */
[----:B------:R1:W2:Y:S01]  /*54a0*/  @!P1 LDG.E.U16 R7, desc[UR6][R42.64] ;  /* 0x000000062a079981 */ /* 0x0002a2000c1e1500 */
[----:B0-----:R-:W-:-:S03]  /*54b0*/  IMAD.WIDE R40, R2, 0x2, R50 ;  /* 0x0000000202287825 */ /* 0x001fc600078e0232 */
[----:B------:R-:W2:Y:S01]  /*54c0*/  @!P6 LDG.E.U16 R46, desc[UR6][R44.64] ;  /* 0x000000062c2ee981 */ /* 0x000ea2000c1e1500 */
[----:B------:R-:W-:-:S03]  /*54d0*/  IMAD.WIDE R36, R0, 0x2, R48 ;  /* 0x0000000200247825 */ /* 0x000fc600078e0230 */
[----:B------:R-:W2:Y:S01]  /*54e0*/  @!P4 LDG.E.U16 R38, desc[UR6][R40.64] ;  /* 0x000000062826c981 */ /* 0x000ea2000c1e1500 */
[----:B-1----:R-:W-:-:S03]  /*54f0*/  IMAD.WIDE R42, R2, 0x2, R48 ;  /* 0x00000002022a7825 */ /* 0x002fc600078e0230 */
[----:B------:R0:W-:Y:S04]  /*5500*/  STL.64 [R1+0xb0], R36 ;  /* 0x0000b02401007387 */ /* 0x0001e80000100a00 */
[----:B------:R1:W-:Y:S04]  /*5510*/  STL.64 [R1+0xa8], R44 ;  /* 0x0000a82c01007387 */ /* 0x0003e80000100a00 */
[----:B------:R-:W3:Y:S04]  /*5520*/  @!P6 LDG.E.U16 R47, desc[UR6][R36.64] ;  /* 0x00000006242fe981 */ /* 0x000ee8000c1e1500 */
[----:B------:R1:W3:Y:S04]  /*5530*/  @!P4 LDG.E.U16 R39, desc[UR6][R42.64] ;  /* 0x000000062a27c981 */ /* 0x0002e8000c1e1500 */
[----:B0-----:R-:W4:Y:S04]  /*5540*/  LDL.LU.64 R36, [R1+0x26c0] ;  /* 0x0026c00001247983 */ /* 0x001f280000300a00 */
[----:B-1----:R-:W4:Y:S01]  /*5550*/  LDL.LU.64 R44, [R1+0x26b8] ;  /* 0x0026b800012c7983 */ /* 0x002f220000300a00 */
[----:B------:R-:W-:-:S02]  /*5560*/  VIADD R53, R5, 0xfffffff5 ;  /* 0xfffffff505357836 */ /* 0x000fc40000000000 */
[C---:B------:R-:W-:Y:S02]  /*5570*/  VIADD R52, R5.reuse, 0xffffffe5 ;  /* 0xffffffe505347836 */ /* 0x040fe40000000000 */
[----:B------:R-:W-:Y:S01]  /*5580*/  VIADD R0, R5, 0xffffffdd ;  /* 0xffffffdd05007836 */ /* 0x000fe20000000000 */
[----:B------:R-:W-:Y:S01]  /*5590*/  ISETP.GE.U32.AND P1, PT, R53, 0x7ffffef6, PT ;  /* 0x7ffffef63500780c */ /* 0x000fe20003f26070 */
[----:B------:R0:W-:Y:S01]  /*55a0*/  STL.64 [R1+0x1030], R42 ;  /* 0x0010302a01007387 */ /* 0x0001e20000100a00 */
[----:B------:R-:W-:Y:S01]  /*55b0*/  ISETP.GE.U32.AND P6, PT, R52, 0x7ffffee6, PT ;  /* 0x7ffffee63400780c */ /* 0x000fe20003fc6070 */
[----:B------:R-:W-:Y:S01]  /*55c0*/  IMAD R52, R2, 0xa, RZ ;  /* 0x0000000a02347824 */ /* 0x000fe200078e02ff */
[----:B------:R-:W-:Y:S01]  /*55d0*/  ISETP.GE.U32.AND P4, PT, R0, 0x7ffffede, PT ;  /* 0x7ffffede0000780c */ /* 0x000fe20003f86070 */
[----:B------:R1:W-:Y:S01]  /*55e0*/  STL.64 [R1+0x1028], R40 ;  /* 0x0010282801007387 */ /* 0x0003e20000100a00 */
[----:B------:R-:W-:Y:S02]  /*55f0*/  IMAD.SHL.U32 R0, R2, 0x2, RZ ;  /* 0x0000000202007824 */ /* 0x000fe400078e00ff */
[----:B0-----:R-:W-:-:S04]  /*5600*/  IMAD.WIDE R42, R52, 0x2, R48 ;  /* 0x00000002342a7825 */ /* 0x001fc800078e0230 */
[----:B-1----:R-:W-:Y:S01]  /*5610*/  IMAD.WIDE R40, R52, 0x2, R50 ;  /* 0x0000000234287825 */ /* 0x002fe200078e0232 */
[----:B--2---:R-:W-:Y:S04]  /*5620*/  STL [R1+0x16c], R38 ;  /* 0x00016c2601007387 */ /* 0x004fe80000100800 */
[----:B---3--:R0:W-:Y:S04]  /*5630*/  STL [R1+0x170], R39 ;  /* 0x0001702701007387 */ /* 0x0081e80000100800 */
[----:B------:R-:W-:Y:S01]  /*5640*/  STL [R1+0x4], R46 ;  /* 0x0000042e01007387 */ /* 0x000fe20000100800 */
[----:B----4-:R-:W-:-:S02]  /*5650*/  PRMT R36, RZ, 0x7610, R36 ;  /* 0x00007610ff247816 */ /* 0x010fc40000000024 */
[----:B------:R-:W-:Y:S01]  /*5660*/  PRMT R37, RZ, 0x7610, R37 ;  /* 0x00007610ff257816 */ /* 0x000fe20000000025 */
[----:B------:R1:W-:Y:S01]  /*5670*/  STL [R1+0x8], R47 ;  /* 0x0000082f01007387 */ /* 0x0003e20000100800 */
[----:B------:R-:W-:Y:S01]  /*5680*/  PRMT R45, RZ, 0x7610, R45 ;  /* 0x00007610ff2d7816 */ /* 0x000fe2000000002d */
[C---:B0-----:R-:W-:Y:S01]  /*5690*/  IMAD.WIDE R38, R0.reuse, 0x2, R48 ;  /* 0x0000000200267825 */ /* 0x041fe200078e0230 */
[----:B------:R-:W-:Y:S01]  /*56a0*/  PRMT R44, RZ, 0x7610, R44 ;  /* 0x00007610ff2c7816 */ /* 0x000fe2000000002c */
[----:B------:R-:W2:Y:S04]  /*56b0*/  @!P1 LDG.E.U16 R36, desc[UR6][R40.64] ;  /* 0x0000000628249981 */ /* 0x000ea8000c1e1500 */
[----:B------:R0:W3:Y:S01]  /*56c0*/  @!P1 LDG.E.U16 R37, desc[UR6][R42.64] ;  /* 0x000000062a259981 */ /* 0x0000e2000c1e1500 */
[----:B-1----:R-:W-:-:S03]  /*56d0*/  IMAD.WIDE R46, R0, 0x2, R50 ;  /* 0x00000002002e7825 */ /* 0x002fc600078e0232 */
[----:B------:R1:W-:Y:S04]  /*56e0*/  STL.64 [R1+0x1020], R38 ;  /* 0x0010202601007387 */ /* 0x0003e80000100a00 */
[----:B------:R4:W-:Y:S04]  /*56f0*/  STL.64 [R1+0x1018], R46 ;  /* 0x0010182e01007387 */ /* 0x0009e80000100a00 */
[----:B------:R-:W3:Y:S04]  /*5700*/  @!P0 LDG.E.U16 R45, desc[UR6][R38.64] ;  /* 0x00000006262d8981 */ /* 0x000ee8000c1e1500 */
[----:B------:R-:W3:Y:S04]  /*5710*/  @!P0 LDG.E.U16 R44, desc[UR6][R46.64] ;  /* 0x000000062e2c8981 */ /* 0x000ee8000c1e1500 */
[----:B-1----:R-:W3:Y:S04]  /*5720*/  LDL.LU.64 R38, [R1+0x26b0] ;  /* 0x0026b00001267983 */ /* 0x002ee80000300a00 */
[----:B----4-:R-:W4:Y:S01]  /*5730*/  LDL.LU.64 R46, [R1+0x26a8] ;  /* 0x0026a800012e7983 */ /* 0x010f220000300a00 */
[----:B------:R-:W-:-:S02]  /*5740*/  VIADD R0, R5, 0xffffffcd ;  /* 0xffffffcd05007836 */ /* 0x000fc40000000000 */
[----:B------:R-:W-:Y:S01]  /*5750*/  IMAD R52, R2, 0x1a, RZ ;  /* 0x0000001a02347824 */ /* 0x000fe200078e02ff */
[----:B------:R0:W-:Y:S02]  /*5760*/  STL.64 [R1+0xfa0], R42 ;  /* 0x000fa02a01007387 */ /* 0x0001e40000100a00 */
[----:B------:R-:W-:Y:S01]  /*5770*/  ISETP.GE.U32.AND P1, PT, R0, 0x7ffffece, PT ;  /* 0x7ffffece0000780c */ /* 0x000fe20003f26070 */
[----:B------:R-:W-:Y:S01]  /*5780*/  IMAD R0, R2, 0x12, RZ ;  /* 0x0000001202007824 */ /* 0x000fe200078e02ff */
[----:B------:R1:W-:Y:S01]  /*5790*/  STL.64 [R1+0xf98], R40 ;  /* 0x000f982801007387 */ /* 0x0003e20000100a00 */
[----:B0-----:R-:W-:-:S04]  /*57a0*/  IMAD.WIDE R42, R52, 0x2, R48 ;  /* 0x00000002342a7825 */ /* 0x001fc800078e0230 */
[----:B-1----:R-:W-:Y:S01]  /*57b0*/  IMAD.WIDE R40, R52, 0x2, R50 ;  /* 0x0000000234287825 */ /* 0x002fe200078e0232 */
[----:B--2---:R-:W-:Y:S04]  /*57c0*/  STL [R1+0x15c], R36 ;  /* 0x00015c2401007387 */ /* 0x004fe80000100800 */
[----:B---3--:R0:W-:Y:S02]  /*57d0*/  STL [R1+0x160], R37 ;  /* 0x0001602501007387 */ /* 0x0081e40000100800 */
[----:B0-----:R-:W-:Y:S02]  /*57e0*/  IMAD.WIDE R36, R0, 0x2, R48 ;  /* 0x0000000200247825 */ /* 0x001fe400078e0230 */
[----:B------:R-:W-:Y:S04]  /*57f0*/  STL [R1+0x164], R44 ;  /* 0x0001642c01007387 */ /* 0x000fe80000100800 */
[----:B------:R0:W-:Y:S01]  /*5800*/  STL [R1+0x168], R45 ;  /* 0x0001682d01007387 */ /* 0x0001e20000100800 */
[----:B------:R-:W-:-:S02]  /*5810*/  PRMT R38, RZ, 0x7610, R38 ;  /* 0x00007610ff267816 */ /* 0x000fc40000000026 */
[----:B------:R-:W-:Y:S02]  /*5820*/  PRMT R39, RZ, 0x7610, R39 ;  /* 0x00007610ff277816 */ /* 0x000fe40000000027 */
[----:B----4-:R-:W-:Y:S02]  /*5830*/  PRMT R47, RZ, 0x7610, R47 ;  /* 0x00007610ff2f7816 */ /* 0x010fe4000000002f */
        /* <DEDUP_REMOVED lines=398> */
[----:B------:R-:W4:Y:S04]  /*7120*/  @!P1 LDG.E.U16 R39, desc[UR6][R42.64] ;  /* 0x000000062a279981 */ /* 0x000f28000c1e1500 */
[----:B------:R-:W3:Y:S04]  /*7130*/  @!P0 LDG.E.U16 R46, desc[UR6][R44.64] ;  /* 0x000000062c2e8981 */ /* 0x000ee8000c1e1500 */
[----:B0-----:R-:W3:Y:S04]  /*7140*/  LDL.LU.64 R36, [R1+0x25c0] ;  /* 0x0025c00001247983 */ /* 0x001ee80000300a00 */
[----:B-1----:R-:W3:Y:S01]  /*7150*/  LDL.LU.64 R44, [R1+0x25b8] ;  /* 0x0025b800012c7983 */ /* 0x002ee20000300a00 */
[----:B------:R-:W-:-:S03]  /*7160*/  VIADD R0, R5, 0xfffffffa ;  /* 0xfffffffa05007836 */ /* 0x000fc60000000000 */
[----:B------:R-:W-:Y:S02]  /*7170*/  STL.64 [R1+0xa0], R42 ;  /* 0x0000a02a01007387 */ /* 0x000fe40000100a00 */
[----:B------:R-:W-:Y:S01]  /*7180*/  ISETP.GE.U32.AND P1, PT, R0, 0x7ffffefb, PT ;  /* 0x7ffffefb0000780c */ /* 0x000fe20003f26070 */
[----:B------:R-:W-:Y:S01]  /*7190*/  IMAD R0, R2, 0x3, RZ ;  /* 0x0000000302007824 */ /* 0x000fe200078e02ff */
[----:B------:R-:W-:Y:S04]  /*71a0*/  STL.64 [R1+0x98], R40 ;  /* 0x0000982801007387 */ /* 0x000fe80000100a00 */
[----:B--2---:R-:W-:Y:S04]  /*71b0*/  STL [R1+0x174], R38 ;  /* 0x0001742601007387 */ /* 0x004fe80000100800 */
[----:B----4-:R0:W-:Y:S04]  /*71c0*/  STL [R1+0x178], R39 ;  /* 0x0001782701007387 */ /* 0x0101e80000100800 */
[----:B---3--:R-:W-:Y:S04]  /*71d0*/  STL [R1+0x17c], R46 ;  /* 0x00017c2e01007387 */ /* 0x008fe80000100800 */
[----:B------:R1:W-:Y:S01]  /*71e0*/  STL [R1+0x180], R47 ;  /* 0x0001802f01007387 */ /* 0x0003e20000100800 */
[----:B0-----:R-:W-:Y:S01]  /*71f0*/  IMAD.WIDE R38, R0, 0x2, R48 ;  /* 0x0000000200267825 */ /* 0x001fe200078e0230 */
[----:B------:R-:W-:-:S03]  /*7200*/  PRMT R45, RZ, 0x7610, R45 ;  /* 0x00007610ff2d7816 */ /* 0x000fc6000000002d */
[----:B-1----:R-:W-:Y:S01]  /*7210*/  IMAD.WIDE R46, R0, 0x2, R50 ;  /* 0x00000002002e7825 */ /* 0x002fe200078e0232 */
[----:B------:R0:W-:Y:S04]  /*7220*/  STL.64 [R1+0x1010], R38 ;  /* 0x0010102601007387 */ /* 0x0001e80000100a00 */
[----:B------:R1:W-:Y:S04]  /*7230*/  STL.64 [R1+0x1008], R46 ;  /* 0x0010082e01007387 */ /* 0x0003e80000100a00 */
[----:B------:R-:W2:Y:S04]  /*7240*/  @!P3 LDG.E.U16 R45, desc[UR6][R38.64] ;  /* 0x00000006262db981 */ /* 0x000ea8000c1e1500 */
[----:B0-----:R-:W3:Y:S01]  /*7250*/  LDL.LU.64 R38, [R1+0x25b0] ;  /* 0x0025b00001267983 */ /* 0x001ee20000300a00 */
[----:B------:R-:W-:-:S05]  /*7260*/  VIADD R53, R5, 0xfffffff4 ;  /* 0xfffffff405357836 */ /* 0x000fca0000000000 */
[----:B------:R-:W-:Y:S01]  /*7270*/  ISETP.GE.U32.AND P6, PT, R53, 0x7ffffef5, PT ;  /* 0x7ffffef53500780c */ /* 0x000fe20003fc6070 */
[----:B------:R-:W-:Y:S01]  /*7280*/  IMAD R52, R2, 0xb, RZ ;  /* 0x0000000b02347824 */ /* 0x000fe200078e02ff */
[----:B------:R-:W-:Y:S01]  /*7290*/  PRMT R36, RZ, 0x7610, R36 ;  /* 0x00007610ff247816 */ /* 0x000fe20000000024 */
[----:B------:R-:W-:Y:S01]  /*72a0*/  VIADD R53, R5, 0xfffffffb ;  /* 0xfffffffb05357836 */ /* 0x000fe20000000000 */
[----:B------:R-:W-:Y:S01]  /*72b0*/  PRMT R37, RZ, 0x7610, R37 ;  /* 0x00007610ff257816 */ /* 0x000fe20000000025 */
[----:B------:R-:W-:Y:S01]  /*72c0*/  IMAD.WIDE R40, R52, 0x2, R50 ;  /* 0x0000000234287825 */ /* 0x000fe200078e0232 */
[----:B------:R-:W-:-:S03]  /*72d0*/  PRMT R44, RZ, 0x7610, R44 ;  /* 0x00007610ff2c7816 */ /* 0x000fc6000000002c */
[----:B------:R-:W-:Y:S01]  /*72e0*/  IMAD.WIDE R42, R52, 0x2, R48 ;  /* 0x00000002342a7825 */ /* 0x000fe200078e0230 */
[----:B------:R-:W-:Y:S02]  /*72f0*/  ISETP.GE.U32.AND P0, PT, R53, 0x7ffffefc, PT ;  /* 0x7ffffefc3500780c */ /* 0x000fe40003f06070 */
[----:B------:R-:W4:Y:S04]  /*7300*/  @!P3 LDG.E.U16 R44, desc[UR6][R46.64] ;  /* 0x000000062e2cb981 */ /* 0x000f28000c1e1500 */
[----:B------:R-:W2:Y:S04]  /*7310*/  @!P6 LDG.E.U16 R36, desc[UR6][R40.64] ;  /* 0x000000062824e981 */ /* 0x000ea8000c1e1500 */
[----:B------:R0:W4:Y:S01]  /*7320*/  @!P6 LDG.E.U16 R37, desc[UR6][R42.64] ;  /* 0x000000062a25e981 */ /* 0x000122000c1e1500 */
[----:B------:R-:W-:-:S03]  /*7330*/  IMAD.SHL.U32 R52, R2, 0x4, RZ ;  /* 0x0000000402347824 */ /* 0x000fc600078e00ff */
[----:B-1----:R-:W4:Y:S04]  /*7340*/  LDL.LU.64 R46, [R1+0x25a8] ;  /* 0x0025a800012e7983 */ /* 0x002f280000300a00 */
[----:B------:R0:W-:Y:S04]  /*7350*/  STL.64 [R1+0xf90], R42 ;  /* 0x000f902a01007387 */ /* 0x0001e80000100a00 */
[----:B------:R1:W-:Y:S01]  /*7360*/  STL.64 [R1+0xf88], R40 ;  /* 0x000f882801007387 */ /* 0x0003e20000100a00 */
[----:B0-----:R-:W-:-:S04]  /*7370*/  IMAD.WIDE R42, R52, 0x2, R48 ;  /* 0x00000002342a7825 */ /* 0x001fc800078e0230 */
[----:B-1----:R-:W-:Y:S01]  /*7380*/  IMAD.WIDE R40, R52, 0x2, R50 ;  /* 0x0000000234287825 */ /* 0x002fe200078e0232 */
[----:B---3--:R-:W-:Y:S02]  /*7390*/  PRMT R38, RZ, 0x7610, R38 ;  /* 0x00007610ff267816 */ /* 0x008fe40000000026 */
[----:B------:R-:W-:-:S04]  /*73a0*/  PRMT R39, RZ, 0x7610, R39 ;  /* 0x00007610ff277816 */ /* 0x000fc80000000027 */
[----:B------:R-:W3:Y:S04]  /*73b0*/  @!P0 LDG.E.U16 R38, desc[UR6][R40.64] ;  /* 0x0000000628268981 */ /* 0x000ee8000c1e1500 */
[----:B------:R-:W3:Y:S01]  /*73c0*/  @!P0 LDG.E.U16 R39, desc[UR6][R42.64] ;  /* 0x000000062a278981 */ /* 0x000ee2000c1e1500 */
[----:B------:R-:W-:-:S05]  /*73d0*/  VIADD R0, R5, 0xfffffff8 ;  /* 0xfffffff805007836 */ /* 0x000fca0000000000 */
[----:B------:R-:W-:Y:S01]  /*73e0*/  ISETP.GE.U32.AND P6, PT, R0, 0x7ffffef9, PT ;  /* 0x7ffffef90000780c */ /* 0x000fe20003fc6070 */
[----:B------:R-:W-:Y:S01]  /*73f0*/  IMAD R0, R2, 0x13, RZ ;  /* 0x0000001302007824 */ /* 0x000fe200078e02ff */
[----:B--2---:R-:W-:Y:S04]  /*7400*/  STL [R1+0x190], R36 ;  /* 0x0001902401007387 */ /* 0x004fe80000100800 */
[----:B----4-:R0:W-:Y:S04]  /*7410*/  STL [R1+0x194], R37 ;  /* 0x0001942501007387 */ /* 0x0101e80000100800 */
[----:B------:R-:W-:Y:S01]  /*7420*/  STL [R1+0x1c8], R44 ;  /* 0x0001c82c01007387 */ /* 0x000fe20000100800 */
[----:B------:R-:W-:-:S02]  /*7430*/  PRMT R47, RZ, 0x7610, R47 ;  /* 0x00007610ff2f7816 */ /* 0x000fc4000000002f */
[----:B------:R-:W-:Y:S01]  /*7440*/  PRMT R46, RZ, 0x7610, R46 ;  /* 0x00007610ff2e7816 */ /* 0x000fe2000000002e */
[----:B------:R1:W-:Y:S01]  /*7450*/  STL [R1+0x1cc], R45 ;  /* 0x0001cc2d01007387 */ /* 0x0003e20000100800 */
[----:B0-----:R-:W-:-:S04]  /*7460*/  IMAD.WIDE R36, R0, 0x2, R48 ;  /* 0x0000000200247825 */ /* 0x001fc800078e0230 */
[----:B-1----:R-:W-:Y:S01]  /*7470*/  IMAD.WIDE R44, R0, 0x2, R50 ;  /* 0x00000002002c7825 */ /* 0x002fe200078e0232 */
[----:B------:R0:W-:Y:S03]  /*7480*/  STL.64 [R1+0xf10], R36 ;  /* 0x000f102401007387 */ /* 0x0001e60000100a00 */
[----:B------:R-:W-:Y:S01]  /*7490*/  VIADD R0, R5, 0xffffffe4 ;  /* 0xffffffe405007836 */ /* 0x000fe20000000000 */
[----:B------:R1:W-:Y:S04]  /*74a0*/  STL.64 [R1+0xf08], R44 ;  /* 0x000f082c01007387 */ /* 0x0003e80000100a00 */
[----:B------:R-:W2:Y:S04]  /*74b0*/  @!P4 LDG.E.U16 R47, desc[UR6][R36.64] ;  /* 0x00000006242fc981 */ /* 0x000ea8000c1e1500 */
[----:B------:R-:W4:Y:S01]  /*74c0*/  @!P4 LDG.E.U16 R46, desc[UR6][R44.64] ;  /* 0x000000062c2ec981 */ /* 0x000f22000c1e1500 */
[----:B------:R-:W-:-:S03]  /*74d0*/  ISETP.GE.U32.AND P4, PT, R0, 0x7ffffee5, PT ;  /* 0x7ffffee50000780c */ /* 0x000fc60003f86070 */
[----:B0-----:R-:W2:Y:S04]  /*74e0*/  LDL.LU.64 R36, [R1+0x25a0] ;  /* 0x0025a00001247983 */ /* 0x001ea80000300a00 */
[----:B-1----:R-:W4:Y:S04]  /*74f0*/  LDL.LU.64 R44, [R1+0x2598] ;  /* 0x00259800012c7983 */ /* 0x002f280000300a00 */
[----:B------:R-:W-:Y:S04]  /*7500*/  STL.64 [R1+0x1000], R42 ;  /* 0x0010002a01007387 */ /* 0x000fe80000100a00 */
[----:B------:R-:W-:Y:S01]  /*7510*/  STL.64 [R1+0xff8], R40 ;  /* 0x000ff82801007387 */ /* 0x000fe20000100a00 */
[----:B------:R-:W-:-:S03]  /*7520*/  PRMT R3, RZ, 0x7610, R3 ;  /* 0x00007610ff037816 */ /* 0x000fc60000000003 */
[----:B---3--:R0:W-:Y:S04]  /*7530*/  STL [R1+0x13e4], R38 ;  /* 0x0013e42601007387 */ /* 0x0081e80000100800 */
[----:B------:R1:W-:Y:S01]  /*7540*/  STL [R1+0x13e8], R39 ;  /* 0x0013e82701007387 */ /* 0x0003e20000100800 */
[----:B0-----:R-:W-:-:S04]  /*7550*/  IMAD R38, R2, 0x1b, RZ ;  /* 0x0000001b02267824 */ /* 0x001fc800078e02ff */
[----:B-1----:R-:W-:-:S05]  /*7560*/  IMAD.WIDE R38, R38, 0x2, R48 ;  /* 0x0000000226267825 */ /* 0x002fca00078e0230 */
[----:B------:R0:W3:Y:S01]  /*7570*/  @!P4 LDG.E.U16 R3, desc[UR6][R38.64] ;  /* 0x000000062603c981 */ /* 0x0000e2000c1e1500 */
[----:B------:R-:W-:Y:S02]  /*7580*/  VIADD R53, R5, 0xfffffff9 ;  /* 0xfffffff905357836 */ /* 0x000fe40000000000 */
[C---:B------:R-:W-:Y:S01]  /*7590*/  IMAD R0, R2.reuse, 0x5, RZ ;  /* 0x0000000502007824 */ /* 0x040fe200078e02ff */
[----:B------:R0:W-:Y:S02]  /*75a0*/  STL.64 [R1+0xe90], R38 ;  /* 0x000e902601007387 */ /* 0x0001e40000100a00 */
[----:B------:R-:W-:Y:S01]  /*75b0*/  ISETP.GE.U32.AND P3, PT, R53, 0x7ffffefa, PT ;  /* 0x7ffffefa3500780c */ /* 0x000fe20003f66070 */
[----:B------:R-:W-:Y:S02]  /*75c0*/  IMAD R52, R2, 0x6, RZ ;  /* 0x0000000602347824 */ /* 0x000fe400078e02ff */
[----:B------:R-:W-:-:S04]  /*75d0*/  IMAD.WIDE R42, R0, 0x2, R48 ;  /* 0x00000002002a7825 */ /* 0x000fc800078e0230 */
[----:B------:R-:W-:-:S04]  /*75e0*/  IMAD.WIDE R40, R52, 0x2, R48 ;  /* 0x0000000234287825 */ /* 0x000fc800078e0230 */
[----:B0-----:R-:W-:Y:S01]  /*75f0*/  IMAD.WIDE R38, R52, 0x2, R50 ;  /* 0x0000000234267825 */ /* 0x001fe200078e0232 */
[----:B--2---:R-:W-:Y:S02]  /*7600*/  PRMT R36, RZ, 0x7610, R36 ;  /* 0x00007610ff247816 */ /* 0x004fe40000000024 */
[----:B----4-:R-:W-:Y:S02]  /*7610*/  PRMT R44, RZ, 0x7610, R44 ;  /* 0x00007610ff2c7816 */ /* 0x010fe4000000002c */
[----:B------:R-:W-:Y:S02]  /*7620*/  PRMT R45, RZ, 0x7610, R45 ;  /* 0x00007610ff2d7816 */ /* 0x000fe4000000002d */
[----:B------:R0:W2:Y:S01]  /*7630*/  @!P3 LDG.E.U16 R36, desc[UR6][R38.64] ;  /* 0x000000062624b981 */ /* 0x0000a2000c1e1500 */
[----:B------:R-:W-:-:S03]  /*7640*/  PRMT R37, RZ, 0x7610, R37 ;  /* 0x00007610ff257816 */ /* 0x000fc60000000025 */
[----:B------:R-:W4:Y:S04]  /*7650*/  @!P1 LDG.E.U16 R45, desc[UR6][R42.64] ;  /* 0x000000062a2d9981 */ /* 0x000f28000c1e1500 */
[----:B------:R1:W2:Y:S04]  /*7660*/  @!P3 LDG.E.U16 R37, desc[UR6][R40.64] ;  /* 0x000000062825b981 */ /* 0x0002a8000c1e1500 */
[----:B---3--:R-:W-:Y:S04]  /*7670*/  STL [R1+0x24d4], R3 ;  /* 0x0024d40301007387 */ /* 0x008fe80000100800 */
[----:B------:R-:W-:Y:S04]  /*7680*/  STL [R1+0x188], R46 ;  /* 0x0001882e01007387 */ /* 0x000fe80000100800 */
[----:B------:R3:W-:Y:S02]  /*7690*/  STL [R1+0x18c], R47 ;  /* 0x00018c2f01007387 */ /* 0x0007e40000100800 */
[----:B---3--:R-:W-:-:S05]  /*76a0*/  IMAD.WIDE R46, R0, 0x2, R50 ;  /* 0x00000002002e7825 */ /* 0x008fca00078e0232 */
[----:B------:R-:W3:Y:S01]  /*76b0*/  @!P1 LDG.E.U16 R44, desc[UR6][R46.64] ;  /* 0x000000062e2c9981 */ /* 0x000ee2000c1e1500 */
[C---:B------:R-:W-:Y:S02]  /*76c0*/  VIADD R0, R5.reuse, 0xfffffff1 ;  /* 0xfffffff105007836 */ /* 0x040fe40000000000 */
[----:B------:R-:W-:Y:S01]  /*76d0*/  VIADD R53, R5, 0xfffffff3 ;  /* 0xfffffff305357836 */ /* 0x000fe20000000000 */
[----:B------:R0:W-:Y:S02]  /*76e0*/  STL.64 [R1+0xff0], R42 ;  /* 0x000ff02a01007387 */ /* 0x0001e40000100a00 */
[----:B------:R-:W-:Y:S01]  /*76f0*/  ISETP.GE.U32.AND P3, PT, R0, 0x7ffffef2, PT ;  /* 0x7ffffef20000780c */ /* 0x000fe20003f66070 */
[----:B------:R-:W-:Y:S01]  /*7700*/  IMAD R0, R2, 0x7, RZ ;  /* 0x0000000702007824 */ /* 0x000fe200078e02ff */
[----:B------:R1:W-:Y:S01]  /*7710*/  STL.64 [R1+0xfe8], R46 ;  /* 0x000fe82e01007387 */ /* 0x0003e20000100a00 */
[----:B------:R-:W-:-:S03]  /*7720*/  ISETP.GE.U32.AND P0, PT, R53, 0x7ffffef4, PT ;  /* 0x7ffffef43500780c */ /* 0x000fc60003f06070 */
[----:B0-----:R-:W2:Y:S04]  /*7730*/  LDL.LU.64 R42, [R1+0x2590] ;  /* 0x00259000012a7983 */ /* 0x001ea80000300a00 */
[----:B-1----:R-:W2:Y:S04]  /*7740*/  LDL.LU.64 R46, [R1+0x2588] ;  /* 0x00258800012e7983 */ /* 0x002ea80000300a00 */
[----:B------:R-:W-:Y:S04]  /*7750*/  STL.64 [R1+0xfe0], R40 ;  /* 0x000fe02801007387 */ /* 0x000fe80000100a00 */
[----:B------:R0:W-:Y:S01]  /*7760*/  STL.64 [R1+0xfd8], R38 ;  /* 0x000fd82601007387 */ /* 0x0001e20000100a00 */
[----:B------:R-:W-:Y:S01]  /*7770*/  IMAD R52, R2, 0xc, RZ ;  /* 0x0000000c02347824 */ /* 0x000fe200078e02ff */
[----:B------:R-:W-:-:S02]  /*7780*/  PRMT R32, RZ, 0x7610, R32 ;  /* 0x00007610ff207816 */ /* 0x000fc40000000020 */
[----:B------:R-:W-:Y:S01]  /*7790*/  PRMT R33, RZ, 0x7610, R33 ;  /* 0x00007610ff217816 */ /* 0x000fe20000000021 */
[----:B0-----:R-:W-:-:S04]  /*77a0*/  IMAD.WIDE R38, R0, 0x2, R48 ;  /* 0x0000000200267825 */ /* 0x001fc800078e0230 */
[----:B------:R-:W-:-:S05]  /*77b0*/  IMAD.WIDE R40, R52, 0x2, R48 ;  /* 0x0000000234287825 */ /* 0x000fca00078e0230 */
[----:B------:R-:W2:Y:S04]  /*77c0*/  @!P0 LDG.E.U16 R33, desc[UR6][R40.64] ;  /* 0x0000000628218981 */ /* 0x000ea8000c1e1500 */
[----:B---3--:R-:W-:Y:S04]  /*77d0*/  STL [R1+0x13fc], R44 ;  /* 0x0013fc2c01007387 */ /* 0x008fe80000100800 */
[----:B----4-:R-:W-:Y:S04]  /*77e0*/  STL [R1+0x1400], R45 ;  /* 0x0014002d01007387 */ /* 0x010fe80000100800 */
[----:B------:R-:W-:Y:S04]  /*77f0*/  STL.64 [R1+0xfd0], R38 ;  /* 0x000fd02601007387 */ /* 0x000fe80000100a00 */
[----:B--2---:R-:W-:Y:S04]  /*7800*/  STL [R1+0x1414], R36 ;  /* 0x0014142401007387 */ /* 0x004fe80000100800 */
[----:B------:R0:W-:Y:S02]  /*7810*/  STL [R1+0x1418], R37 ;  /* 0x0014182501007387 */ /* 0x0001e40000100800 */
[----:B0-----:R-:W-:-:S05]  /*7820*/  IMAD.WIDE R36, R52, 0x2, R50 ;  /* 0x0000000234247825 */ /* 0x001fca00078e0232 */
[----:B------:R-:W2:Y:S01]  /*7830*/  @!P0 LDG.E.U16 R32, desc[UR6][R36.64] ;  /* 0x0000000624208981 */ /* 0x000ea2000c1e1500 */
[----:B------:R-:W-:Y:S01]  /*7840*/  IMAD.WIDE R44, R0, 0x2, R50 ;  /* 0x00000002002c7825 */ /* 0x000fe200078e0232 */
[----:B------:R-:W-:-:S03]  /*7850*/  PRMT R46, RZ, 0x7610, R46 ;  /* 0x00007610ff2e7816 */ /* 0x000fc6000000002e */
[----:B------:R-:W-:Y:S01]  /*7860*/  VIADD R0, R5, 0xffffffeb ;  /* 0xffffffeb05007836 */ /* 0x000fe20000000000 */
[----:B------:R-:W-:Y:S01]  /*7870*/  PRMT R43, RZ, 0x7610, R43 ;  /* 0x00007610ff2b7816 */ /* 0x000fe2000000002b */
[----:B------:R0:W-:Y:S03]  /*7880*/  STL.64 [R1+0xfc8], R44 ;  /* 0x000fc82c01007387 */ /* 0x0001e60000100a00 */
[----:B------:R-:W-:Y:S01]  /*7890*/  ISETP.GE.U32.AND P0, PT, R0, 0x7ffffeec, PT ;  /* 0x7ffffeec0000780c */ /* 0x000fe20003f06070 */
[C---:B------:R-:W-:Y:S01]  /*78a0*/  IMAD R0, R2.reuse, 0xd, RZ ;  /* 0x0000000d02007824 */ /* 0x040fe200078e02ff */
[----:B------:R-:W3:Y:S04]  /*78b0*/  @!P6 LDG.E.U16 R46, desc[UR6][R38.64] ;  /* 0x00000006262ee981 */ /* 0x000ee8000c1e1500 */
[----:B------:R0:W4:Y:S01]  /*78c0*/  @!P6 LDG.E.U16 R43, desc[UR6][R44.64] ;  /* 0x000000062c2be981 */ /* 0x000122000c1e1500 */
[----:B------:R-:W-:-:S03]  /*78d0*/  IMAD R52, R2, 0xe, RZ ;  /* 0x0000000e02347824 */ /* 0x000fc600078e02ff */
[----:B------:R-:W3:Y:S01]  /*78e0*/  LDL.LU.64 R38, [R1+0x2580] ;  /* 0x0025800001267983 */ /* 0x000ee20000300a00 */
[----:B0-----:R-:W-:-:S03]  /*78f0*/  IMAD.WIDE R44, R0, 0x2, R48 ;  /* 0x00000002002c7825 */ /* 0x001fc600078e0230 */
[----:B------:R-:W-:Y:S01]  /*7900*/  STL.64 [R1+0xf80], R40 ;  /* 0x000f802801007387 */ /* 0x000fe20000100a00 */
[----:B------:R-:W-:-:S03]  /*7910*/  PRMT R30, RZ, 0x7610, R30 ;  /* 0x00007610ff1e7816 */ /* 0x000fc6000000001e */
[----:B------:R0:W-:Y:S01]  /*7920*/  STL.64 [R1+0xf78], R36 ;  /* 0x000f782401007387 */ /* 0x0001e20000100a00 */
[----:B------:R-:W-:-:S03]  /*7930*/  PRMT R31, RZ, 0x7610, R31 ;  /* 0x00007610ff1f7816 */ /* 0x000fc6000000001f */
[----:B------:R-:W-:Y:S01]  /*7940*/  STL.64 [R1+0xf70], R44 ;  /* 0x000f702c01007387 */ /* 0x000fe20000100a00 */
[----:B0-----:R-:W-:-:S05]  /*7950*/  IMAD.WIDE R36, R52, 0x2, R48 ;  /* 0x0000000234247825 */ /* 0x001fca00078e0230 */
[----:B------:R-:W4:Y:S04]  /*7960*/  @!P3 LDG.E.U16 R31, desc[UR6][R36.64] ;  /* 0x00000006241fb981 */ /* 0x000f28000c1e1500 */
[----:B--2---:R-:W-:Y:S04]  /*7970*/  STL [R1+0x13dc], R32 ;  /* 0x0013dc2001007387 */ /* 0x004fe80000100800 */
[----:B------:R0:W-:Y:S02]  /*7980*/  STL [R1+0x13e0], R33 ;  /* 0x0013e02101007387 */ /* 0x0001e40000100800 */
[----:B0-----:R-:W-:-:S05]  /*7990*/  IMAD.WIDE R32, R52, 0x2, R50 ;  /* 0x0000000234207825 */ /* 0x001fca00078e0232 */
[----:B------:R-:W2:Y:S01]  /*79a0*/  @!P3 LDG.E.U16 R30, desc[UR6][R32.64] ;  /* 0x00000006201eb981 */ /* 0x000ea2000c1e1500 */
[----:B------:R-:W-:Y:S02]  /*79b0*/  VIADD R53, R5, 0xfffffff2 ;  /* 0xfffffff205357836 */ /* 0x000fe40000000000 */
[----:B------:R-:W-:-:S03]  /*79c0*/  IMAD.WIDE R40, R0, 0x2, R50 ;  /* 0x0000000200287825 */ /* 0x000fc600078e0232 */
[----:B------:R-:W-:Y:S01]  /*79d0*/  ISETP.GE.U32.AND P1, PT, R53, 0x7ffffef3, PT ;  /* 0x7ffffef33500780c */ /* 0x000fe20003f26070 */
[----:B------:R-:W-:Y:S01]  /*79e0*/  VIADD R0, R5, 0xffffffe9 ;  /* 0xffffffe905007836 */ /* 0x000fe20000000000 */
[----:B---3--:R-:W-:-:S04]  /*79f0*/  PRMT R39, RZ, 0x7610, R39 ;  /* 0x00007610ff277816 */ /* 0x008fc80000000027 */
[----:B------:R-:W-:Y:S01]  /*7a00*/  ISETP.GE.U32.AND P3, PT, R0, 0x7ffffeea, PT ;  /* 0x7ffffeea0000780c */ /* 0x000fe20003f66070 */
[----:B------:R-:W-:Y:S01]  /*7a10*/  IMAD R0, R2, 0xf, RZ ;  /* 0x0000000f02007824 */ /* 0x000fe200078e02ff */
[----:B------:R0:W-:Y:S01]  /*7a20*/  STL.64 [R1+0xf68], R40 ;  /* 0x000f682801007387 */ /* 0x0001e20000100a00 */
[----:B------:R-:W-:-:S04]  /*7a30*/  VIADD R53, R5, 0xfffffff0 ;  /* 0xfffffff005357836 */ /* 0x000fc80000000000 */
[----:B------:R0:W3:Y:S01]  /*7a40*/  @!P1 LDG.E.U16 R39, desc[UR6][R40.64] ;  /* 0x0000000628279981 */ /* 0x0000e2000c1e1500 */
[----:B------:R-:W-:-:S03]  /*7a50*/  PRMT R42, RZ, 0x7610, R42 ;  /* 0x00007610ff2a7816 */ /* 0x000fc6000000002a */
[----:B------:R-:W-:Y:S01]  /*7a60*/  STL.64 [R1+0xf60], R36 ;  /* 0x000f602401007387 */ /* 0x000fe20000100a00 */
[----:B------:R-:W-:-:S03]  /*7a70*/  IMAD R52, R2, 0x14, RZ ;  /* 0x0000001402347824 */ /* 0x000fc600078e02ff */
[----:B------:R1:W-:Y:S01]  /*7a80*/  STL.64 [R1+0xf58], R32 ;  /* 0x000f582001007387 */ /* 0x0003e20000100a00 */
[----:B0-----:R-:W-:-:S03]  /*7a90*/  IMAD.WIDE R40, R0, 0x2, R48 ;  /* 0x0000000200287825 */ /* 0x001fc600078e0230 */
[----:B------:R-:W-:Y:S01]  /*7aa0*/  STL [R1+0x1430], R46 ;  /* 0x0014302e01007387 */ /* 0x000fe20000100800 */
[----:B------:R-:W-:-:S03]  /*7ab0*/  ISETP.GE.U32.AND P6, PT, R53, 0x7ffffef1, PT ;  /* 0x7ffffef13500780c */ /* 0x000fc60003fc6070 */
[----:B----4-:R-:W-:Y:S01]  /*7ac0*/  STL [R1+0x142c], R43 ;  /* 0x00142c2b01007387 */ /* 0x010fe20000100800 */
[----:B------:R-:W-:-:S03]  /*7ad0*/  PRMT R26, RZ, 0x7610, R26 ;  /* 0x00007610ff1a7816 */ /* 0x000fc6000000001a */
[----:B------:R-:W-:Y:S01]  /*7ae0*/  STL.64 [R1+0xf50], R40 ;  /* 0x000f502801007387 */ /* 0x000fe20000100a00 */
[----:B------:R-:W-:Y:S01]  /*7af0*/  VIADD R53, R5, 0xffffffea ;  /* 0xffffffea05357836 */ /* 0x000fe20000000000 */
[----:B------:R-:W-:Y:S01]  /*7b00*/  PRMT R27, RZ, 0x7610, R27 ;  /* 0x00007610ff1b7816 */ /* 0x000fe2000000001b */
[----:B-1----:R-:W-:Y:S01]  /*7b10*/  IMAD.WIDE R32, R52, 0x2, R48 ;  /* 0x0000000234207825 */ /* 0x002fe200078e0230 */
[----:B------:R-:W4:Y:S03]  /*7b20*/  @!P1 LDG.E.U16 R42, desc[UR6][R44.64] ;  /* 0x000000062c2a9981 */ /* 0x000f26000c1e1500 */
[----:B------:R-:W-:Y:S01]  /*7b30*/  IMAD.WIDE R36, R0, 0x2, R50 ;  /* 0x0000000200247825 */ /* 0x000fe200078e0232 */
[----:B------:R-:W-:Y:S01]  /*7b40*/  ISETP.GE.U32.AND P1, PT, R53, 0x7ffffeeb, PT ;  /* 0x7ffffeeb3500780c */ /* 0x000fe20003f26070 */
[----:B------:R-:W3:Y:S02]  /*7b50*/  @!P0 LDG.E.U16 R27, desc[UR6][R32.64] ;  /* 0x00000006201b8981 */ /* 0x000ee4000c1e1500 */
[----:B------:R-:W-:Y:S01]  /*7b60*/  VIADD R0, R5, 0xffffffe3 ;  /* 0xffffffe305007836 */ /* 0x000fe20000000000 */
[----:B------:R-:W-:-:S02]  /*7b70*/  PRMT R38, RZ, 0x7610, R38 ;  /* 0x00007610ff267816 */ /* 0x000fc40000000026 */
[----:B------:R-:W-:Y:S02]  /*7b80*/  PRMT R35, RZ, 0x7610, R35 ;  /* 0x00007610ff237816 */ /* 0x000fe40000000023 */
[----:B------:R-:W-:Y:S02]  /*7b90*/  PRMT R28, RZ, 0x7610, R28 ;  /* 0x00007610ff1c7816 */ /* 0x000fe4000000001c */
[----:B------:R-:W-:Y:S01]  /*7ba0*/  PRMT R29, RZ, 0x7610, R29 ;  /* 0x00007610ff1d7816 */ /* 0x000fe2000000001d */
[----:B------:R-:W3:Y:S04]  /*7bb0*/  @!P6 LDG.E.U16 R38, desc[UR6][R40.64] ;  /* 0x000000062826e981 */ /* 0x000ee8000c1e1500 */
[----:B------:R0:W3:Y:S01]  /*7bc0*/  @!P6 LDG.E.U16 R35, desc[UR6][R36.64] ;  /* 0x000000062423e981 */ /* 0x0000e2000c1e1500 */
[----:B------:R-:W-:-:S03]  /*7bd0*/  PRMT R34, RZ, 0x7610, R34 ;  /* 0x00007610ff227816 */ /* 0x000fc60000000022 */
[----:B--2---:R-:W-:Y:S04]  /*7be0*/  STL [R1+0x140c], R30 ;  /* 0x00140c1e01007387 */ /* 0x004fe80000100800 */
[----:B------:R1:W-:Y:S02]  /*7bf0*/  STL [R1+0x1410], R31 ;  /* 0x0014101f01007387 */ /* 0x0003e40000100800 */
[----:B-1----:R-:W-:Y:S02]  /*7c00*/  IMAD.WIDE R30, R52, 0x2, R50 ;  /* 0x00000002341e7825 */ /* 0x002fe400078e0232 */
[----:B------:R0:W-:Y:S04]  /*7c10*/  STL.64 [R1+0xf48], R36 ;  /* 0x000f482401007387 */ /* 0x0001e80000100a00 */
[----:B------:R1:W2:Y:S01]  /*7c20*/  @!P0 LDG.E.U16 R26, desc[UR6][R30.64] ;  /* 0x000000061e1a8981 */ /* 0x0002a2000c1e1500 */
[----:B------:R-:W-:Y:S01]  /*7c30*/  IMAD R52, R2, 0x16, RZ ;  /* 0x0000001602347824 */ /* 0x000fe200078e02ff */
[----:B------:R-:W-:Y:S01]  /*7c40*/  ISETP.GE.U32.AND P0, PT, R0, 0x7ffffee4, PT ;  /* 0x7ffffee40000780c */ /* 0x000fe20003f06070 */
[----:B------:R-:W-:Y:S01]  /*7c50*/  IMAD R0, R2, 0x15, RZ ;  /* 0x0000001502007824 */ /* 0x000fe200078e02ff */
[----:B------:R1:W-:Y:S04]  /*7c60*/  STL.64 [R1+0xf00], R32 ;  /* 0x000f002001007387 */ /* 0x0003e80000100a00 */
[----:B------:R1:W-:Y:S01]  /*7c70*/  STL.64 [R1+0xef8], R30 ;  /* 0x000ef81e01007387 */ /* 0x0003e20000100a00 */
[----:B0-----:R-:W-:-:S05]  /*7c80*/  IMAD.WIDE R36, R0, 0x2, R48 ;  /* 0x0000000200247825 */ /* 0x001fca00078e0230 */
[----:B------:R-:W2:Y:S01]  /*7c90*/  @!P1 LDG.E.U16 R34, desc[UR6][R36.64] ;  /* 0x0000000624229981 */ /* 0x000ea2000c1e1500 */
[----:B-1----:R-:W-:-:S04]  /*7ca0*/  IMAD.WIDE R32, R0, 0x2, R50 ;  /* 0x0000000200207825 */ /* 0x002fc800078e0232 */
[----:B------:R-:W-:Y:S01]  /*7cb0*/  IMAD.WIDE R30, R52, 0x2, R48 ;  /* 0x00000002341e7825 */ /* 0x000fe200078e0230 */
[----:B------:R-:W2:Y:S04]  /*7cc0*/  @!P1 LDG.E.U16 R29, desc[UR6][R32.64] ;  /* 0x00000006201d9981 */ /* 0x000ea8000c1e1500 */
[----:B------:R-:W2:Y:S04]  /*7cd0*/  @!P3 LDG.E.U16 R28, desc[UR6][R30.64] ;  /* 0x000000061e1cb981 */ /* 0x000ea8000c1e1500 */
[----:B----4-:R-:W-:Y:S04]  /*7ce0*/  STL [R1+0x13f8], R42 ;  /* 0x0013f82a01007387 */ /* 0x010fe80000100800 */
[----:B---3--:R-:W-:Y:S01]  /*7cf0*/  STL [R1+0x13f4], R39 ;  /* 0x0013f42701007387 */ /* 0x008fe20000100800 */
[----:B------:R-:W0:Y:S03]  /*7d00*/  S2R R46, SR_TID.X ;  /* 0x00000000002e7919 */ /* 0x000e260000002100 */
[----:B------:R-:W-:Y:S01]  /*7d10*/  STL.64 [R1+0xef0], R36 ;  /* 0x000ef02401007387 */ /* 0x000fe20000100a00 */
[C---:B------:R-:W-:Y:S01]  /*7d20*/  VIADD R53, R5.reuse, 0xffffffe8 ;  /* 0xffffffe805357836 */ /* 0x040fe20000000000 */
[----:B------:R-:W-:Y:S01]  /*7d30*/  PRMT R3, RZ, 0x7610, R3 ;  /* 0x00007610ff037816 */ /* 0x000fe20000000003 */
[----:B------:R-:W-:-:S03]  /*7d40*/  VIADD R0, R5, 0xffffffe1 ;  /* 0xffffffe105007836 */ /* 0x000fc60000000000 */
[----:B------:R-:W-:Y:S01]  /*7d50*/  ISETP.GE.U32.AND P6, PT, R53, 0x7ffffee9, PT ;  /* 0x7ffffee93500780c */ /* 0x000fe20003fc6070 */
[----:B------:R-:W-:-:S05]  /*7d60*/  VIADD R53, R5, 0xffffffe2 ;  /* 0xffffffe205357836 */ /* 0x000fca0000000000 */
[----:B------:R-:W-:Y:S02]  /*7d70*/  ISETP.GE.U32.AND P1, PT, R53, 0x7ffffee3, PT ;  /* 0x7ffffee33500780c */ /* 0x000fe40003f26070 */
[----:B------:R-:W-:Y:S02]  /*7d80*/  PRMT R47, RZ, 0x7610, R47 ;  /* 0x00007610ff2f7816 */ /* 0x000fe4000000002f */
[----:B0-----:R-:W-:Y:S01]  /*7d90*/  LOP3.LUT R53, R46, 0x40, RZ, 0xc0, !PT ;  /* 0x000000402e357812 */ /* 0x001fe200078ec0ff */
[----:B--2---:R-:W-:Y:S04]  /*7da0*/  STL [R1+0x13d4], R26 ;  /* 0x0013d41a01007387 */ /* 0x004fe80000100800 */
[----:B------:R0:W-:Y:S04]  /*7db0*/  STL [R1+0x13d8], R27 ;  /* 0x0013d81b01007387 */ /* 0x0001e80000100800 */
[----:B------:R-:W-:Y:S01]  /*7dc0*/  STL.64 [R1+0xee8], R32 ;  /* 0x000ee82001007387 */ /* 0x000fe20000100a00 */
[----:B0-----:R-:W-:-:S03]  /*7dd0*/  IMAD.WIDE R26, R52, 0x2, R50 ;  /* 0x00000002341a7825 */ /* 0x001fc600078e0232 */
[----:B------:R-:W-:Y:S04]  /*7de0*/  STL.64 [R1+0xee0], R30 ;  /* 0x000ee01e01007387 */ /* 0x000fe80000100a00 */
[----:B------:R-:W-:Y:S04]  /*7df0*/  STL.64 [R1+0xed8], R26 ;  /* 0x000ed81a01007387 */ /* 0x000fe80000100a00 */
[----:B------:R-:W-:Y:S04]  /*7e00*/  STL [R1+0x1428], R38 ;  /* 0x0014282601007387 */ /* 0x000fe80000100800 */
[----:B------:R-:W-:Y:S04]  /*7e10*/  STL [R1+0x1424], R35 ;  /* 0x0014242301007387 */ /* 0x000fe80000100800 */
[----:B------:R-:W2:Y:S04]  /*7e20*/  LDL.LU R45, [R1+0x38c] ;  /* 0x00038c00012d7983 */ /* 0x000ea80000300800 */
[----:B------:R0:W-:Y:S01]  /*7e30*/  STL [R1+0x1408], R28 ;  /* 0x0014081c01007387 */ /* 0x0001e20000100800 */
[----:B------:R-:W-:-:S03]  /*7e40*/  IMAD.SHL.U32 R52, R46, 0x2, RZ ;  /* 0x000000022e347824 */ /* 0x000fc600078e00ff */
[----:B------:R1:W3:Y:S04]  /*7e50*/  @!P3 LDG.E.U16 R3, desc[UR6][R26.64] ;  /* 0x000000061a03b981 */ /* 0x0002e8000c1e1500 */
[----:B0-----:R-:W4:Y:S04]  /*7e60*/  LDL.LU R28, [R1+0x388] ;  /* 0x00038800011c7983 */ /* 0x001f280000300800 */
[----:B------:R0:W-:Y:S04]  /*7e70*/  STL [R1+0x13ec], R29 ;  /* 0x0013ec1d01007387 */ /* 0x0001e80000100800 */
[----:B0-----:R-:W2:Y:S04]  /*7e80*/  LDL.LU R29, [R1+0x384] ;  /* 0x00038400011d7983 */ /* 0x001ea80000300800 */
[----:B------:R-:W2:Y:S04]  /*7e90*/  LDL.LU R30, [R1+0x380] ;  /* 0x00038000011e7983 */ /* 0x000ea80000300800 */
[----:B------:R-:W2:Y:S04]  /*7ea0*/  LDL.LU R31, [R1+0x37c] ;  /* 0x00037c00011f7983 */ /* 0x000ea80000300800 */
[----:B------:R-:W2:Y:S04]  /*7eb0*/  LDL.LU R32, [R1+0x378] ;  /* 0x0003780001207983 */ /* 0x000ea80000300800 */
[----:B------:R-:W2:Y:S04]  /*7ec0*/  LDL.LU R33, [R1+0x374] ;  /* 0x0003740001217983 */ /* 0x000ea80000300800 */
[----:B------:R0:W-:Y:S01]  /*7ed0*/  STL [R1+0x13f0], R34 ;  /* 0x0013f02201007387 */ /* 0x0001e20000100800 */
[----:B------:R-:W-:-:S03]  /*7ee0*/  ISETP.GE.U32.AND P3, PT, R0, 0x7ffffee2, PT ;  /* 0x7ffffee20000780c */ /* 0x000fc60003f66070 */
[----:B0-----:R-:W2:Y:S04]  /*7ef0*/  LDL.LU R34, [R1+0x370] ;  /* 0x0003700001227983 */ /* 0x001ea80000300800 */
[----:B------:R-:W2:Y:S04]  /*7f00*/  LDL.LU R35, [R1+0x36c] ;  /* 0x00036c0001237983 */ /* 0x000ea80000300800 */
[----:B------:R-:W2:Y:S04]  /*7f10*/  LDL.LU R36, [R1+0x368] ;  /* 0x0003680001247983 */ /* 0x000ea80000300800 */
[----:B------:R-:W2:Y:S04]  /*7f20*/  LDL.LU R37, [R1+0x364] ;  /* 0x0003640001257983 */ /* 0x000ea80000300800 */
[----:B------:R-:W2:Y:S04]  /*7f30*/  LDL.LU R38, [R1+0x360] ;  /* 0x0003600001267983 */ /* 0x000ea80000300800 */
[----:B------:R-:W2:Y:S04]  /*7f40*/  LDL.LU R39, [R1+0x35c] ;  /* 0x00035c0001277983 */ /* 0x000ea80000300800 */
[----:B------:R-:W2:Y:S01]  /*7f50*/  LDL.LU R40, [R1+0x358] ;  /* 0x0003580001287983 */ /* 0x000ea20000300800 */
[----:B------:R-:W-:-:S03]  /*7f60*/  IMAD R0, R2, 0x17, RZ ;  /* 0x0000001702007824 */ /* 0x000fc600078e02ff */
[----:B------:R-:W2:Y:S04]  /*7f70*/  LDL.LU R41, [R1+0x354] ;  /* 0x0003540001297983 */ /* 0x000ea80000300800 */
[----:B------:R-:W2:Y:S04]  /*7f80*/  LDL.LU R42, [R1+0x350] ;  /* 0x00035000012a7983 */ /* 0x000ea80000300800 */
[----:B------:R-:W2:Y:S04]  /*7f90*/  LDL.LU R43, [R1+0x34c] ;  /* 0x00034c00012b7983 */ /* 0x000ea80000300800 */
[----:B------:R-:W2:Y:S01]  /*7fa0*/  LDL.LU R44, [R1+0x348] ;  /* 0x00034800012c7983 */ /* 0x000ea20000300800 */
[----:B-1----:R-:W-:-:S03]  /*7fb0*/  IMAD.WIDE R26, R0, 0x2, R48 ;  /* 0x00000002001a7825 */ /* 0x002fc600078e0230 */
[----:B------:R-:W2:Y:S04]  /*7fc0*/  LDL.LU R46, [R1+0x314] ;  /* 0x00031400012e7983 */ /* 0x000ea80000300800 */
[----:B------:R-:W-:Y:S04]  /*7fd0*/  STL [R1+0x24d8], R2 ;  /* 0x0024d80201007387 */ /* 0x000fe80000100800 */
[----:B------:R-:W-:Y:S04]  /*7fe0*/  STL [R1+0x24e0], R48 ;  /* 0x0024e03001007387 */ /* 0x000fe80000100800 */
[----:B------:R0:W-:Y:S02]  /*7ff0*/  STL [R1+0x24dc], R49 ;  /* 0x0024dc3101007387 */ /* 0x0001e40000100800 */
[----:B0-----:R-:W-:-:S05]  /*8000*/  IMAD.WIDE R48, R0, 0x2, R50 ;  /* 0x0000000200307825 */ /* 0x001fca00078e0232 */
[----:B------:R-:W2:Y:S01]  /*8010*/  @!P6 LDG.E.U16 R47, desc[UR6][R48.64] ;  /* 0x00000006302fe981 */ /* 0x000ea2000c1e1500 */
[----:B------:R-:W-:Y:S02]  /*8020*/  LOP3.LUT R52, R52, 0x7e, RZ, 0xc0, !PT ;  /* 0x0000007e34347812 */ /* 0x000fe400078ec0ff */
[----:B------:R-:W-:-:S06]  /*8030*/  PRMT R2, RZ, 0x7610, R2 ;  /* 0x00007610ff027816 */ /* 0x000fcc0000000002 */
[----:B------:R-:W4:Y:S04]  /*8040*/  @!P6 LDG.E.U16 R2, desc[UR6][R26.64] ;  /* 0x000000061a02e981 */ /* 0x000f28000c1e1500 */
[----:B---3--:R-:W-:Y:S04]  /*8050*/  STL [R1+0x1404], R3 ;  /* 0x0014040301007387 */ /* 0x008fe80000100800 */
[----:B------:R0:W-:Y:S04]  /*8060*/  STL.64 [R1+0xed0], R26 ;  /* 0x000ed01a01007387 */ /* 0x0001e80000100a00 */
[----:B------:R-:W-:Y:S04]  /*8070*/  STL [R1+0x24e8], R50 ;  /* 0x0024e83201007387 */ /* 0x000fe80000100800 */
[----:B------:R-:W-:Y:S04]  /*8080*/  STL [R1+0x24e4], R51 ;  /* 0x0024e43301007387 */ /* 0x000fe80000100800 */
[----:B------:R-:W-:Y:S04]  /*8090*/  STL.64 [R1+0xec8], R48 ;  /* 0x000ec83001007387 */ /* 0x000fe80000100a00 */
[----:B------:R-:W-:Y:S04]  /*80a0*/  STL.64 [R1+0x2030], R52 ;  /* 0x0020303401007387 */ /* 0x000fe80000100a00 */
[----:B------:R-:W-:Y:S04]  /*80b0*/  STL.64 [R1+0x2450], R52 ;  /* 0x0024503401007387 */ /* 0x000fe80000100a00 */
[----:B------:R-:W-:Y:S04]  /*80c0*/  STL.64 [R1+0x2470], R52 ;  /* 0x0024703401007387 */ /* 0x000fe80000100a00 */
[----:B------:R-:W-:Y:S04]  /*80d0*/  STL.64 [R1+0x2490], R52 ;  /* 0x0024903401007387 */ /* 0x000fe80000100a00 */
[----:B------:R-:W-:Y:S04]  /*80e0*/  STL.64 [R1+0x24b0], R52 ;  /* 0x0024b03401007387 */ /* 0x000fe80000100a00 */
[----:B------:R-:W-:Y:S04]  /*80f0*/  STL [R1+0x24f0], R52 ;  /* 0x0024f03401007387 */ /* 0x000fe80000100800 */
[----:B------:R-:W-:Y:S04]  /*8100*/  STL [R1+0x24ec], R53 ;  /* 0x0024ec3501007387 */ /* 0x000fe80000100800 */
[----:B0-----:R-:W3:Y:S04]  /*8110*/  LDL.LU.64 R26, [R1+0x2578] ;  /* 0x00257800011a7983 */ /* 0x001ee80000300a00 */
[----:B--2---:R0:W-:Y:S04]  /*8120*/  STL [R1+0x141c], R47 ;  /* 0x00141c2f01007387 */ /* 0x0041e80000100800 */
[----:B0-----:R-:W2:Y:S01]  /*8130*/  LDL.LU R47, [R1+0x310] ;  /* 0x00031000012f7983 */ /* 0x001ea20000300800 */
[----:B------:R-:W-:-:S04]  /*8140*/  @!UP0 UIADD3 UR8, UPT, UPT, -UR9, 0x100000, URZ ;  /* 0x0010000009088890 */ /* 0x000fc8000fffe1ff */
[----:B------:R-:W-:Y:S02]  /*8150*/  @!UP0 USHF.L.U32 UR9, UR8, 0xb, URZ ;  /* 0x0000000b08098899 */ /* 0x000fe400080006ff */
[----:B------:R-:W-:Y:S01]  /*8160*/  @!UP0 USHF.L.U32 UR8, UR8, 0x1, URZ ;  /* 0x0000000108088899 */ /* 0x000fe200080006ff */
[----:B------:R-:W-:Y:S01]  /*8170*/  VOTEU.ALL UP0, P2 ;  /* 0x0000000000ff7886 */ /* 0x000fe20001000000 */
[----:B------:R-:W-:Y:S01]  /*8180*/  IMAD R0, R53, 0x200, R52 ;  /* 0x0000020035007824 */ /* 0x000fe200078e0234 */
[----:B------:R-:W-:-:S09]  /*8190*/  IADD3 R3, PT, PT, R5, -0x20, RZ ;  /* 0xffffffe005037810 */ /* 0x000fd20007ffe0ff */
[----:B------:R0:W1:Y:S01]  /*81a0*/  @!UP0 SYNCS.EXCH.64 URZ, [UR76+0x44008], UR8 ;  /* 0x044008084cff85b2 */ /* 0x0000620008000100 */
[----:B------:R0:W-:Y:S04]  /*81b0*/  STS.U16 [R0+UR76], R45 ;  /* 0x0000002d00007988 */ /* 0x0001e8000800044c */
[----:B0-----:R-:W3:Y:S04]  /*81c0*/  LDL.LU R45, [R1+0x30c] ;  /* 0x00030c00012d7983 */ /* 0x001ee80000300800 */
[----:B------:R-:W3:Y:S04]  /*81d0*/  LDL.LU R53, [R1+0x308] ;  /* 0x0003080001357983 */ /* 0x000ee80000300800 */
[----:B------:R-:W3:Y:S04]  /*81e0*/  LDL.LU R52, [R1+0x304] ;  /* 0x0003040001347983 */ /* 0x000ee80000300800 */
[----:B------:R-:W3:Y:S04]  /*81f0*/  LDL.LU R5, [R1+0x300] ;  /* 0x0003000001057983 */ /* 0x000ee80000300800 */
[----:B------:R-:W3:Y:S04]  /*8200*/  LDL.LU R51, [R1+0x2fc] ;  /* 0x0002fc0001337983 */ /* 0x000ee80000300800 */
[----:B------:R-:W3:Y:S04]  /*8210*/  LDL.LU R50, [R1+0x2f8] ;  /* 0x0002f80001327983 */ /* 0x000ee80000300800 */
[----:B------:R-:W3:Y:S01]  /*8220*/  LDL.LU R49, [R1+0x2f4] ;  /* 0x0002f40001317983 */ /* 0x000ee20000300800 */
[----:B------:R-:W-:-:S03]  /*8230*/  ISETP.GE.U32.AND P6, PT, R3, 0x7ffffee1, PT ;  /* 0x7ffffee10300780c */ /* 0x000fc60003fc6070 */
[----:B----4-:R-:W-:Y:S04]  /*8240*/  STL [R1+0x1420], R2 ;  /* 0x0014200201007387 */ /* 0x010fe80000100800 */
[----:B------:R0:W-:Y:S04]  /*8250*/  STS.U16 [R0+UR76+0x2400], R46 ;  /* 0x0024002e00007988 */ /* 0x0001e8000800044c */
[----:B------:R-:W4:Y:S04]  /*8260*/  LDL.LU R48, [R1+0x2f0] ;  /* 0x0002f00001307983 */ /* 0x000f280000300800 */
[----:B0-----:R-:W3:Y:S04]  /*8270*/  LDL.LU R46, [R1+0x2ec] ;  /* 0x0002ec00012e7983 */ /* 0x001ee80000300800 */
[----:B------:R-:W3:Y:S04]  /*8280*/  LDL.LU R2, [R1+0x2e8] ;  /* 0x0002e80001027983 */ /* 0x000ee80000300800 */
[----:B------:R-:W3:Y:S04]  /*8290*/  LDL.LU R3, [R1+0x2e4] ;  /* 0x0002e40001037983 */ /* 0x000ee80000300800 */
[----:B--2---:R0:W-:Y:S04]  /*82a0*/  STS.U16 [R0+UR76+0x12400], R47 ;  /* 0x0124002f00007988 */ /* 0x0041e8000800044c */
[----:B0-----:R-:W2:Y:S04]  /*82b0*/  LDL.LU R47, [R1+0x2e0] ;  /* 0x0002e000012f7983 */ /* 0x001ea80000300800 */
[----:B------:R0:W-:Y:S04]  /*82c0*/  STS.U16 [R0+UR76+0x10000], R28 ;  /* 0x0100001c00007988 */ /* 0x0001e8000800044c */
[----:B------:R1:W-:Y:S04]  /*82d0*/  STS.U16 [R0+UR76+0x400], R29 ;  /* 0x0004001d00007988 */ /* 0x0003e8000800044c */
[----:B------:R1:W-:Y:S04]  /*82e0*/  STS.U16 [R0+UR76+0x10400], R30 ;  /* 0x0104001e00007988 */ /* 0x0003e8000800044c */
[----:B0-----:R-:W4:Y:S04]  /*82f0*/  LDL.LU R28, [R1+0x2dc] ;  /* 0x0002dc00011c7983 */ /* 0x001f280000300800 */
[----:B-1----:R-:W4:Y:S04]  /*8300*/  LDL.LU R29, [R1+0x2d8] ;  /* 0x0002d800011d7983 */ /* 0x002f280000300800 */
[----:B------:R0:W-:Y:S04]  /*8310*/  STS.U16 [R0+UR76+0x800], R31 ;  /* 0x0008001f00007988 */ /* 0x0001e8000800044c */
[----:B------:R-:W4:Y:S04]  /*8320*/  LDL.LU R30, [R1+0x2d4] ;  /* 0x0002d400011e7983 */ /* 0x000f280000300800 */
[----:B------:R1:W-:Y:S04]  /*8330*/  STS.U16 [R0+UR76+0x10800], R32 ;  /* 0x0108002000007988 */ /* 0x0003e8000800044c */
[----:B0-----:R-:W4:Y:S04]  /*8340*/  LDL.LU R31, [R1+0x2d0] ;  /* 0x0002d000011f7983 */ /* 0x001f280000300800 */
[----:B------:R0:W-:Y:S04]  /*8350*/  STS.U16 [R0+UR76+0xc00], R33 ;  /* 0x000c002100007988 */ /* 0x0001e8000800044c */
[----:B-1----:R-:W4:Y:S04]  /*8360*/  LDL.LU R32, [R1+0x2cc] ;  /* 0x0002cc0001207983 */ /* 0x002f280000300800 */
        /* <DEDUP_REMOVED lines=22> */
[----:B---3--:R0:W-:Y:S04]  /*84d0*/  STS.U16 [R0+UR76+0x2800], R45 ;  /* 0x0028002d00007988 */ /* 0x0081e8000800044c */
[----:B-1----:R-:W3:Y:S04]  /*84e0*/  LDL.LU R44, [R1+0x26c] ;  /* 0x00026c00012c7983 */ /* 0x002ee80000300800 */
[----:B------:R1:W-:Y:S04]  /*84f0*/  STS.U16 [R0+UR76+0x3800], R46 ;  /* 0x0038002e00007988 */ /* 0x0003e8000800044c */
[----:B0-----:R-:W3:Y:S04]  /*8500*/  LDL.LU R45, [R1+0x268] ;  /* 0x00026800012d7983 */ /* 0x001ee80000300800 */
[----:B-1----:R-:W3:Y:S04]  /*8510*/  LDL.LU R46, [R1+0x264] ;  /* 0x00026400012e7983 */ /* 0x002ee80000300800 */
[----:B--2---:R0:W-:Y:S04]  /*8520*/  STS.U16 [R0+UR76+0x13c00], R47 ;  /* 0x013c002f00007988 */ /* 0x0041e8000800044c */
[----:B0-----:R-:W2:Y:S04]  /*8530*/  LDL.LU R47, [R1+0x260] ;  /* 0x00026000012f7983 */ /* 0x001ea80000300800 */
[----:B----4-:R0:W-:Y:S04]  /*8540*/  STS.U16 [R0+UR76+0x4000], R28 ;  /* 0x0040001c00007988 */ /* 0x0101e8000800044c */
        /* <DEDUP_REMOVED lines=32> */
[----:B---3--:R1:W-:Y:S04]  /*8750*/  STS.U16 [R0+UR76+0x6000], R44 ;  /* 0x0060002c00007988 */ /* 0x0083e8000800044c */
[----:B0-----:R-:W3:Y:S04]  /*8760*/  LDL.LU R43, [R1+0x1ec] ;  /* 0x0001ec00012b7983 */ /* 0x001ee80000300800 */
[----:B------:R0:W-:Y:S04]  /*8770*/  STS.U16 [R0+UR76+0x16000], R45 ;  /* 0x0160002d00007988 */ /* 0x0001e8000800044c */
[----:B-1----:R-:W3:Y:S04]  /*8780*/  LDL.LU R44, [R1+0x1e8] ;  /* 0x0001e800012c7983 */ /* 0x002ee80000300800 */
[----:B------:R1:W-:Y:S04]  /*8790*/  STS.U16 [R0+UR76+0x6400], R46 ;  /* 0x0064002e00007988 */ /* 0x0003e8000800044c */
[----:B0-----:R-:W3:Y:S04]  /*87a0*/  LDL.LU R45, [R1+0x1e4] ;  /* 0x0001e400012d7983 */ /* 0x001ee80000300800 */
[----:B-1----:R-:W3:Y:S04]  /*87b0*/  LDL.LU R46, [R1+0x1e0] ;  /* 0x0001e000012e7983 */ /* 0x002ee80000300800 */
[----:B--2---:R0:W-:Y:S04]  /*87c0*/  STS.U16 [R0+UR76+0x16400], R47 ;  /* 0x0164002f00007988 */ /* 0x0041e8000800044c */
[----:B0-----:R-:W2:Y:S04]  /*87d0*/  LDL.LU R47, [R1+0x1dc] ;  /* 0x0001dc00012f7983 */ /* 0x001ea80000300800 */
[----:B------:R0:W-:Y:S04]  /*87e0*/  STS.U16 [R0+UR76+0x12800], R53 ;  /* 0x0128003500007988 */ /* 0x0001e8000800044c */
[----:B------:R1:W-:Y:S04]  /*87f0*/  STS.U16 [R0+UR76+0x2c00], R52 ;  /* 0x002c003400007988 */ /* 0x0003e8000800044c */
[----:B------:R1:W-:Y:S04]  /*8800*/  STS.U16 [R0+UR76+0x12c00], R5 ;  /* 0x012c000500007988 */ /* 0x0003e8000800044c */
[----:B0-----:R-:W2:Y:S04]  /*8810*/  LDL.LU R53, [R1+0x1d8] ;  /* 0x0001d80001357983 */ /* 0x001ea80000300800 */
[----:B-1----:R-:W2:Y:S04]  /*8820*/  LDL.LU R52, [R1+0x1d4] ;  /* 0x0001d40001347983 */ /* 0x002ea80000300800 */
[----:B------:R0:W-:Y:S04]  /*8830*/  STS.U16 [R0+UR76+0x3000], R51 ;  /* 0x0030003300007988 */ /* 0x0001e8000800044c */
[----:B------:R-:W2:Y:S04]  /*8840*/  LDL.LU R5, [R1+0x1d0] ;  /* 0x0001d00001057983 */ /* 0x000ea80000300800 */
[----:B------:R1:W-:Y:S04]  /*8850*/  STS.U16 [R0+UR76+0x13000], R50 ;  /* 0x0130003200007988 */ /* 0x0003e8000800044c */
[----:B0-----:R-:W2:Y:S04]  /*8860*/  LDL.LU R51, [R1+0x100] ;  /* 0x0001000001337983 */ /* 0x001ea80000300800 */
[----:B------:R0:W-:Y:S04]  /*8870*/  STS.U16 [R0+UR76+0x3400], R49 ;  /* 0x0034003100007988 */ /* 0x0001e8000800044c */
[----:B-1----:R-:W2:Y:S04]  /*8880*/  LDL.LU R50, [R1+0xfc] ;  /* 0x0000fc0001327983 */ /* 0x002ea80000300800 */
[----:B------:R1:W-:Y:S04]  /*8890*/  STS.U16 [R0+UR76+0x13400], R48 ;  /* 0x0134003000007988 */ /* 0x0003e8000800044c */
[----:B0-----:R-:W2:Y:S04]  /*88a0*/  LDL.LU R49, [R1+0xf0] ;  /* 0x0000f00001317983 */ /* 0x001ea80000300800 */
[----:B------:R0:W-:Y:S04]  /*88b0*/  STS.U16 [R0+UR76+0x13800], R2 ;  /* 0x0138000200007988 */ /* 0x0001e8000800044c */
[----:B-1----:R-:W2:Y:S04]  /*88c0*/  LDL.LU R48, [R1+0xec] ;  /* 0x0000ec0001307983 */ /* 0x002ea80000300800 */
[----:B----4-:R1:W-:Y:S04]  /*88d0*/  STS.U16 [R0+UR76+0x6800], R28 ;  /* 0x0068001c00007988 */ /* 0x0103e8000800044c */
[----:B0-----:R-:W4:Y:S04]  /*88e0*/  LDL.LU R2, [R1] ;  /* 0x0000000001027983 */ /* 0x001f280000300800 */
        /* <DEDUP_REMOVED lines=12> */
[----:B------:R0:W-:Y:S01]  /*89b0*/  STS.U16 [R0+UR76+0x7400], R34 ;  /* 0x0074002200007988 */ /* 0x0001e2000800044c */
[----:B-1----:R-:W-:-:S03]  /*89c0*/  LOP3.LUT R3, R0, 0x10, RZ, 0x3c, !PT ;  /* 0x0000001000037812 */ /* 0x002fc600078e3cff */
[----:B------:R1:W-:Y:S04]  /*89d0*/  STS.U16 [R0+UR76+0x7800], R35 ;  /* 0x0078002300007988 */ /* 0x0003e8000800044c */
[----:B------:R1:W-:Y:S04]  /*89e0*/  STS.U16 [R0+UR76+0x17800], R36 ;  /* 0x0178002400007988 */ /* 0x0003e8000800044c */
[----:B0-----:R-:W4:Y:S04]  /*89f0*/  LDL.LU R34, [R1+0x2558] ;  /* 0x0025580001227983 */ /* 0x001f280000300800 */
[----:B-1----:R-:W4:Y:S04]  /*8a00*/  LDL.LU R35, [R1+0x2554] ;  /* 0x0025540001237983 */ /* 0x002f280000300800 */
[----:B------:R-:W4:Y:S04]  /*8a10*/  LDL.LU R36, [R1+0x2550] ;  /* 0x0025500001247983 */ /* 0x000f280000300800 */
[----:B------:R0:W-:Y:S04]  /*8a20*/  STS.U16 [R0+UR76+0x7c00], R37 ;  /* 0x007c002500007988 */ /* 0x0001e8000800044c */
[----:B------:R1:W-:Y:S04]  /*8a30*/  STS.U16 [R0+UR76+0x17c00], R38 ;  /* 0x017c002600007988 */ /* 0x0003e8000800044c */
[----:B------:R3:W-:Y:S04]  /*8a40*/  STS.U16 [R3+UR76+0x480], R39 ;  /* 0x0004802703007988 */ /* 0x0007e8000800044c */
[----:B0-----:R-:W4:Y:S04]  /*8a50*/  LDL.LU R37, [R1+0x254c] ;  /* 0x00254c0001257983 */ /* 0x001f280000300800 */
[----:B-1----:R-:W4:Y:S04]  /*8a60*/  LDL.LU R38, [R1+0x2548] ;  /* 0x0025480001267983 */ /* 0x002f280000300800 */
[----:B---3--:R-:W3:Y:S04]  /*8a70*/  LDL.LU R39, [R1+0x2544] ;  /* 0x0025440001277983 */ /* 0x008ee80000300800 */
[----:B------:R0:W-:Y:S04]  /*8a80*/  STS.U16 [R3+UR76+0x10480], R40 ;  /* 0x0104802803007988 */ /* 0x0001e8000800044c */
[----:B------:R1:W-:Y:S04]  /*8a90*/  STS.U16 [R3+UR76+0x880], R41 ;  /* 0x0008802903007988 */ /* 0x0003e8000800044c */
[----:B------:R1:W-:Y:S04]  /*8aa0*/  STS.U16 [R3+UR76+0x10880], R42 ;  /* 0x0108802a03007988 */ /* 0x0003e8000800044c */
[----:B0-----:R-:W3:Y:S04]  /*8ab0*/  LDL.LU R40, [R1+0x2540] ;  /* 0x0025400001287983 */ /* 0x001ee80000300800 */
[----:B-1----:R-:W3:Y:S04]  /*8ac0*/  LDL.LU R41, [R1+0x253c] ;  /* 0x00253c0001297983 */ /* 0x002ee80000300800 */
[----:B------:R-:W3:Y:S04]  /*8ad0*/  LDL.LU R42, [R1+0x2538] ;  /* 0x00253800012a7983 */ /* 0x000ee80000300800 */
[----:B------:R0:W-:Y:S04]  /*8ae0*/  STS.U16 [R3+UR76+0xc80], R43 ;  /* 0x000c802b03007988 */ /* 0x0001e8000800044c */
[----:B------:R1:W-:Y:S04]  /*8af0*/  STS.U16 [R3+UR76+0x10c80], R44 ;  /* 0x010c802c03007988 */ /* 0x0003e8000800044c */
[----:B------:R1:W-:Y:S04]  /*8b00*/  STS.U16 [R3+UR76+0x1080], R45 ;  /* 0x0010802d03007988 */ /* 0x0003e8000800044c */
[----:B0-----:R-:W3:Y:S04]  /*8b10*/  LDL.LU R43, [R1+0x2534] ;  /* 0x00253400012b7983 */ /* 0x001ee80000300800 */
[----:B-1----:R-:W3:Y:S04]  /*8b20*/  LDL.LU R44, [R1+0x2530] ;  /* 0x00253000012c7983 */ /* 0x002ee80000300800 */
[----:B------:R-:W3:Y:S04]  /*8b30*/  LDL.LU R45, [R1+0x252c] ;  /* 0x00252c00012d7983 */ /* 0x000ee80000300800 */
[----:B------:R0:W-:Y:S04]  /*8b40*/  STS.U16 [R3+UR76+0x11080], R46 ;  /* 0x0110802e03007988 */ /* 0x0001e8000800044c */
[----:B0-----:R-:W3:Y:S04]  /*8b50*/  LDL.LU R46, [R1+0x2528] ;  /* 0x00252800012e7983 */ /* 0x001ee80000300800 */
[----:B--2---:R0:W-:Y:S04]  /*8b60*/  STS.U16 [R3+UR76+0x1480], R47 ;  /* 0x0014802f03007988 */ /* 0x0041e8000800044c */
[----:B0-----:R-:W3:Y:S04]  /*8b70*/  LDL.LU R47, [R1+0x2524] ;  /* 0x00252400012f7983 */ /* 0x001ee80000300800 */
[----:B------:R-:W-:Y:S04]  /*8b80*/  STS.U16 [R3+UR76+0x11480], R53 ;  /* 0x0114803503007988 */ /* 0x000fe8000800044c */
[----:B------:R-:W-:Y:S04]  /*8b90*/  STS.U16 [R3+UR76+0x1880], R52 ;  /* 0x0018803403007988 */ /* 0x000fe8000800044c */
[----:B------:R-:W-:Y:S04]  /*8ba0*/  STS.U16 [R3+UR76+0x11880], R5 ;  /* 0x0118800503007988 */ /* 0x000fe8000800044c */
[----:B------:R-:W-:Y:S04]  /*8bb0*/  STS.U16 [R3+UR76+0x1c80], R51 ;  /* 0x001c803303007988 */ /* 0x000fe8000800044c */
[----:B------:R-:W-:Y:S04]  /*8bc0*/  STS.U16 [R3+UR76+0x11c80], R50 ;  /* 0x011c803203007988 */ /* 0x000fe8000800044c */
[----:B------:R-:W-:Y:S04]  /*8bd0*/  STS.U16 [R3+UR76+0x2080], R49 ;  /* 0x0020803103007988 */ /* 0x000fe8000800044c */
[----:B------:R0:W-:Y:S04]  /*8be0*/  STS.U16 [R3+UR76+0x12080], R48 ;  /* 0x0120803003007988 */ /* 0x0001e8000800044c */
[----:B0-----:R-:W2:Y:S04]  /*8bf0*/  LDL.LU R48, [R1+0x16c] ;  /* 0x00016c0001307983 */ /* 0x001ea80000300800 */
[----:B------:R-:W2:Y:S04]  /*8c00*/  LDL.LU R53, [R1+0x15c] ;  /* 0x00015c0001357983 */ /* 0x000ea80000300800 */
[----:B------:R-:W2:Y:S04]  /*8c10*/  LDL.LU R52, [R1+0x158] ;  /* 0x0001580001347983 */ /* 0x000ea80000300800 */
[----:B------:R-:W2:Y:S04]  /*8c20*/  LDL.LU R51, [R1+0x154] ;  /* 0x0001540001337983 */ /* 0x000ea80000300800 */
[----:B----4-:R0:W-:Y:S04]  /*8c30*/  STS.U16 [R3+UR76+0x2480], R2 ;  /* 0x0024800203007988 */ /* 0x0101e8000800044c */
[----:B------:R-:W4:Y:S04]  /*8c40*/  LDL.LU R49, [R1+0x150] ;  /* 0x0001500001317983 */ /* 0x000f280000300800 */
[----:B0-----:R-:W2:Y:S04]  /*8c50*/  LDL.LU R2, [R1+0x14c] ;  /* 0x00014c0001027983 */ /* 0x001ea80000300800 */
[----:B---3--:R-:W-:Y:S04]  /*8c60*/  STL.64 [R1+0x23a8], R46 ;  /* 0x0023a82e01007387 */ /* 0x008fe80000100a00 */
[----:B------:R-:W-:Y:S04]  /*8c70*/  STL.64 [R1+0x23c8], R46 ;  /* 0x0023c82e01007387 */ /* 0x000fe80000100a00 */
[----:B------:R-:W-:Y:S04]  /*8c80*/  STL.64 [R1+0x23e8], R46 ;  /* 0x0023e82e01007387 */ /* 0x000fe80000100a00 */
[----:B------:R-:W-:Y:S04]  /*8c90*/  STL.64 [R1+0x2408], R46 ;  /* 0x0024082e01007387 */ /* 0x000fe80000100a00 */
[----:B------:R-:W-:Y:S04]  /*8ca0*/  STL [R1+0x2428], R46 ;  /* 0x0024282e01007387 */ /* 0x000fe80000100800 */
[----:B------:R-:W-:Y:S04]  /*8cb0*/  STL.64 [R1+0x2438], R46 ;  /* 0x0024382e01007387 */ /* 0x000fe80000100a00 */
[----:B------:R-:W-:Y:S04]  /*8cc0*/  STL.64 [R1+0x2460], R46 ;  /* 0x0024602e01007387 */ /* 0x000fe80000100a00 */
[----:B------:R-:W-:Y:S04]  /*8cd0*/  STL.64 [R1+0x2480], R46 ;  /* 0x0024802e01007387 */ /* 0x000fe80000100a00 */
[----:B------:R-:W-:Y:S04]  /*8ce0*/  STS.U16 [R3+UR76+0x12480], R47 ;  /* 0x0124802f03007988 */ /* 0x000fe8000800044c */
[----:B------:R-:W-:Y:S04]  /*8cf0*/  STL.64 [R1+0x24a0], R46 ;  /* 0x0024a02e01007387 */ /* 0x000fe80000100a00 */
[----:B------:R-:W-:Y:S04]  /*8d00*/  STS.U16 [R3+UR76+0x2880], R46 ;  /* 0x0028802e03007988 */ /* 0x000fe8000800044c */
[----:B------:R0:W-:Y:S04]  /*8d10*/  STL.64 [R1+0x24c0], R46 ;  /* 0x0024c02e01007387 */ /* 0x0001e80000100a00 */
[----:B------:R-:W-:Y:S04]  /*8d20*/  STS.U16 [R3+UR76+0x12880], R45 ;  /* 0x0128802d03007988 */ /* 0x000fe8000800044c */
[----:B------:R1:W-:Y:S04]  /*8d30*/  STS.U16 [R3+UR76+0x2c80], R44 ;  /* 0x002c802c03007988 */ /* 0x0003e8000800044c */
[----:B0-----:R-:W3:Y:S04]  /*8d40*/  LDL.LU R46, [R1+0x164] ;  /* 0x00016400012e7983 */ /* 0x001ee80000300800 */
[----:B------:R-:W2:Y:S04]  /*8d50*/  LDL.LU R47, [R1+0x160] ;  /* 0x00016000012f7983 */ /* 0x000ea80000300800 */
[----:B------:R-:W2:Y:S04]  /*8d60*/  LDL.LU R50, [R1+0x4] ;  /* 0x0000040001327983 */ /* 0x000ea80000300800 */
[----:B-1----:R-:W2:Y:S04]  /*8d70*/  LDL.LU R3, [R1+0x170] ;  /* 0x0001700001037983 */ /* 0x002ea80000300800 */
[----:B------:R-:W-:Y:S04]  /*8d80*/  STL.64 [R1+0x2390], R44 ;  /* 0x0023902c01007387 */ /* 0x000fe80000100a00 */
[----:B------:R-:W-:Y:S04]  /*8d90*/  STL.64 [R1+0x23b8], R44 ;  /* 0x0023b82c01007387 */ /* 0x000fe80000100a00 */
[----:B------:R-:W-:Y:S04]  /*8da0*/  STL.64 [R1+0x23d8], R44 ;  /* 0x0023d82c01007387 */ /* 0x000fe80000100a00 */
[----:B------:R-:W-:Y:S04]  /*8db0*/  STL.64 [R1+0x23f8], R44 ;  /* 0x0023f82c01007387 */ /* 0x000fe80000100a00 */
[----:B------:R-:W-:Y:S04]  /*8dc0*/  STL.64 [R1+0x2418], R44 ;  /* 0x0024182c01007387 */ /* 0x000fe80000100a00 */
[----:B------:R0:W-:Y:S02]  /*8dd0*/  STL.64 [R1+0x2448], R44 ;  /* 0x0024482c01007387 */ /* 0x0001e40000100a00 */
[----:B0-----:R-:W-:-:S02]  /*8de0*/  LOP3.LUT R44, R0, 0x10, RZ, 0x3c, !PT ;  /* 0x00000010002c7812 */ /* 0x001fc400078e3cff */
[----:B------:R-:W2:Y:S04]  /*8df0*/  LDL.LU R45, [R1+0x168] ;  /* 0x00016800012d7983 */ /* 0x000ea80000300800 */
[----:B------:R-:W-:Y:S04]  /*8e00*/  STL.64 [R1+0x2368], R42 ;  /* 0x0023682a01007387 */ /* 0x000fe80000100a00 */
[----:B------:R-:W-:Y:S04]  /*8e10*/  STL.64 [R1+0x2388], R42 ;  /* 0x0023882a01007387 */ /* 0x000fe80000100a00 */
[----:B------:R-:W-:Y:S04]  /*8e20*/  STS.U16 [R44+UR76+0x12c80], R43 ;  /* 0x012c802b2c007988 */ /* 0x000fe8000800044c */
[----:B------:R-:W-:Y:S04]  /*8e30*/  STL.64 [R1+0x23a0], R42 ;  /* 0x0023a02a01007387 */ /* 0x000fe80000100a00 */
[----:B------:R-:W-:Y:S04]  /*8e40*/  STS.U16 [R44+UR76+0x3080], R42 ;  /* 0x0030802a2c007988 */ /* 0x000fe8000800044c */
[----:B------:R0:W-:Y:S04]  /*8e50*/  STL [R1+0x24f8], R42 ;  /* 0x0024f82a01007387 */ /* 0x0001e80000100800 */
[----:B0-----:R-:W2:Y:S04]  /*8e60*/  LDL.LU R42, [R1+0x8] ;  /* 0x00000800012a7983 */ /* 0x001ea80000300800 */
        /* <DEDUP_REMOVED lines=47> */
[----:B------:R-:W-:Y:S04]  /*9160*/  STS.U16 [R44+UR76+0x13080], R41 ;  /* 0x013080292c007988 */ /* 0x000fe8000800044c */
[----:B------:R-:W-:Y:S04]  /*9170*/  STL.64 [R1+0x2340], R30 ;  /* 0x0023401e01007387 */ /* 0x000fe80000100a00 */
[----:B------:R-:W-:Y:S04]  /*9180*/  STS.U16 [R44+UR76+0x3480], R40 ;  /* 0x003480282c007988 */ /* 0x000fe8000800044c */
[----:B------:R-:W-:Y:S04]  /*9190*/  STL [R1+0x2520], R30 ;  /* 0x0025201e01007387 */ /* 0x000fe80000100800 */
[----:B------:R-:W-:Y:S04]  /*91a0*/  STS.U16 [R44+UR76+0x13480], R39 ;  /* 0x013480272c007988 */ /* 0x000fe8000800044c */
[----:B------:R-:W-:Y:S04]  /*91b0*/  STL [R1+0x251c], R31 ;  /* 0x00251c1f01007387 */ /* 0x000fe80000100800 */
[----:B------:R-:W-:Y:S04]  /*91c0*/  STS.U16 [R44+UR76+0x3880], R38 ;  /* 0x003880262c007988 */ /* 0x000fe8000800044c */
[----:B------:R-:W-:Y:S04]  /*91d0*/  STL.64 [R1+0x2290], R28 ;  /* 0x0022901c01007387 */ /* 0x000fe80000100a00 */
        /* <DEDUP_REMOVED lines=67> */
[----:B--2---:R-:W-:Y:S04]  /*9610*/  STS.U16 [R44+UR76+0x7c80], R42 ;  /* 0x007c802a2c007988 */ /* 0x004fe8000800044c */
[----:B------:R-:W-:Y:S04]  /*9620*/  STL.64 [R1+0x2200], R8 ;  /* 0x0022000801007387 */ /* 0x000fe80000100a00 */
[----:B------:R0:W-:Y:S04]  /*9630*/  STS.U16 [R44+UR76+0x17c80], R50 ;  /* 0x017c80322c007988 */ /* 0x0001e8000800044c */
[----:B------:R1:W-:Y:S04]  /*9640*/  STS.U16 [R44+UR76+0x80], R3 ;  /* 0x000080032c007988 */ /* 0x0003e8000800044c */
[----:B0-----:R-:W2:Y:S04]  /*9650*/  LDL.LU R50, [R1+0x148] ;  /* 0x0001480001327983 */ /* 0x001ea80000300800 */
[----:B-1----:R-:W2:Y:S01]  /*9660*/  LDL.LU R3, [R1+0x114] ;  /* 0x0001140001037983 */ /* 0x002ea20000300800 */
[----:B------:R-:W-:-:S03]  /*9670*/  LOP3.LUT R5, R0, 0x20, RZ, 0x3c, !PT ;  /* 0x0000002000057812 */ /* 0x000fc600078e3cff */
[----:B------:R0:W-:Y:S04]  /*9680*/  STS.U16 [R44+UR76+0x10080], R48 ;  /* 0x010080302c007988 */ /* 0x0001e8000800044c */
[----:B------:R-:W-:Y:S04]  /*9690*/  STL [R1+0x1bec], R5 ;  /* 0x001bec0501007387 */ /* 0x000fe80000100800 */
[----:B0-----:R-:W2:Y:S04]  /*96a0*/  LDL.LU R48, [R1+0x110] ;  /* 0x0001100001307983 */ /* 0x001ea80000300800 */
[----:B------:R-:W2:Y:S04]  /*96b0*/  LDL.LU R4, [R1+0x10c] ;  /* 0x00010c0001047983 */ /* 0x000ea80000300800 */
        /* <DEDUP_REMOVED lines=8> */
[----:B------:R-:W-:Y:S04]  /*9740*/  STS.U16 [R5+UR76+0x100], R45 ;  /* 0x0001002d05007988 */ /* 0x000fe8000800044c */
[----:B------:R-:W2:Y:S04]  /*9750*/  LDL.LU R36, [R1+0xd8] ;  /* 0x0000d80001247983 */ /* 0x000ea80000300800 */
[----:B---3--:R-:W-:Y:S04]  /*9760*/  STS.U16 [R5+UR76+0x10100], R46 ;  /* 0x0101002e05007988 */ /* 0x008fe8000800044c */
[----:B------:R-:W3:Y:S04]  /*9770*/  LDL.LU R39, [R1+0xd4] ;  /* 0x0000d40001277983 */ /* 0x000ee80000300800 */
[----:B------:R-:W-:Y:S04]  /*9780*/  STS.U16 [R5+UR76+0x500], R47 ;  /* 0x0005002f05007988 */ /* 0x000fe8000800044c */
[----:B------:R-:W3:Y:S04]  /*9790*/  LDL.LU R38, [R1+0xd0] ;  /* 0x0000d00001267983 */ /* 0x000ee80000300800 */
[----:B------:R-:W-:Y:S04]  /*97a0*/  STS.U16 [R5+UR76+0x10500], R53 ;  /* 0x0105003505007988 */ /* 0x000fe8000800044c */
[----:B------:R-:W3:Y:S04]  /*97b0*/  LDL.LU R40, [R1+0xcc] ;  /* 0x0000cc0001287983 */ /* 0x000ee80000300800 */
[----:B------:R-:W-:Y:S04]  /*97c0*/  STS.U16 [R5+UR76+0x900], R52 ;  /* 0x0009003405007988 */ /* 0x000fe8000800044c */
[----:B------:R-:W3:Y:S04]  /*97d0*/  LDL.LU R41, [R1+0xc8] ;  /* 0x0000c80001297983 */ /* 0x000ee80000300800 */
[----:B------:R-:W-:Y:S04]  /*97e0*/  STS.U16 [R5+UR76+0x10900], R51 ;  /* 0x0109003305007988 */ /* 0x000fe8000800044c */
[----:B------:R-:W3:Y:S04]  /*97f0*/  LDL.LU R43, [R1+0x94] ;  /* 0x00009400012b7983 */ /* 0x000ee80000300800 */
[----:B----4-:R0:W-:Y:S04]  /*9800*/  STS.U16 [R5+UR76+0xd00], R49 ;  /* 0x000d003105007988 */ /* 0x0101e8000800044c */
[----:B------:R-:W4:Y:S04]  /*9810*/  LDL.LU R42, [R1+0x90] ;  /* 0x00009000012a7983 */ /* 0x000f280000300800 */
[----:B------:R1:W-:Y:S04]  /*9820*/  STS.U16 [R5+UR76+0x10d00], R2 ;  /* 0x010d000205007988 */ /* 0x0003e8000800044c */
[----:B0-----:R-:W4:Y:S04]  /*9830*/  LDL.LU R49, [R1+0x8c] ;  /* 0x00008c0001317983 */ /* 0x001f280000300800 */
[----:B-1----:R-:W4:Y:S04]  /*9840*/  LDL.LU R2, [R1+0x88] ;  /* 0x0000880001027983 */ /* 0x002f280000300800 */
[----:B------:R-:W4:Y:S04]  /*9850*/  LDL.LU R44, [R1+0x84] ;  /* 0x00008400012c7983 */ /* 0x000f280000300800 */
[----:B--2---:R-:W-:Y:S04]  /*9860*/  STS.U16 [R5+UR76+0x1100], R50 ;  /* 0x0011003205007988 */ /* 0x004fe8000800044c */
[----:B------:R0:W-:Y:S04]  /*9870*/  STS.U16 [R5+UR76+0x11100], R3 ;  /* 0x0111000305007988 */ /* 0x0001e8000800044c */
[----:B0-----:R-:W2:Y:S04]  /*9880*/  LDL.LU R3, [R1+0x80] ;  /* 0x0000800001037983 */ /* 0x001ea80000300800 */
[----:B------:R0:W-:Y:S04]  /*9890*/  STS.U16 [R5+UR76+0x1500], R48 ;  /* 0x0015003005007988 */ /* 0x0001e8000800044c */
[----:B------:R-:W-:Y:S04]  /*98a0*/  STS.U16 [R5+UR76+0x11500], R4 ;  /* 0x0115000405007988 */ /* 0x000fe8000800044c */
[----:B------:R-:W-:Y:S04]  /*98b0*/  STS.U16 [R5+UR76+0x1900], R6 ;  /* 0x0019000605007988 */ /* 0x000fe8000800044c */
[----:B------:R-:W-:Y:S04]  /*98c0*/  STS.U16 [R5+UR76+0x11900], R31 ;  /* 0x0119001f05007988 */ /* 0x000fe8000800044c */
[----:B------:R-:W-:Y:S04]  /*98d0*/  STS.U16 [R5+UR76+0x1d00], R30 ;  /* 0x001d001e05007988 */ /* 0x000fe8000800044c */
[----:B------:R-:W-:Y:S04]  /*98e0*/  STS.U16 [R5+UR76+0x11d00], R33 ;  /* 0x011d002105007988 */ /* 0x000fe8000800044c */
[----:B------:R-:W2:Y:S04]  /*98f0*/  LDL.LU R45, [R1+0x7c] ;  /* 0x00007c00012d7983 */ /* 0x000ea80000300800 */
        /* <DEDUP_REMOVED lines=10> */
[----:B---3--:R-:W-:Y:S04]  /*99a0*/  STS.U16 [R5+UR76+0x12900], R39 ;  /* 0x0129002705007988 */ /* 0x008fe8000800044c */
[----:B------:R-:W3:Y:S04]  /*99b0*/  LDL.LU R50, [R1+0x64] ;  /* 0x0000640001327983 */ /* 0x000ee80000300800 */
[----:B------:R-:W-:Y:S04]  /*99c0*/  STS.U16 [R5+UR76+0x2d00], R38 ;  /* 0x002d002605007988 */ /* 0x000fe8000800044c */
[----:B------:R-:W-:Y:S04]  /*99d0*/  STS.U16 [R5+UR76+0x12d00], R40 ;  /* 0x012d002805007988 */ /* 0x000fe8000800044c */
[----:B0-----:R-:W3:Y:S04]  /*99e0*/  LDL.LU R48, [R1+0x60] ;  /* 0x0000600001307983 */ /* 0x001ee80000300800 */
[----:B------:R-:W-:Y:S04]  /*99f0*/  STS.U16 [R5+UR76+0x3100], R41 ;  /* 0x0031002905007988 */ /* 0x000fe8000800044c */
[----:B------:R-:W-:Y:S04]  /*9a00*/  STS.U16 [R5+UR76+0x13100], R43 ;  /* 0x0131002b05007988 */ /* 0x000fe8000800044c */
[----:B----4-:R-:W-:Y:S04]  /*9a10*/  STS.U16 [R5+UR76+0x3500], R42 ;  /* 0x0035002a05007988 */ /* 0x010fe8000800044c */
[----:B------:R0:W-:Y:S04]  /*9a20*/  STS.U16 [R5+UR76+0x13500], R49 ;  /* 0x0135003105007988 */ /* 0x0001e8000800044c */
[----:B------:R1:W-:Y:S04]  /*9a30*/  STS.U16 [R5+UR76+0x3900], R2 ;  /* 0x0039000205007988 */ /* 0x0003e8000800044c */
[----:B0-----:R-:W4:Y:S04]  /*9a40*/  LDL.LU R49, [R1+0x5c] ;  /* 0x00005c0001317983 */ /* 0x001f280000300800 */
[----:B------:R-:W-:Y:S04]  /*9a50*/  STS.U16 [R5+UR76+0x13900], R44 ;  /* 0x0139002c05007988 */ /* 0x000fe8000800044c */
[----:B-1----:R-:W4:Y:S04]  /*9a60*/  LDL.LU R2, [R1+0x58] ;  /* 0x0000580001027983 */ /* 0x002f280000300800 */
[----:B--2---:R0:W-:Y:S04]  /*9a70*/  STS.U16 [R5+UR76+0x3d00], R3 ;  /* 0x003d000305007988 */ /* 0x0041e8000800044c */
        /* <DEDUP_REMOVED lines=16> */
[----:B------:R0:W-:Y:S04]  /*9b80*/  STS.U16 [R5+UR76+0x14500], R52 ;  /* 0x0145003405007988 */ /* 0x0001e8000800044c */
[----:B------:R-:W2:Y:S04]  /*9b90*/  LDL.LU R43, [R1+0x24] ;  /* 0x00002400012b7983 */ /* 0x000ea80000300800 */
[----:B------:R-:W-:Y:S04]  /*9ba0*/  STS.U16 [R5+UR76+0x4900], R51 ;  /* 0x0049003305007988 */ /* 0x000fe8000800044c */
[----:B0-----:R-:W2:Y:S04]  /*9bb0*/  LDL.LU R52, [R1+0x20] ;  /* 0x0000200001347983 */ /* 0x001ea80000300800 */
[----:B---3--:R0:W-:Y:S04]  /*9bc0*/  STS.U16 [R5+UR76+0x14900], R50 ;  /* 0x0149003205007988 */ /* 0x0081e8000800044c */
[----:B------:R-:W3:Y:S04]  /*9bd0*/  LDL.LU R53, [R1+0x1c] ;  /* 0x00001c0001357983 */ /* 0x000ee80000300800 */
[----:B------:R1:W-:Y:S04]  /*9be0*/  STS.U16 [R5+UR76+0x4d00], R48 ;  /* 0x004d003005007988 */ /* 0x0003e8000800044c */
[----:B0-----:R-:W3:Y:S04]  /*9bf0*/  LDL.LU R50, [R1+0x18] ;  /* 0x0000180001327983 */ /* 0x001ee80000300800 */
[----:B------:R-:W3:Y:S04]  /*9c00*/  LDL.LU R51, [R1+0x14] ;  /* 0x0000140001337983 */ /* 0x000ee80000300800 */
[----:B-1----:R-:W3:Y:S04]  /*9c10*/  LDL.LU R48, [R1+0x10] ;  /* 0x0000100001307983 */ /* 0x002ee80000300800 */
[----:B------:R-:W3:Y:S04]  /*9c20*/  LDL.LU R4, [R1+0xc] ;  /* 0x00000c0001047983 */ /* 0x000ee80000300800 */
[----:B----4-:R0:W-:Y:S04]  /*9c30*/  STS.U16 [R5+UR76+0x14d00], R49 ;  /* 0x014d003105007988 */ /* 0x0101e8000800044c */
[----:B------:R1:W-:Y:S04]  /*9c40*/  STS.U16 [R5+UR76+0x5100], R2 ;  /* 0x0051000205007988 */ /* 0x0003e8000800044c */
[----:B0-----:R-:W4:Y:S04]  /*9c50*/  LDL.LU R49, [R1+0x180] ;  /* 0x0001800001317983 */ /* 0x001f280000300800 */
[----:B-1----:R-:W3:Y:S04]  /*9c60*/  LDL.LU R2, [R1+0x17c] ;  /* 0x00017c0001027983 */ /* 0x002ee80000300800 */
[----:B--2---:R0:W-:Y:S04]  /*9c70*/  STS.U16 [R5+UR76+0x15100], R3 ;  /* 0x0151000305007988 */ /* 0x0041e8000800044c */
[----:B0-----:R-:W2:Y:S04]  /*9c80*/  LDL.LU R3, [R1+0x178] ;  /* 0x0001780001037983 */ /* 0x001ea80000300800 */
[----:B------:R-:W2:Y:S04]  /*9c90*/  LDL.LU R6, [R1+0x174] ;  /* 0x0001740001067983 */ /* 0x000ea80000300800 */
[----:B------:R-:W2:Y:S04]  /*9ca0*/  LDL.LU R40, [R1+0x1cc] ;  /* 0x0001cc0001287983 */ /* 0x000ea80000300800 */
[----:B------:R-:W2:Y:S04]  /*9cb0*/  LDL.LU R41, [R1+0x1c8] ;  /* 0x0001c80001297983 */ /* 0x000ea80000300800 */
[----:B------:R-:W2:Y:S04]  /*9cc0*/  LDL.LU R44, [R1+0x194] ;  /* 0x00019400012c7983 */ /* 0x000ea80000300800 */
[----:B------:R-:W2:Y:S04]  /*9cd0*/  LDL.LU R45, [R1+0x190] ;  /* 0x00019000012d7983 */ /* 0x000ea80000300800 */
[----:B------:R0:W-:Y:S04]  /*9ce0*/  STS.U16 [R5+UR76+0x5500], R30 ;  /* 0x0055001e05007988 */ /* 0x0001e8000800044c */
[----:B------:R-:W2:Y:S04]  /*9cf0*/  LDL.LU R46, [R1+0x18c] ;  /* 0x00018c00012e7983 */ /* 0x000ea80000300800 */
[----:B------:R1:W-:Y:S04]  /*9d00*/  STS.U16 [R5+UR76+0x15500], R31 ;  /* 0x0155001f05007988 */ /* 0x0003e8000800044c */
[----:B------:R-:W2:Y:S04]  /*9d10*/  LDL.LU R47, [R1+0x188] ;  /* 0x00018800012f7983 */ /* 0x000ea80000300800 */
[----:B------:R1:W-:Y:S04]  /*9d20*/  STS.U16 [R5+UR76+0x5900], R32 ;  /* 0x0059002005007988 */ /* 0x0003e8000800044c */
[----:B0-----:R-:W2:Y:S04]  /*9d30*/  LDL.LU R30, [R1+0x2520] ;  /* 0x00252000011e7983 */ /* 0x001ea80000300800 */
[----:B------:R0:W-:Y:S04]  /*9d40*/  STS.U16 [R5+UR76+0x15900], R33 ;  /* 0x0159002105007988 */ /* 0x0001e8000800044c */
        /* <DEDUP_REMOVED lines=19> */
[----:B---3--:R1:W-:Y:S04]  /*9e80*/  STS.U16 [R5+UR76+0x16d00], R53 ;  /* 0x016d003505007988 */ /* 0x0083e8000800044c */
[----:B------:R-:W3:Y:S04]  /*9e90*/  LDL.LU R43, [R1+0x24f4] ;  /* 0x0024f400012b7983 */ /* 0x000ee80000300800 */
[----:B------:R1:W-:Y:S04]  /*9ea0*/  STS.U16 [R5+UR76+0x7100], R50 ;  /* 0x0071003205007988 */ /* 0x0003e8000800044c */
[----:B0-----:R-:W3:Y:S04]  /*9eb0*/  LDL.LU R52, [R1+0x24f0] ;  /* 0x0024f00001347983 */ /* 0x001ee80000300800 */
[----:B------:R0:W-:Y:S04]  /*9ec0*/  STS.U16 [R5+UR76+0x17100], R51 ;  /* 0x0171003305007988 */ /* 0x0001e8000800044c */
[----:B-1----:R-:W3:Y:S04]  /*9ed0*/  LDL.LU R53, [R1+0x24ec] ;  /* 0x0024ec0001357983 */ /* 0x002ee80000300800 */
[----:B------:R1:W-:Y:S04]  /*9ee0*/  STS.U16 [R5+UR76+0x7500], R48 ;  /* 0x0075003005007988 */ /* 0x0003e8000800044c */
[----:B------:R-:W3:Y:S04]  /*9ef0*/  LDL.LU R50, [R1+0x24e8] ;  /* 0x0024e80001327983 */ /* 0x000ee80000300800 */
[----:B------:R4:W-:Y:S04]  /*9f00*/  STS.U16 [R5+UR76+0x17500], R4 ;  /* 0x0175000405007988 */ /* 0x0009e8000800044c */
[----:B0-----:R-:W3:Y:S04]  /*9f10*/  LDL.LU R51, [R1+0x24e4] ;  /* 0x0024e40001337983 */ /* 0x001ee80000300800 */
[----:B-1----:R-:W3:Y:S01]  /*9f20*/  LDL.LU R48, [R1+0x24e0] ;  /* 0x0024e00001307983 */ /* 0x002ee20000300800 */
[----:B----4-:R-:W-:-:S03]  /*9f30*/  LOP3.LUT R4, R0, 0x30, RZ, 0x3c, !PT ;  /* 0x0000003000047812 */ /* 0x010fc600078e3cff */
[----:B------:R-:W-:Y:S04]  /*9f40*/  STL [R1+0x21a0], R0 ;  /* 0x0021a00001007387 */ /* 0x000fe80000100800 */
[----:B------:R0:W-:Y:S04]  /*9f50*/  STS.U16 [R5+UR76+0x7900], R49 ;  /* 0x0079003105007988 */ /* 0x0001e8000800044c */
[----:B------:R1:W-:Y:S04]  /*9f60*/  STS.U16 [R5+UR76+0x17900], R2 ;  /* 0x0179000205007988 */ /* 0x0003e8000800044c */
[----:B0-----:R-:W4:Y:S04]  /*9f70*/  LDL.LU R49, [R1+0x24dc] ;  /* 0x0024dc0001317983 */ /* 0x001f280000300800 */
[----:B-1----:R-:W4:Y:S04]  /*9f80*/  LDL.LU R2, [R1+0x24d8] ;  /* 0x0024d80001027983 */ /* 0x002f280000300800 */
[----:B------:R-:W-:Y:S04]  /*9f90*/  STL [R1+0x1be8], R4 ;  /* 0x001be80401007387 */ /* 0x000fe80000100800 */
[----:B--2---:R0:W-:Y:S04]  /*9fa0*/  STS.U16 [R5+UR76+0x7d00], R3 ;  /* 0x007d000305007988 */ /* 0x0041e8000800044c */
[----:B0-----:R-:W2:Y:S04]  /*9fb0*/  LDL.LU R3, [R1+0x24d4] ;  /* 0x0024d40001037983 */ /* 0x001ea80000300800 */
[----:B------:R0:W-:Y:S04]  /*9fc0*/  STS.U16 [R5+UR76+0x17d00], R6 ;  /* 0x017d000605007988 */ /* 0x0001e8000800044c */
[----:B------:R-:W-:Y:S04]  /*9fd0*/  STS.U16 [R4+UR76+0x180], R40 ;  /* 0x0001802804007988 */ /* 0x000fe8000800044c */
[----:B------:R-:W-:Y:S01]  /*9fe0*/  STS.U16 [R4+UR76+0x10180], R41 ;  /* 0x0101802904007988 */ /* 0x000fe2000800044c */
[----:B------:R-:W-:Y:S01]  /*9ff0*/  PRMT R7, RZ, 0x7610, R7 ;  /* 0x00007610ff077816 */ /* 0x000fe20000000007 */
[----:B0-----:R-:W0:Y:S02]  /*a000*/  LDC R5, c[0x0][0x3a0] ;  /* 0x0000e800ff057b82 */ /* 0x001e240000000800 */
[----:B------:R-:W-:Y:S04]  /*a010*/  STS.U16 [R4+UR76+0x580], R44 ;  /* 0x0005802c04007988 */ /* 0x000fe8000800044c */
[----:B------:R-:W-:Y:S04]  /*a020*/  STS.U16 [R4+UR76+0x10580], R45 ;  /* 0x0105802d04007988 */ /* 0x000fe8000800044c */
[----:B------:R-:W-:Y:S04]  /*a030*/  STS.U16 [R4+UR76+0x980], R46 ;  /* 0x0009802e04007988 */ /* 0x000fe8000800044c */
[----:B------:R4:W-:Y:S01]  /*a040*/  STS.U16 [R4+UR76+0x10980], R47 ;  /* 0x0109802f04007988 */ /* 0x0009e2000800044c */
[----:B------:R-:W-:-:S02]  /*a050*/  PRMT R42, RZ, 0x7610, R42 ;  /* 0x00007610ff2a7816 */ /* 0x000fc4000000002a */
[----:B---3--:R-:W-:Y:S01]  /*a060*/  PRMT R43, RZ, 0x7610, R43 ;  /* 0x00007610ff2b7816 */ /* 0x008fe2000000002b */
[----:B----4-:R-:W-:-:S04]  /*a070*/  IMAD R47, R2, 0x1b, RZ ;  /* 0x0000001b022f7824 */ /* 0x010fc800078e02ff */
[----:B------:R-:W-:-:S05]  /*a080*/  IMAD.WIDE R46, R47, 0x2, R50 ;  /* 0x000000022f2e7825 */ /* 0x000fca00078e0232 */
[----:B------:R-:W3:Y:S04]  /*a090*/  @!P4 LDG.E.U16 R43, desc[UR6][R46.64] ;  /* 0x000000062e2bc981 */ /* 0x000ee8000c1e1500 */
[----:B--2---:R1:W-:Y:S02]  /*a0a0*/  STS.U16 [R4+UR76+0xd80], R3 ;  /* 0x000d800304007988 */ /* 0x0043e4000800044c */
[----:B-1----:R-:W-:Y:S02]  /*a0b0*/  IMAD R4, R2, 0x1c, RZ ;  /* 0x0000001c02047824 */ /* 0x002fe400078e02ff */
[----:B------:R-:W2:Y:S02]  /*a0c0*/  LDL.LU R3, [R1+0x24d0] ;  /* 0x0024d00001037983 */ /* 0x000ea40000300800 */
[----:B------:R-:W-:-:S04]  /*a0d0*/  IMAD.WIDE R40, R4, 0x2, R50 ;  /* 0x0000000204287825 */ /* 0x000fc800078e0232 */
[----:B------:R-:W-:Y:S01]  /*a0e0*/  IMAD.WIDE R44, R4, 0x2, R48 ;  /* 0x00000002042c7825 */ /* 0x000fe200078e0230 */
[----:B------:R1:W4:Y:S04]  /*a0f0*/  @!P0 LDG.E.U16 R7, desc[UR6][R40.64] ;  /* 0x0000000628078981 */ /* 0x000328000c1e1500 */
[----:B------:R1:W2:Y:S01]  /*a100*/  @!P0 LDG.E.U16 R42, desc[UR6][R44.64] ;  /* 0x000000062c2a8981 */ /* 0x0002a2000c1e1500 */
[C---:B0-----:R-:W-:Y:S02]  /*a110*/  VIADD R4, R5.reuse, 0xffffffdb ;  /* 0xffffffdb05047836 */ /* 0x041fe40000000000 */
[----:B------:R-:W-:Y:S01]  /*a120*/  VIADD R6, R5, 0xffffffdc ;  /* 0xffffffdc05067836 */ /* 0x000fe20000000000 */
[----:B------:R-:W-:Y:S02]  /*a130*/  STL.64 [R1+0xe88], R46 ;  /* 0x000e882e01007387 */ /* 0x000fe40000100a00 */
[----:B------:R-:W-:Y:S01]  /*a140*/  ISETP.GE.U32.AND P0, PT, R4, 0x7ffffedc, PT ;  /* 0x7ffffedc0400780c */ /* 0x000fe20003f06070 */
[----:B------:R-:W-:Y:S01]  /*a150*/  IMAD R4, R2, 0x1d, RZ ;  /* 0x0000001d02047824 */ /* 0x000fe200078e02ff */
[----:B------:R-:W-:Y:S04]  /*a160*/  STL.64 [R1+0xe80], R44 ;  /* 0x000e802c01007387 */ /* 0x000fe80000100a00 */
[----:B------:R1:W-:Y:S01]  /*a170*/  STL.64 [R1+0xe78], R40 ;  /* 0x000e782801007387 */ /* 0x0003e20000100a00 */
[----:B------:R-:W-:Y:S01]  /*a180*/  ISETP.GE.U32.AND P4, PT, R6, 0x7ffffedd, PT ;  /* 0x7ffffedd0600780c */ /* 0x000fe20003f86070 */
[----:B------:R-:W-:Y:S01]  /*a190*/  IMAD R6, R2, 0x1e, RZ ;  /* 0x0000001e02067824 */ /* 0x000fe200078e02ff */
[----:B------:R-:W-:Y:S01]  /*a1a0*/  PRMT R38, RZ, 0x7610, R38 ;  /* 0x00007610ff267816 */ /* 0x000fe20000000026 */
[----:B-1----:R-:W-:Y:S01]  /*a1b0*/  IMAD.WIDE R40, R4, 0x2, R48 ;  /* 0x0000000204287825 */ /* 0x002fe200078e0230 */
[----:B------:R-:W-:-:S02]  /*a1c0*/  PRMT R53, RZ, 0x7610, R53 ;  /* 0x00007610ff357816 */ /* 0x000fc40000000035 */
[----:B------:R-:W-:Y:S01]  /*a1d0*/  PRMT R39, RZ, 0x7610, R39 ;  /* 0x00007610ff277816 */ /* 0x000fe20000000027 */
[----:B------:R-:W-:Y:S01]  /*a1e0*/  IMAD.WIDE R46, R4, 0x2, R50 ;  /* 0x00000002042e7825 */ /* 0x000fe200078e0232 */
[----:B------:R-:W-:Y:S02]  /*a1f0*/  PRMT R52, RZ, 0x7610, R52 ;  /* 0x00007610ff347816 */ /* 0x000fe40000000034 */
[----:B------:R-:W3:Y:S01]  /*a200*/  @!P1 LDG.E.U16 R53, desc[UR6][R40.64] ;  /* 0x0000000628359981 */ /* 0x000ee2000c1e1500 */
[----:B------:R-:W-:-:S03]  /*a210*/  IMAD.WIDE R44, R6, 0x2, R48 ;  /* 0x00000002062c7825 */ /* 0x000fc600078e0230 */
[----:B------:R-:W3:Y:S04]  /*a220*/  @!P1 LDG.E.U16 R52, desc[UR6][R46.64] ;  /* 0x000000062e349981 */ /* 0x000ee8000c1e1500 */
[----:B------:R0:W3:Y:S04]  /*a230*/  @!P3 LDG.E.U16 R39, desc[UR6][R44.64] ;  /* 0x000000062c27b981 */ /* 0x0000e8000c1e1500 */
[----:B----4-:R-:W-:Y:S04]  /*a240*/  STL [R1+0x1104], R7 ;  /* 0x0011040701007387 */ /* 0x010fe80000100800 */
[----:B------:R1:W-:Y:S04]  /*a250*/  STL.64 [R1+0xe70], R40 ;  /* 0x000e702801007387 */ /* 0x0003e80000100a00 */
[----:B--2---:R-:W-:Y:S04]  /*a260*/  STL [R1+0x1108], R42 ;  /* 0x0011082a01007387 */ /* 0x004fe80000100800 */
[----:B---3--:R2:W-:Y:S04]  /*a270*/  STL [R1+0x38], R43 ;  /* 0x0000382b01007387 */ /* 0x0085e80000100800 */
[----:B------:R3:W-:Y:S04]  /*a280*/  STL.64 [R1+0xe68], R46 ;  /* 0x000e682e01007387 */ /* 0x0007e80000100a00 */
[----:B-1----:R-:W4:Y:S01]  /*a290*/  LDL.LU.64 R40, [R1+0x24c8] ;  /* 0x0024c80001287983 */ /* 0x002f220000300a00 */
[----:B--2---:R-:W-:-:S05]  /*a2a0*/  IMAD.WIDE R42, R6, 0x2, R50 ;  /* 0x00000002062a7825 */ /* 0x004fca00078e0232 */
[----:B------:R1:W2:Y:S04]  /*a2b0*/  @!P3 LDG.E.U16 R38, desc[UR6][R42.64] ;  /* 0x000000062a26b981 */ /* 0x0002a8000c1e1500 */
[----:B---3--:R-:W3:Y:S01]  /*a2c0*/  LDL.LU.64 R46, [R1+0x24c0] ;  /* 0x0024c000012e7983 */ /* 0x008ee20000300a00 */
[----:B------:R-:W-:Y:S02]  /*a2d0*/  VIADD R4, R5, 0xffffffd9 ;  /* 0xffffffd905047836 */ /* 0x000fe40000000000 */
[----:B------:R-:W-:Y:S01]  /*a2e0*/  IMAD R6, R2, 0x23, RZ ;  /* 0x0000002302067824 */ /* 0x000fe200078e02ff */
[----:B------:R0:W-:Y:S02]  /*a2f0*/  STL.64 [R1+0xe60], R44 ;  /* 0x000e602c01007387 */ /* 0x0001e40000100a00 */
[----:B------:R-:W-:Y:S01]  /*a300*/  ISETP.GE.U32.AND P3, PT, R4, 0x7ffffeda, PT ;  /* 0x7ffffeda0400780c */ /* 0x000fe20003f66070 */
[----:B------:R-:W-:Y:S01]  /*a310*/  IMAD R4, R2, 0x1f, RZ ;  /* 0x0000001f02047824 */ /* 0x000fe200078e02ff */
[----:B------:R1:W-:Y:S01]  /*a320*/  STL.64 [R1+0xe58], R42 ;  /* 0x000e582a01007387 */ /* 0x0003e20000100a00 */
[----:B0-----:R-:W-:-:S04]  /*a330*/  IMAD.WIDE R44, R6, 0x2, R48 ;  /* 0x00000002062c7825 */ /* 0x001fc800078e0230 */
[----:B-1----:R-:W-:Y:S01]  /*a340*/  IMAD.WIDE R42, R6, 0x2, R50 ;  /* 0x00000002062a7825 */ /* 0x002fe200078e0232 */
[----:B----4-:R-:W-:Y:S02]  /*a350*/  PRMT R40, RZ, 0x7610, R40 ;  /* 0x00007610ff287816 */ /* 0x010fe40000000028 */
[----:B------:R-:W-:-:S04]  /*a360*/  PRMT R41, RZ, 0x7610, R41 ;  /* 0x00007610ff297816 */ /* 0x000fc80000000029 */
[----:B------:R-:W4:Y:S04]  /*a370*/  @!P4 LDG.E.U16 R40, desc[UR6][R42.64] ;  /* 0x000000062a28c981 */ /* 0x000f28000c1e1500 */
[----:B--2---:R-:W-:Y:S01]  /*a380*/  STL [R1+0x1218], R38 ;  /* 0x0012182601007387 */ /* 0x004fe20000100800 */
[----:B---3--:R-:W-:-:S03]  /*a390*/  PRMT R47, RZ, 0x7610, R47 ;  /* 0x00007610ff2f7816 */ /* 0x008fc6000000002f */
[----:B------:R0:W-:Y:S01]  /*a3a0*/  STL [R1+0x121c], R39 ;  /* 0x00121c2701007387 */ /* 0x0001e20000100800 */
[----:B------:R-:W-:-:S03]  /*a3b0*/  PRMT R46, RZ, 0x7610, R46 ;  /* 0x00007610ff2e7816 */ /* 0x000fc6000000002e */
[----:B------:R-:W-:Y:S04]  /*a3c0*/  STL [R1+0x11ec], R52 ;  /* 0x0011ec3401007387 */ /* 0x000fe80000100800 */
[----:B------:R1:W-:Y:S01]  /*a3d0*/  STL [R1+0x11f0], R53 ;  /* 0x0011f03501007387 */ /* 0x0003e20000100800 */
[----:B0-----:R-:W-:-:S03]  /*a3e0*/  IMAD.WIDE R38, R4, 0x2, R48 ;  /* 0x0000000204267825 */ /* 0x001fc600078e0230 */
[----:B------:R0:W2:Y:S01]  /*a3f0*/  @!P4 LDG.E.U16 R41, desc[UR6][R44.64] ;  /* 0x000000062c29c981 */ /* 0x0000a2000c1e1500 */
[----:B-1----:R-:W-:-:S03]  /*a400*/  IMAD.WIDE R52, R4, 0x2, R50 ;  /* 0x0000000204347825 */ /* 0x002fc600078e0232 */
[----:B------:R1:W-:Y:S04]  /*a410*/  STL.64 [R1+0xe50], R38 ;  /* 0x000e502601007387 */ /* 0x0003e80000100a00 */
[----:B------:R3:W-:Y:S04]  /*a420*/  STL.64 [R1+0xe48], R52 ;  /* 0x000e483401007387 */ /* 0x0007e80000100a00 */
[----:B------:R-:W2:Y:S04]  /*a430*/  @!P6 LDG.E.U16 R47, desc[UR6][R38.64] ;  /* 0x00000006262fe981 */ /* 0x000ea8000c1e1500 */
[----:B------:R-:W2:Y:S04]  /*a440*/  @!P6 LDG.E.U16 R46, desc[UR6][R52.64] ;  /* 0x00000006342ee981 */ /* 0x000ea8000c1e1500 */
[----:B-1----:R-:W2:Y:S04]  /*a450*/  LDL.LU.64 R38, [R1+0x24b8] ;  /* 0x0024b80001267983 */ /* 0x002ea80000300a00 */
[----:B---3--:R-:W3:Y:S01]  /*a460*/  LDL.LU.64 R52, [R1+0x24b0] ;  /* 0x0024b00001347983 */ /* 0x008ee20000300a00 */
        /* <DEDUP_REMOVED lines=8> */
[----:B0-----:R-:W-:-:S04]  /*a4f0*/  IMAD.WIDE R44, R6, 0x2, R48 ;  /* 0x00000002062c7825 */ /* 0x001fc800078e0230 */
[----:B-1----:R-:W-:Y:S01]  /*a500*/  IMAD.WIDE R42, R6, 0x2, R50 ;  /* 0x00000002062a7825 */ /* 0x002fe200078e0232 */
[----:B----4-:R-:W-:Y:S04]  /*a510*/  STL [R1+0x30], R40 ;  /* 0x0000302801007387 */ /* 0x010fe80000100800 */
[----:B--2---:R0:W-:Y:S02]  /*a520*/  STL [R1+0x34], R41 ;  /* 0x0000342901007387 */ /* 0x0041e40000100800 */
[----:B0-----:R-:W-:Y:S02]  /*a530*/  IMAD.WIDE R40, R4, 0x2, R48 ;  /* 0x0000000204287825 */ /* 0x001fe400078e0230 */
[----:B------:R-:W-:Y:S04]  /*a540*/  STL [R1+0x13cc], R46 ;  /* 0x0013cc2e01007387 */ /* 0x000fe80000100800 */
[----:B------:R0:W-:Y:S01]  /*a550*/  STL [R1+0x13d0], R47 ;  /* 0x0013d02f01007387 */ /* 0x0001e20000100800 */
[----:B------:R-:W-:-:S02]  /*a560*/  PRMT R38, RZ, 0x7610, R38 ;  /* 0x00007610ff267816 */ /* 0x000fc40000000026 */
[----:B------:R-:W-:Y:S02]  /*a570*/  PRMT R39, RZ, 0x7610, R39 ;  /* 0x00007610ff277816 */ /* 0x000fe40000000027 */
[----:B---3--:R-:W-:Y:S02]  /*a580*/  PRMT R53, RZ, 0x7610, R53 ;  /* 0x00007610ff357816 */ /* 0x008fe40000000035 */
        /* <DEDUP_REMOVED lines=126> */
[----:B------:R0:W-:Y:S01]  /*ad70*/  STL.64 [R1+0xd08], R42 ;  /* 0x000d082a01007387 */ /* 0x0001e20000100a00 */
[----:B------:R-:W-:Y:S01]  /*ad80*/  ISETP.GE.U32.AND P4, PT, R4, 0x7ffffec5, PT ;  /* 0x7ffffec50400780c */ /* 0x000fe20003f86070 */
[C---:B------:R-:W-:Y:S02]  /*ad90*/  IMAD R4, R2.reuse, 0x34, RZ ;  /* 0x0000003402047824 */ /* 0x040fe400078e02ff */
[----:B------:R-:W-:-:S04]  /*ada0*/  IMAD R6, R2, 0x35, RZ ;  /* 0x0000003502067824 */ /* 0x000fc800078e02ff */
[----:B----4-:R-:W-:-:S04]  /*adb0*/  IMAD.WIDE R44, R6, 0x2, R48 ;  /* 0x00000002062c7825 */ /* 0x010fc800078e0230 */
[----:B0-----:R-:W-:Y:S01]  /*adc0*/  IMAD.WIDE R42, R6, 0x2, R50 ;  /* 0x00000002062a7825 */ /* 0x001fe200078e0232 */
[----:B--2---:R-:W-:Y:S04]  /*add0*/  STL [R1+0x20], R38 ;  /* 0x0000202601007387 */ /* 0x004fe80000100800 */
[----:B---3--:R0:W-:Y:S04]  /*ade0*/  STL [R1+0x24], R39 ;  /* 0x0000242701007387 */ /* 0x0081e80000100800 */
[----:B------:R-:W-:Y:S04]  /*adf0*/  STL [R1+0x13bc], R52 ;  /* 0x0013bc3401007387 */ /* 0x000fe80000100800 */
[----:B------:R1:W-:Y:S01]  /*ae00*/  STL [R1+0x13c0], R53 ;  /* 0x0013c03501007387 */ /* 0x0003e20000100800 */
[----:B0-----:R-:W-:Y:S01]  /*ae10*/  IMAD.WIDE R38, R4, 0x2, R48 ;  /* 0x0000000204267825 */ /* 0x001fe200078e0230 */
[----:B------:R-:W-:-:S02]  /*ae20*/  PRMT R40, RZ, 0x7610, R40 ;  /* 0x00007610ff287816 */ /* 0x000fc40000000028 */
[----:B------:R-:W-:Y:S02]  /*ae30*/  PRMT R46, RZ, 0x7610, R46 ;  /* 0x00007610ff2e7816 */ /* 0x000fe4000000002e */
[----:B------:R-:W-:Y:S01]  /*ae40*/  PRMT R47, RZ, 0x7610, R47 ;  /* 0x00007610ff2f7816 */ /* 0x000fe2000000002f */
[----:B-1----:R-:W-:Y:S01]  /*ae50*/  IMAD.WIDE R52, R4, 0x2, R50 ;  /* 0x0000000204347825 */ /* 0x002fe200078e0232 */
[----:B------:R-:W-:Y:S01]  /*ae60*/  PRMT R41, RZ, 0x7610, R41 ;  /* 0x00007610ff297816 */ /* 0x000fe20000000029 */
[----:B------:R0:W-:Y:S04]  /*ae70*/  STL.64 [R1+0xd00], R38 ;  /* 0x000d002601007387 */ /* 0x0001e80000100a00 */
[----:B------:R-:W2:Y:S04]  /*ae80*/  @!P0 LDG.E.U16 R46, desc[UR6][R52.64] ;  /* 0x00000006342e8981 */ /* 0x000ea8000c1e1500 */
[----:B------:R1:W-:Y:S04]  /*ae90*/  STL.64 [R1+0xcf8], R52 ;  /* 0x000cf83401007387 */ /* 0x0003e80000100a00 */
[----:B------:R-:W3:Y:S04]  /*aea0*/  @!P0 LDG.E.U16 R47, desc[UR6][R38.64] ;  /* 0x00000006262f8981 */ /* 0x000ee8000c1e1500 */
[----:B------:R-:W4:Y:S04]  /*aeb0*/  @!P1 LDG.E.U16 R40, desc[UR6][R42.64] ;  /* 0x000000062a289981 */ /* 0x000f28000c1e1500 */
[----:B------:R1:W4:Y:S04]  /*aec0*/  @!P1 LDG.E.U16 R41, desc[UR6][R44.64] ;  /* 0x000000062c299981 */ /* 0x000328000c1e1500 */
[----:B0-----:R-:W4:Y:S04]  /*aed0*/  LDL.LU.64 R38, [R1+0x2458] ;  /* 0x0024580001267983 */ /* 0x001f280000300a00 */
[----:B-1----:R-:W4:Y:S01]  /*aee0*/  LDL.LU.64 R52, [R1+0x2450] ;  /* 0x0024500001347983 */ /* 0x002f220000300a00 */
[----:B------:R-:W-:-:S02]  /*aef0*/  VIADD R4, R5, 0xffffffc2 ;  /* 0xffffffc205047836 */ /* 0x000fc40000000000 */
[----:B------:R-:W-:-:S03]  /*af00*/  VIADD R7, R5, 0xffffffc8 ;  /* 0xffffffc805077836 */ /* 0x000fc60000000000 */
[----:B------:R-:W-:Y:S01]  /*af10*/  ISETP.GE.U32.AND P1, PT, R4, 0x7ffffec3, PT ;  /* 0x7ffffec30400780c */ /* 0x000fe20003f26070 */
[C---:B------:R-:W-:Y:S01]  /*af20*/  IMAD R4, R2.reuse, 0x36, RZ ;  /* 0x0000003602047824 */ /* 0x040fe200078e02ff */
[----:B------:R0:W-:Y:S01]  /*af30*/  STL.64 [R1+0xcf0], R44 ;  /* 0x000cf02c01007387 */ /* 0x0001e20000100a00 */
[----:B------:R-:W-:Y:S01]  /*af40*/  ISETP.GE.U32.AND P6, PT, R7, 0x7ffffec9, PT ;  /* 0x7ffffec90700780c */ /* 0x000fe20003fc6070 */
[----:B------:R-:W-:Y:S01]  /*af50*/  IMAD R6, R2, 0x37, RZ ;  /* 0x0000003702067824 */ /* 0x000fe200078e02ff */
[----:B------:R-:W-:Y:S01]  /*af60*/  PRMT R3, RZ, 0x7610, R3 ;  /* 0x00007610ff037816 */ /* 0x000fe20000000003 */
[----:B------:R1:W-:Y:S01]  /*af70*/  STL.64 [R1+0xce8], R42 ;  /* 0x000ce82a01007387 */ /* 0x0003e20000100a00 */
[----:B0-----:R-:W-:-:S04]  /*af80*/  IMAD.WIDE R44, R4, 0x2, R48 ;  /* 0x00000002042c7825 */ /* 0x001fc800078e0230 */
[----:B-1----:R-:W-:Y:S01]  /*af90*/  IMAD.WIDE R42, R6, 0x2, R48 ;  /* 0x00000002062a7825 */ /* 0x002fe200078e0230 */
[----:B------:R-:W4:Y:S04]  /*afa0*/  @!P3 LDG.E.U16 R3, desc[UR6][R44.64] ;  /* 0x000000062c03b981 */ /* 0x000f28000c1e1500 */
[----:B--2---:R-:W-:Y:S04]  /*afb0*/  STL [R1+0x10ec], R46 ;  /* 0x0010ec2e01007387 */ /* 0x004fe80000100800 */
[----:B---3--:R0:W-:Y:S04]  /*afc0*/  STL [R1+0x10f0], R47 ;  /* 0x0010f02f01007387 */ /* 0x0081e80000100800 */
[----:B------:R-:W-:Y:S04]  /*afd0*/  STL.64 [R1+0xce0], R44 ;  /* 0x000ce02c01007387 */ /* 0x000fe80000100a00 */
[----:B----4-:R-:W-:Y:S01]  /*afe0*/  STL [R1+0x11d4], R40 ;  /* 0x0011d42801007387 */ /* 0x010fe20000100800 */
[----:B0-----:R-:W-:Y:S01]  /*aff0*/  IMAD.WIDE R46, R4, 0x2, R50 ;  /* 0x00000002042e7825 */ /* 0x001fe200078e0232 */
[----:B------:R-:W-:-:S02]  /*b000*/  PRMT R38, RZ, 0x7610, R38 ;  /* 0x00007610ff267816 */ /* 0x000fc40000000026 */
[----:B------:R0:W-:Y:S01]  /*b010*/  STL [R1+0x11d8], R41 ;  /* 0x0011d82901007387 */ /* 0x0001e20000100800 */
[----:B------:R-:W-:Y:S02]  /*b020*/  PRMT R39, RZ, 0x7610, R39 ;  /* 0x00007610ff277816 */ /* 0x000fe40000000027 */
[----:B------:R-:W-:Y:S01]  /*b030*/  PRMT R53, RZ, 0x7610, R53 ;  /* 0x00007610ff357816 */ /* 0x000fe20000000035 */
[----:B------:R1:W-:Y:S04]  /*b040*/  STL.64 [R1+0xcd8], R46 ;  /* 0x000cd82e01007387 */ /* 0x0003e80000100a00 */
[----:B------:R-:W2:Y:S01]  /*b050*/  @!P6 LDG.E.U16 R39, desc[UR6][R42.64] ;  /* 0x000000062a27e981 */ /* 0x000ea2000c1e1500 */
[----:B0-----:R-:W-:-:S03]  /*b060*/  IMAD.WIDE R40, R6, 0x2, R50 ;  /* 0x0000000206287825 */ /* 0x001fc600078e0232 */
[----:B------:R1:W3:Y:S04]  /*b070*/  @!P3 LDG.E.U16 R53, desc[UR6][R46.64] ;  /* 0x000000062e35b981 */ /* 0x0002e8000c1e1500 */
[----:B------:R0:W4:Y:S04]  /*b080*/  @!P6 LDG.E.U16 R38, desc[UR6][R40.64] ;  /* 0x000000062826e981 */ /* 0x000128000c1e1500 */
[----:B------:R-:W2:Y:S01]  /*b090*/  LDL.LU.64 R44, [R1+0x2448] ;  /* 0x00244800012c7983 */ /* 0x000ea20000300a00 */
[C---:B------:R-:W-:Y:S02]  /*b0a0*/  VIADD R7, R5.reuse, 0xffffffc3 ;  /* 0xffffffc305077836 */ /* 0x040fe40000000000 */
[----:B------:R-:W-:-:S03]  /*b0b0*/  VIADD R4, R5, 0xffffffc0 ;  /* 0xffffffc005047836 */ /* 0x000fc60000000000 */
[----:B------:R-:W-:Y:S01]  /*b0c0*/  ISETP.GE.U32.AND P0, PT, R7, 0x7ffffec4, PT ;  /* 0x7ffffec40700780c */ /* 0x000fe20003f06070 */
[----:B------:R-:W-:Y:S01]  /*b0d0*/  STL [R1+0x20d4], R3 ;  /* 0x0020d40301007387 */ /* 0x000fe20000100800 */
[----:B------:R-:W-:Y:S01]  /*b0e0*/  ISETP.GE.U32.AND P6, PT, R4, 0x7ffffec1, PT ;  /* 0x7ffffec10400780c */ /* 0x000fe20003fc6070 */
[C---:B------:R-:W-:Y:S02]  /*b0f0*/  IMAD R4, R2.reuse, 0x3b, RZ ;  /* 0x0000003b02047824 */ /* 0x040fe400078e02ff */
[----:B------:R0:W-:Y:S01]  /*b100*/  STL.64 [R1+0xcd0], R42 ;  /* 0x000cd02a01007387 */ /* 0x0001e20000100a00 */
[----:B------:R-:W-:-:S03]  /*b110*/  IMAD R6, R2, 0x3c, RZ ;  /* 0x0000003c02067824 */ /* 0x000fc600078e02ff */
[----:B------:R0:W-:Y:S01]  /*b120*/  STL.64 [R1+0xcc8], R40 ;  /* 0x000cc82801007387 */ /* 0x0001e20000100a00 */
[----:B------:R-:W-:Y:S01]  /*b130*/  PRMT R36, RZ, 0x7610, R36 ;  /* 0x00007610ff247816 */ /* 0x000fe20000000024 */
[----:B-1----:R-:W-:Y:S01]  /*b140*/  IMAD.WIDE R46, R4, 0x2, R50 ;  /* 0x00000002042e7825 */ /* 0x002fe200078e0232 */
[----:B------:R-:W-:-:S03]  /*b150*/  PRMT R37, RZ, 0x7610, R37 ;  /* 0x00007610ff257816 */ /* 0x000fc60000000025 */
[----:B0-----:R-:W-:-:S04]  /*b160*/  IMAD.WIDE R42, R6, 0x2, R48 ;  /* 0x00000002062a7825 */ /* 0x001fc800078e0230 */
[----:B------:R-:W-:Y:S01]  /*b170*/  IMAD.WIDE R40, R6, 0x2, R50 ;  /* 0x0000000206287825 */ /* 0x000fe200078e0232 */
[----:B------:R-:W2:Y:S04]  /*b180*/  @!P0 LDG.E.U16 R37, desc[UR6][R42.64] ;  /* 0x000000062a258981 */ /* 0x000ea8000c1e1500 */
[----:B------:R-:W2:Y:S04]  /*b190*/  @!P0 LDG.E.U16 R36, desc[UR6][R40.64] ;  /* 0x0000000628248981 */ /* 0x000ea8000c1e1500 */
[----:B---3--:R-:W-:Y:S04]  /*b1a0*/  STL [R1+0x20d8], R53 ;  /* 0x0020d83501007387 */ /* 0x008fe80000100800 */
[----:B----4-:R-:W-:Y:S04]  /*b1b0*/  STL [R1+0x13b4], R38 ;  /* 0x0013b42601007387 */ /* 0x010fe80000100800 */
[----:B--2---:R0:W-:Y:S01]  /*b1c0*/  STL [R1+0x13b8], R39 ;  /* 0x0013b82701007387 */ /* 0x0041e20000100800 */
[----:B------:R-:W-:-:S02]  /*b1d0*/  PRMT R45, RZ, 0x7610, R45 ;  /* 0x00007610ff2d7816 */ /* 0x000fc4000000002d */
[----:B------:R-:W-:-:S06]  /*b1e0*/  PRMT R44, RZ, 0x7610, R44 ;  /* 0x00007610ff2c7816 */ /* 0x000fcc000000002c */
[----:B------:R1:W2:Y:S01]  /*b1f0*/  @!P4 LDG.E.U16 R44, desc[UR6][R46.64] ;  /* 0x000000062e2cc981 */ /* 0x0002a2000c1e1500 */
[----:B0-----:R-:W-:-:S05]  /*b200*/  IMAD.WIDE R38, R4, 0x2, R48 ;  /* 0x0000000204267825 */ /* 0x001fca00078e0230 */
[----:B------:R0:W-:Y:S04]  /*b210*/  STL.64 [R1+0xc90], R38 ;  /* 0x000c902601007387 */ /* 0x0001e80000100a00 */
[----:B------:R3:W-:Y:S04]  /*b220*/  STL.64 [R1+0xc88], R46 ;  /* 0x000c882e01007387 */ /* 0x0007e80000100a00 */
[----:B------:R4:W2:Y:S04]  /*b230*/  @!P4 LDG.E.U16 R45, desc[UR6][R38.64] ;  /* 0x00000006262dc981 */ /* 0x0008a8000c1e1500 */
[----:B0-----:R-:W4:Y:S04]  /*b240*/  LDL.LU.64 R38, [R1+0x2440] ;  /* 0x0024400001267983 */ /* 0x001f280000300a00 */
[----:B---3--:R-:W1:Y:S01]  /*b250*/  LDL.LU.64 R46, [R1+0x2438] ;  /* 0x00243800012e7983 */ /* 0x008e620000300a00 */
[----:B------:R-:W-:-:S03]  /*b260*/  VIADD R4, R5, 0xffffffbb ;  /* 0xffffffbb05047836 */ /* 0x000fc60000000000 */
[----:B------:R-:W-:Y:S02]  /*b270*/  STL.64 [R1+0xc80], R42 ;  /* 0x000c802a01007387 */ /* 0x000fe40000100a00 */
[----:B------:R-:W-:Y:S01]  /*b280*/  ISETP.GE.U32.AND P0, PT, R4, 0x7ffffebc, PT ;  /* 0x7ffffebc0400780c */ /* 0x000fe20003f06070 */
[----:B------:R-:W-:Y:S01]  /*b290*/  IMAD R4, R2, 0x3d, RZ ;  /* 0x0000003d02047824 */ /* 0x000fe200078e02ff */
[----:B------:R-:W-:Y:S04]  /*b2a0*/  STL.64 [R1+0xc78], R40 ;  /* 0x000c782801007387 */ /* 0x000fe80000100a00 */
[----:B------:R-:W-:Y:S04]  /*b2b0*/  STL [R1+0x10e4], R36 ;  /* 0x0010e42401007387 */ /* 0x000fe80000100800 */
[----:B------:R0:W-:Y:S02]  /*b2c0*/  STL [R1+0x10e8], R37 ;  /* 0x0010e82501007387 */ /* 0x0001e40000100800 */
[----:B0-----:R-:W-:Y:S01]  /*b2d0*/  IMAD.WIDE R36, R4, 0x2, R48 ;  /* 0x0000000204247825 */ /* 0x001fe200078e0230 */
[----:B-1----:R-:W-:-:S06]  /*b2e0*/  PRMT R46, RZ, 0x7610, R46 ;  /* 0x00007610ff2e7816 */ /* 0x002fcc000000002e */
[----:B------:R-:W3:Y:S01]  /*b2f0*/  @!P1 LDG.E.U16 R46, desc[UR6][R36.64] ;  /* 0x00000006242e9981 */ /* 0x000ee2000c1e1500 */
[----:B------:R-:W-:-:S05]  /*b300*/  VIADD R7, R5, 0xffffffc1 ;  /* 0xffffffc105077836 */ /* 0x000fca0000000000 */
[----:B------:R-:W-:Y:S01]  /*b310*/  ISETP.GE.U32.AND P3, PT, R7, 0x7ffffec2, PT ;  /* 0x7ffffec20700780c */ /* 0x000fe20003f66070 */
[----:B------:R-:W-:Y:S01]  /*b320*/  IMAD R6, R2, 0x3e, RZ ;  /* 0x0000003e02067824 */ /* 0x000fe200078e02ff */
[----:B------:R-:W-:Y:S01]  /*b330*/  PRMT R52, RZ, 0x7610, R52 ;  /* 0x00007610ff347816 */ /* 0x000fe20000000034 */
[----:B--2---:R-:W-:Y:S01]  /*b340*/  STL [R1+0x18], R44 ;  /* 0x0000182c01007387 */ /* 0x004fe20000100800 */
[----:B----4-:R-:W-:Y:S01]  /*b350*/  PRMT R38, RZ, 0x7610, R38 ;  /* 0x00007610ff267816 */ /* 0x010fe20000000026 */
[C---:B------:R-:W-:Y:S01]  /*b360*/  IMAD.WIDE R42, R6.reuse, 0x2, R48 ;  /* 0x00000002062a7825 */ /* 0x040fe200078e0230 */
[----:B------:R-:W-:Y:S01]  /*b370*/  PRMT R39, RZ, 0x7610, R39 ;  /* 0x00007610ff277816 */ /* 0x000fe20000000027 */
[----:B------:R0:W-:Y:S02]  /*b380*/  STL [R1+0x1c], R45 ;  /* 0x00001c2d01007387 */ /* 0x0001e40000100800 */
[--C-:B------:R-:W-:Y:S02]  /*b390*/  IMAD.WIDE R40, R6, 0x2, R50.reuse ;  /* 0x0000000206287825 */ /* 0x100fe400078e0232 */
[----:B------:R1:W-:Y:S04]  /*b3a0*/  STL.64 [R1+0xc70], R36 ;  /* 0x000c702401007387 */ /* 0x0003e80000100a00 */
[----:B------:R-:W2:Y:S01]  /*b3b0*/  @!P3 LDG.E.U16 R52, desc[UR6][R42.64] ;  /* 0x000000062a34b981 */ /* 0x000ea2000c1e1500 */
[----:B0-----:R-:W-:-:S03]  /*b3c0*/  IMAD.WIDE R44, R4, 0x2, R50 ;  /* 0x00000002042c7825 */ /* 0x001fc600078e0232 */
[----:B------:R-:W4:Y:S04]  /*b3d0*/  @!P3 LDG.E.U16 R38, desc[UR6][R40.64] ;  /* 0x000000062826b981 */ /* 0x000f28000c1e1500 */
[----:B------:R-:W-:Y:S04]  /*b3e0*/  STL.64 [R1+0xc68], R44 ;  /* 0x000c682c01007387 */ /* 0x000fe80000100a00 */
[----:B-1----:R-:W4:Y:S04]  /*b3f0*/  LDL.LU.64 R36, [R1+0x2430] ;  /* 0x0024300001247983 */ /* 0x002f280000300a00 */
[----:B------:R0:W4:Y:S04]  /*b400*/  @!P1 LDG.E.U16 R39, desc[UR6][R44.64] ;  /* 0x000000062c279981 */ /* 0x000128000c1e1500 */
[----:B---3--:R1:W-:Y:S04]  /*b410*/  STL [R1+0x11d0], R46 ;  /* 0x0011d02e01007387 */ /* 0x0083e80000100800 */
[----:B-1----:R-:W3:Y:S01]  /*b420*/  LDL.LU R46, [R1+0x2428] ;  /* 0x00242800012e7983 */ /* 0x002ee20000300800 */
[----:B------:R-:W-:-:S02]  /*b430*/  VIADD R7, R5, 0xffffffbc ;  /* 0xffffffbc05077836 */ /* 0x000fc40000000000 */
[----:B------:R-:W-:Y:S01]  /*b440*/  VIADD R4, R5, 0xffffffb9 ;  /* 0xffffffb905047836 */ /* 0x000fe20000000000 */
[----:B------:R-:W-:Y:S02]  /*b450*/  STL.64 [R1+0xc60], R42 ;  /* 0x000c602a01007387 */ /* 0x000fe40000100a00 */
[----:B------:R-:W-:Y:S01]  /*b460*/  ISETP.GE.U32.AND P4, PT, R7, 0x7ffffebd, PT ;  /* 0x7ffffebd0700780c */ /* 0x000fe20003f86070 */
[----:B------:R-:W-:Y:S01]  /*b470*/  IMAD R6, R2, 0x43, RZ ;  /* 0x0000004302067824 */ /* 0x000fe200078e02ff */
[----:B------:R1:W-:Y:S01]  /*b480*/  STL.64 [R1+0xc58], R40 ;  /* 0x000c582801007387 */ /* 0x0003e20000100a00 */
[----:B------:R-:W-:Y:S01]  /*b490*/  ISETP.GE.U32.AND P3, PT, R4, 0x7ffffeba, PT ;  /* 0x7ffffeba0400780c */ /* 0x000fe20003f66070 */
[----:B------:R-:W-:Y:S02]  /*b4a0*/  IMAD R4, R2, 0x3f, RZ ;  /* 0x0000003f02047824 */ /* 0x000fe400078e02ff */
[----:B--2---:R-:W-:Y:S01]  /*b4b0*/  STL [R1+0x20dc], R52 ;  /* 0x0020dc3401007387 */ /* 0x004fe20000100800 */
[----:B------:R-:W-:-:S03]  /*b4c0*/  PRMT R47, RZ, 0x7610, R47 ;  /* 0x00007610ff2f7816 */ /* 0x000fc6000000002f */
[----:B------:R-:W-:Y:S01]  /*b4d0*/  STL.64 [R1+0x2158], R52 ;  /* 0x0021583401007387 */ /* 0x000fe20000100a00 */
[----:B0-----:R-:W-:-:S03]  /*b4e0*/  IMAD.WIDE R44, R4, 0x2, R50 ;  /* 0x00000002042c7825 */ /* 0x001fc600078e0232 */
[----:B----4-:R-:W-:Y:S01]  /*b4f0*/  STL [R1+0x1228], R38 ;  /* 0x0012282601007387 */ /* 0x010fe20000100800 */
[C---:B-1----:R-:W-:Y:S01]  /*b500*/  IMAD.WIDE R40, R6.reuse, 0x2, R50 ;  /* 0x0000000206287825 */ /* 0x042fe200078e0232 */
[----:B------:R-:W-:Y:S02]  /*b510*/  PRMT R36, RZ, 0x7610, R36 ;  /* 0x00007610ff247816 */ /* 0x000fe40000000024 */
[----:B------:R-:W-:Y:S01]  /*b520*/  PRMT R37, RZ, 0x7610, R37 ;  /* 0x00007610ff257816 */ /* 0x000fe20000000025 */
[----:B------:R0:W-:Y:S01]  /*b530*/  STL [R1+0x11cc], R39 ;  /* 0x0011cc2701007387 */ /* 0x0001e20000100800 */
[----:B------:R-:W-:-:S03]  /*b540*/  IMAD.WIDE R42, R6, 0x2, R48 ;  /* 0x00000002062a7825 */ /* 0x000fc600078e0230 */
[----:B------:R-:W2:Y:S04]  /*b550*/  @!P4 LDG.E.U16 R36, desc[UR6][R40.64] ;  /* 0x000000062824c981 */ /* 0x000ea8000c1e1500 */
[----:B------:R-:W4:Y:S01]  /*b560*/  @!P4 LDG.E.U16 R37, desc[UR6][R42.64] ;  /* 0x000000062a25c981 */ /* 0x000f22000c1e1500 */
[----:B0-----:R-:W-:-:S05]  /*b570*/  IMAD.WIDE R38, R4, 0x2, R48 ;  /* 0x0000000204267825 */ /* 0x001fca00078e0230 */
[----:B------:R0:W-:Y:S04]  /*b580*/  STL.64 [R1+0xc50], R38 ;  /* 0x000c502601007387 */ /* 0x0001e80000100a00 */
[----:B------:R1:W-:Y:S04]  /*b590*/  STL.64 [R1+0xc48], R44 ;  /* 0x000c482c01007387 */ /* 0x0003e80000100a00 */
[----:B------:R0:W4:Y:S04]  /*b5a0*/  @!P6 LDG.E.U16 R47, desc[UR6][R38.64] ;  /* 0x00000006262fe981 */ /* 0x000128000c1e1500 */
[----:B0-----:R-:W4:Y:S01]  /*b5b0*/  LDL.LU.64 R38, [R1+0x2420] ;  /* 0x0024200001267983 */ /* 0x001f220000300a00 */
[----:B---3--:R-:W-:-:S06]  /*b5c0*/  PRMT R46, RZ, 0x7610, R46 ;  /* 0x00007610ff2e7816 */ /* 0x008fcc000000002e */
[----:B------:R-:W3:Y:S04]  /*b5d0*/  @!P6 LDG.E.U16 R46, desc[UR6][R44.64] ;  /* 0x000000062c2ee981 */ /* 0x000ee8000c1e1500 */
[----:B-1----:R-:W3:Y:S01]  /*b5e0*/  LDL.LU.64 R44, [R1+0x2418] ;  /* 0x00241800012c7983 */ /* 0x002ee20000300a00 */
[C---:B------:R-:W-:Y:S02]  /*b5f0*/  VIADD R7, R5.reuse, 0xffffffba ;  /* 0xffffffba05077836 */ /* 0x040fe40000000000 */
[----:B------:R-:W-:-:S03]  /*b600*/  VIADD R4, R5, 0xffffffb4 ;  /* 0xffffffb405047836 */ /* 0x000fc60000000000 */
[----:B------:R-:W-:Y:S01]  /*b610*/  ISETP.GE.U32.AND P1, PT, R7, 0x7ffffebb, PT ;  /* 0x7ffffebb0700780c */ /* 0x000fe20003f26070 */
[----:B------:R0:W-:Y:S01]  /*b620*/  STL.64 [R1+0xc10], R42 ;  /* 0x000c102a01007387 */ /* 0x0001e20000100a00 */
[----:B------:R-:W-:Y:S01]  /*b630*/  ISETP.GE.U32.AND P4, PT, R4, 0x7ffffeb5, PT ;  /* 0x7ffffeb50400780c */ /* 0x000fe20003f86070 */
[C---:B------:R-:W-:Y:S02]  /*b640*/  IMAD R4, R2.reuse, 0x44, RZ ;  /* 0x0000004402047824 */ /* 0x040fe400078e02ff */
[----:B------:R1:W-:Y:S01]  /*b650*/  STL.64 [R1+0xc08], R40 ;  /* 0x000c082801007387 */ /* 0x0003e20000100a00 */
[----:B------:R-:W-:-:S03]  /*b660*/  IMAD R6, R2, 0x45, RZ ;  /* 0x0000004502067824 */ /* 0x000fc600078e02ff */
[----:B--2---:R-:W-:Y:S04]  /*b670*/  STL [R1+0x10], R36 ;  /* 0x0000102401007387 */ /* 0x004fe80000100800 */
[----:B----4-:R2:W-:Y:S01]  /*b680*/  STL [R1+0x14], R37 ;  /* 0x0000142501007387 */ /* 0x0105e20000100800 */
[----:B0-----:R-:W-:-:S04]  /*b690*/  IMAD.WIDE R42, R6, 0x2, R48 ;  /* 0x00000002062a7825 */ /* 0x001fc800078e0230 */
[----:B-1----:R-:W-:-:S04]  /*b6a0*/  IMAD.WIDE R40, R6, 0x2, R50 ;  /* 0x0000000206287825 */ /* 0x002fc800078e0232 */
[----:B--2---:R-:W-:Y:S01]  /*b6b0*/  IMAD.WIDE R36, R4, 0x2, R48 ;  /* 0x0000000204247825 */ /* 0x004fe200078e0230 */
[----:B------:R-:W-:Y:S02]  /*b6c0*/  PRMT R38, RZ, 0x7610, R38 ;  /* 0x00007610ff267816 */ /* 0x000fe40000000026 */
[----:B------:R-:W-:-:S04]  /*b6d0*/  PRMT R39, RZ, 0x7610, R39 ;  /* 0x00007610ff277816 */ /* 0x000fc80000000027 */
[----:B------:R-:W2:Y:S04]  /*b6e0*/  @!P1 LDG.E.U16 R38, desc[UR6][R40.64] ;  /* 0x0000000628269981 */ /* 0x000ea8000c1e1500 */
[----:B------:R0:W4:Y:S04]  /*b6f0*/  @!P1 LDG.E.U16 R39, desc[UR6][R42.64] ;  /* 0x000000062a279981 */ /* 0x000128000c1e1500 */
[----:B---3--:R-:W-:Y:S04]  /*b700*/  STL [R1+0x13ac], R46 ;  /* 0x0013ac2e01007387 */ /* 0x008fe80000100800 */
[----:B------:R1:W-:Y:S01]  /*b710*/  STL [R1+0x13b0], R47 ;  /* 0x0013b02f01007387 */ /* 0x0003e20000100800 */
[----:B------:R-:W-:-:S02]  /*b720*/  PRMT R45, RZ, 0x7610, R45 ;  /* 0x00007610ff2d7816 */ /* 0x000fc4000000002d */
[----:B------:R-:W-:Y:S01]  /*b730*/  PRMT R44, RZ, 0x7610, R44 ;  /* 0x00007610ff2c7816 */ /* 0x000fe2000000002c */
[----:B-1----:R-:W-:Y:S01]  /*b740*/  IMAD.WIDE R46, R4, 0x2, R50 ;  /* 0x00000002042e7825 */ /* 0x002fe200078e0232 */
[----:B------:R1:W-:Y:S04]  /*b750*/  STL.64 [R1+0xc00], R36 ;  /* 0x000c002401007387 */ /* 0x0003e80000100a00 */
[----:B------:R3:W-:Y:S04]  /*b760*/  STL.64 [R1+0xbf8], R46 ;  /* 0x000bf82e01007387 */ /* 0x0007e80000100a00 */
[----:B------:R-:W4:Y:S04]  /*b770*/  @!P0 LDG.E.U16 R45, desc[UR6][R36.64] ;  /* 0x00000006242d8981 */ /* 0x000f28000c1e1500 */
[----:B------:R-:W4:Y:S04]  /*b780*/  @!P0 LDG.E.U16 R44, desc[UR6][R46.64] ;  /* 0x000000062e2c8981 */ /* 0x000f28000c1e1500 */
[----:B-1----:R-:W4:Y:S04]  /*b790*/  LDL.LU.64 R36, [R1+0x2410] ;  /* 0x0024100001247983 */ /* 0x002f280000300a00 */
[----:B---3--:R-:W3:Y:S01]  /*b7a0*/  LDL.LU.64 R46, [R1+0x2408] ;  /* 0x00240800012e7983 */ /* 0x008ee20000300a00 */
        /* <DEDUP_REMOVED lines=8> */
[C---:B0-----:R-:W-:Y:S01]  /*b830*/  IMAD.WIDE R42, R6.reuse, 0x2, R48 ;  /* 0x00000002062a7825 */ /* 0x041fe200078e0230 */
[----:B--2---:R-:W-:Y:S03]  /*b840*/  STL [R1+0x11c4], R38 ;  /* 0x0011c42601007387 */ /* 0x004fe60000100800 */
[----:B-1----:R-:W-:Y:S01]  /*b850*/  IMAD.WIDE R40, R6, 0x2, R50 ;  /* 0x0000000206287825 */ /* 0x002fe200078e0232 */
[----:B----4-:R0:W-:Y:S03]  /*b860*/  STL [R1+0x11c8], R39 ;  /* 0x0011c82701007387 */ /* 0x0101e60000100800 */
[----:B0-----:R-:W-:Y:S01]  /*b870*/  IMAD.WIDE R38, R4, 0x2, R48 ;  /* 0x0000000204267825 */ /* 0x001fe200078e0230 */
        /* <DEDUP_REMOVED lines=109> */
[----:B--2---:R-:W-:Y:S04]  /*bf50*/  STL [R1], R38 ;  /* 0x0000002601007387 */ /* 0x004fe80000100800 */
        /* <DEDUP_REMOVED lines=20> */
[----:B------:R-:W-:Y:S01]  /*c0a0*/  ISETP.GE.U32.AND P1, PT, R4, 0x7ffffea3, PT ;  /* 0x7ffffea30400780c */ /* 0x000fe20003f26070 */
[C---:B------:R-:W-:Y:S01]  /*c0b0*/  IMAD R4, R2.reuse, 0x56, RZ ;  /* 0x0000005602047824 */ /* 0x040fe200078e02ff */
[----:B------:R0:W-:Y:S01]  /*c0c0*/  STL.64 [R1+0xae8], R40 ;  /* 0x000ae82801007387 */ /* 0x0001e20000100a00 */
[----:B------:R-:W-:Y:S01]  /*c0d0*/  ISETP.GE.U32.AND P6, PT, R7, 0x7ffffea9, PT ;  /* 0x7ffffea90700780c */ /* 0x000fe20003fc6070 */
        /* <DEDUP_REMOVED lines=9> */
[----:B------:R-:W-:Y:S01]  /*c170*/  PRMT R44, RZ, 0x7610, R44 ;  /* 0x00007610ff2c7816 */ /* 0x000fe2000000002c */
[----:B-1----:R-:W-:Y:S01]  /*c180*/  IMAD.WIDE R46, R4, 0x2, R50 ;  /* 0x00000002042e7825 */ /* 0x002fe200078e0232 */
[----:B------:R0:W-:Y:S01]  /*c190*/  STL.64 [R1+0xae0], R36 ;  /* 0x000ae02401007387 */ /* 0x0001e20000100a00 */
[----:B------:R-:W-:-:S03]  /*c1a0*/  PRMT R38, RZ, 0x7610, R38 ;  /* 0x00007610ff267816 */ /* 0x000fc60000000026 */
[----:B------:R1:W-:Y:S01]  /*c1b0*/  STL.64 [R1+0xad8], R46 ;  /* 0x000ad82e01007387 */ /* 0x0003e20000100a00 */
[----:B------:R-:W-:-:S03]  /*c1c0*/  PRMT R39, RZ, 0x7610, R39 ;  /* 0x00007610ff277816 */ /* 0x000fc60000000027 */
[----:B------:R-:W2:Y:S04]  /*c1d0*/  @!P3 LDG.E.U16 R45, desc[UR6][R36.64] ;  /* 0x00000006242db981 */ /* 0x000ea8000c1e1500 */
[----:B------:R-:W3:Y:S04]  /*c1e0*/  @!P3 LDG.E.U16 R44, desc[UR6][R46.64] ;  /* 0x000000062e2cb981 */ /* 0x000ee8000c1e1500 */
[----:B------:R-:W4:Y:S04]  /*c1f0*/  @!P6 LDG.E.U16 R38, desc[UR6][R40.64] ;  /* 0x000000062826e981 */ /* 0x000f28000c1e1500 */
[----:B0-----:R-:W4:Y:S04]  /*c200*/  LDL.LU.64 R36, [R1+0x23b0] ;  /* 0x0023b00001247983 */ /* 0x001f280000300a00 */
[----:B-1----:R-:W4:Y:S04]  /*c210*/  LDL.LU.64 R46, [R1+0x23a8] ;  /* 0x0023a800012e7983 */ /* 0x002f280000300a00 */
[----:B------:R0:W4:Y:S01]  /*c220*/  @!P6 LDG.E.U16 R39, desc[UR6][R42.64] ;  /* 0x000000062a27e981 */ /* 0x000122000c1e1500 */
[----:B------:R-:W-:-:S02]  /*c230*/  VIADD R4, R5, 0xffffffa0 ;  /* 0xffffffa005047836 */ /* 0x000fc40000000000 */
[----:B------:R-:W-:-:S03]  /*c240*/  VIADD R7, R5, 0xffffffa3 ;  /* 0xffffffa305077836 */ /* 0x000fc60000000000 */
[----:B------:R-:W-:Y:S01]  /*c250*/  ISETP.GE.U32.AND P6, PT, R4, 0x7ffffea1, PT ;  /* 0x7ffffea10400780c */ /* 0x000fe20003fc6070 */
[----:B------:R-:W-:Y:S01]  /*c260*/  IMAD R4, R2, 0x5b, RZ ;  /* 0x0000005b02047824 */ /* 0x000fe200078e02ff */
[----:B------:R0:W-:Y:S01]  /*c270*/  STL.64 [R1+0xad0], R42 ;  /* 0x000ad02a01007387 */ /* 0x0001e20000100a00 */
[----:B------:R-:W-:-:S03]  /*c280*/  ISETP.GE.U32.AND P0, PT, R7, 0x7ffffea4, PT ;  /* 0x7ffffea40700780c */ /* 0x000fc60003f06070 */
[----:B------:R1:W-:Y:S01]  /*c290*/  STL.64 [R1+0xac8], R40 ;  /* 0x000ac82801007387 */ /* 0x0003e20000100a00 */
[----:B------:R-:W-:Y:S02]  /*c2a0*/  IMAD R6, R2, 0x5c, RZ ;  /* 0x0000005c02067824 */ /* 0x000fe400078e02ff */
[----:B0-----:R-:W-:-:S04]  /*c2b0*/  IMAD.WIDE R42, R4, 0x2, R48 ;  /* 0x00000002042a7825 */ /* 0x001fc800078e0230 */
[----:B-1----:R-:W-:Y:S01]  /*c2c0*/  IMAD.WIDE R40, R6, 0x2, R48 ;  /* 0x0000000206287825 */ /* 0x002fe200078e0230 */
[----:B---3--:R-:W-:Y:S04]  /*c2d0*/  STL [R1+0x12d8], R44 ;  /* 0x0012d82c01007387 */ /* 0x008fe80000100800 */
[----:B--2---:R0:W-:Y:S04]  /*c2e0*/  STL [R1+0x12dc], R45 ;  /* 0x0012dc2d01007387 */ /* 0x0041e80000100800 */
[----:B------:R-:W-:Y:S01]  /*c2f0*/  STL.64 [R1+0xa90], R42 ;  /* 0x000a902a01007387 */ /* 0x000fe20000100a00 */
[----:B----4-:R-:W-:Y:S01]  /*c300*/  PRMT R47, RZ, 0x7610, R47 ;  /* 0x00007610ff2f7816 */ /* 0x010fe2000000002f */
[----:B0-----:R-:W-:Y:S01]  /*c310*/  IMAD.WIDE R44, R4, 0x2, R50 ;  /* 0x00000002042c7825 */ /* 0x001fe200078e0232 */
[----:B------:R-:W-:Y:S01]  /*c320*/  PRMT R46, RZ, 0x7610, R46 ;  /* 0x00007610ff2e7816 */ /* 0x000fe2000000002e */
[----:B------:R-:W-:Y:S01]  /*c330*/  STL [R1+0x1394], R38 ;  /* 0x0013942601007387 */ /* 0x000fe20000100800 */
[----:B------:R-:W-:-:S03]  /*c340*/  PRMT R36, RZ, 0x7610, R36 ;  /* 0x00007610ff247816 */ /* 0x000fc60000000024 */
[----:B------:R0:W-:Y:S04]  /*c350*/  STL [R1+0x1398], R39 ;  /* 0x0013982701007387 */ /* 0x0001e80000100800 */
[----:B------:R-:W2:Y:S01]  /*c360*/  @!P4 LDG.E.U16 R47, desc[UR6][R42.64] ;  /* 0x000000062a2fc981 */ /* 0x000ea2000c1e1500 */
[----:B------:R-:W-:-:S03]  /*c370*/  PRMT R37, RZ, 0x7610, R37 ;  /* 0x00007610ff257816 */ /* 0x000fc60000000025 */
[----:B------:R1:W-:Y:S01]  /*c380*/  STL.64 [R1+0xa88], R44 ;  /* 0x000a882c01007387 */ /* 0x0003e20000100a00 */
[----:B0-----:R-:W-:-:S03]  /*c390*/  IMAD.WIDE R38, R6, 0x2, R50 ;  /* 0x0000000206267825 */ /* 0x001fc600078e0232 */
[----:B------:R1:W3:Y:S04]  /*c3a0*/  @!P4 LDG.E.U16 R46, desc[UR6][R44.64] ;  /* 0x000000062c2ec981 */ /* 0x0002e8000c1e1500 */
[----:B------:R-:W4:Y:S04]  /*c3b0*/  LDL.LU.64 R42, [R1+0x23a0] ;  /* 0x0023a000012a7983 */ /* 0x000f280000300a00 */
[----:B------:R0:W3:Y:S04]  /*c3c0*/  @!P0 LDG.E.U16 R36, desc[UR6][R38.64] ;  /* 0x0000000626248981 */ /* 0x0000e8000c1e1500 */
[----:B------:R0:W3:Y:S01]  /*c3d0*/  @!P0 LDG.E.U16 R37, desc[UR6][R40.64] ;  /* 0x0000000628258981 */ /* 0x0000e2000c1e1500 */
[----:B------:R-:W-:-:S02]  /*c3e0*/  VIADD R4, R5, 0xffffff9b ;  /* 0xffffff9b05047836 */ /* 0x000fc40000000000 */
[----:B------:R-:W-:-:S03]  /*c3f0*/  VIADD R7, R5, 0xffffffa1 ;  /* 0xffffffa105077836 */ /* 0x000fc60000000000 */
[----:B------:R-:W-:Y:S01]  /*c400*/  ISETP.GE.U32.AND P0, PT, R4, 0x7ffffe9c, PT ;  /* 0x7ffffe9c0400780c */ /* 0x000fe20003f06070 */
[----:B------:R-:W-:Y:S01]  /*c410*/  IMAD R4, R2, 0x5d, RZ ;  /* 0x0000005d02047824 */ /* 0x000fe200078e02ff */
[----:B------:R-:W-:-:S03]  /*c420*/  ISETP.GE.U32.AND P3, PT, R7, 0x7ffffea2, PT ;  /* 0x7ffffea20700780c */ /* 0x000fc60003f66070 */
[----:B-1----:R-:W-:Y:S01]  /*c430*/  IMAD.WIDE R44, R4, 0x2, R50 ;  /* 0x00000002042c7825 */ /* 0x002fe200078e0232 */
[----:B------:R-:W-:-:S03]  /*c440*/  PRMT R34, RZ, 0x7610, R34 ;  /* 0x00007610ff227816 */ /* 0x000fc60000000022 */
[----:B------:R-:W-:Y:S01]  /*c450*/  IMAD R6, R2, 0x5e, RZ ;  /* 0x0000005e02067824 */ /* 0x000fe200078e02ff */
[----:B------:R-:W-:Y:S01]  /*c460*/  PRMT R35, RZ, 0x7610, R35 ;  /* 0x00007610ff237816 */ /* 0x000fe20000000023 */
[----:B--2---:R-:W-:Y:S04]  /*c470*/  STL [R1+0x20e0], R47 ;  /* 0x0020e02f01007387 */ /* 0x004fe80000100800 */
[----:B------:R-:W-:Y:S04]  /*c480*/  STL.64 [R1+0xa80], R40 ;  /* 0x000a802801007387 */ /* 0x000fe80000100a00 */
[----:B------:R0:W-:Y:S01]  /*c490*/  STL.64 [R1+0xa78], R38 ;  /* 0x000a782601007387 */ /* 0x0001e20000100a00 */
[----:B----4-:R-:W-:-:S02]  /*c4a0*/  PRMT R42, RZ, 0x7610, R42 ;  /* 0x00007610ff2a7816 */ /* 0x010fc4000000002a */
[----:B------:R-:W-:Y:S01]  /*c4b0*/  PRMT R43, RZ, 0x7610, R43 ;  /* 0x00007610ff2b7816 */ /* 0x000fe2000000002b */
[----:B---3--:R-:W-:Y:S01]  /*c4c0*/  STL [R1+0x20e4], R46 ;  /* 0x0020e42e01007387 */ /* 0x008fe20000100800 */
[----:B0-----:R-:W-:-:S03]  /*c4d0*/  IMAD.WIDE R38, R4, 0x2, R48 ;  /* 0x0000000204267825 */ /* 0x001fc600078e0230 */
[----:B------:R-:W-:Y:S04]  /*c4e0*/  STL [R1+0x2160], R46 ;  /* 0x0021602e01007387 */ /* 0x000fe80000100800 */
[----:B------:R-:W-:Y:S04]  /*c4f0*/  STL.64 [R1+0x2180], R46 ;  /* 0x0021802e01007387 */ /* 0x000fe80000100a00 */
[----:B------:R0:W-:Y:S04]  /*c500*/  STL.64 [R1+0xa70], R38 ;  /* 0x000a702601007387 */ /* 0x0001e80000100a00 */
[----:B------:R-:W2:Y:S01]  /*c510*/  @!P1 LDG.E.U16 R42, desc[UR6][R44.64] ;  /* 0x000000062c2a9981 */ /* 0x000ea2000c1e1500 */
[----:B------:R-:W-:-:S03]  /*c520*/  IMAD.WIDE R40, R6, 0x2, R48 ;  /* 0x0000000206287825 */ /* 0x000fc600078e0230 */
[----:B------:R-:W-:Y:S04]  /*c530*/  STL [R1+0x10c4], R36 ;  /* 0x0010c42401007387 */ /* 0x000fe80000100800 */
[----:B------:R-:W3:Y:S04]  /*c540*/  @!P1 LDG.E.U16 R43, desc[UR6][R38.64] ;  /* 0x00000006262b9981 */ /* 0x000ee8000c1e1500 */
[----:B------:R1:W-:Y:S04]  /*c550*/  STL [R1+0x10c8], R37 ;  /* 0x0010c82501007387 */ /* 0x0003e80000100800 */
[----:B------:R4:W-:Y:S04]  /*c560*/  STL.64 [R1+0xa68], R44 ;  /* 0x000a682c01007387 */ /* 0x0009e80000100a00 */
[----:B0-----:R-:W3:Y:S01]  /*c570*/  LDL.LU.64 R38, [R1+0x2398] ;  /* 0x0023980001267983 */ /* 0x001ee20000300a00 */
[----:B-1----:R-:W-:-:S03]  /*c580*/  IMAD.WIDE R36, R6, 0x2, R50 ;  /* 0x0000000206247825 */ /* 0x002fc600078e0232 */
[----:B------:R0:W3:Y:S04]  /*c590*/  @!P3 LDG.E.U16 R35, desc[UR6][R40.64] ;  /* 0x000000062823b981 */ /* 0x0000e8000c1e1500 */
[----:B----4-:R-:W4:Y:S04]  /*c5a0*/  LDL.LU.64 R44, [R1+0x2390] ;  /* 0x00239000012c7983 */ /* 0x010f280000300a00 */
[----:B------:R1:W4:Y:S01]  /*c5b0*/  @!P3 LDG.E.U16 R34, desc[UR6][R36.64] ;  /* 0x000000062422b981 */ /* 0x000322000c1e1500 */
[C---:B------:R-:W-:Y:S02]  /*c5c0*/  VIADD R4, R5.reuse, 0xffffff99 ;  /* 0xffffff9905047836 */ /* 0x040fe40000000000 */
[----:B------:R-:W-:Y:S01]  /*c5d0*/  VIADD R7, R5, 0xffffff9c ;  /* 0xffffff9c05077836 */ /* 0x000fe20000000000 */
[----:B------:R0:W-:Y:S02]  /*c5e0*/  STL.64 [R1+0xa60], R40 ;  /* 0x000a602801007387 */ /* 0x0001e40000100a00 */
[----:B------:R-:W-:Y:S01]  /*c5f0*/  ISETP.GE.U32.AND P3, PT, R4, 0x7ffffe9a, PT ;  /* 0x7ffffe9a0400780c */ /* 0x000fe20003f66070 */
[C---:B------:R-:W-:Y:S01]  /*c600*/  IMAD R4, R2.reuse, 0x5f, RZ ;  /* 0x0000005f02047824 */ /* 0x040fe200078e02ff */
[----:B------:R1:W-:Y:S01]  /*c610*/  STL.64 [R1+0xa58], R36 ;  /* 0x000a582401007387 */ /* 0x0003e20000100a00 */
[----:B------:R-:W-:Y:S01]  /*c620*/  ISETP.GE.U32.AND P4, PT, R7, 0x7ffffe9d, PT ;  /* 0x7ffffe9d0700780c */ /* 0x000fe20003f86070 */
[----:B------:R-:W-:-:S02]  /*c630*/  IMAD R6, R2, 0x63, RZ ;  /* 0x0000006302067824 */ /* 0x000fc400078e02ff */
[----:B0-----:R-:W-:-:S04]  /*c640*/  IMAD.WIDE R40, R4, 0x2, R50 ;  /* 0x0000000204287825 */ /* 0x001fc800078e0232 */
[--C-:B-1----:R-:W-:Y:S01]  /*c650*/  IMAD.WIDE R36, R6, 0x2, R48.reuse ;  /* 0x0000000206247825 */ /* 0x102fe200078e0230 */
[----:B--2---:R-:W-:Y:S04]  /*c660*/  STL [R1+0x11ac], R42 ;  /* 0x0011ac2a01007387 */ /* 0x004fe80000100800 */
[----:B---3--:R0:W-:Y:S02]  /*c670*/  STL [R1+0x11b0], R43 ;  /* 0x0011b02b01007387 */ /* 0x0081e40000100800 */
[----:B0-----:R-:W-:-:S05]  /*c680*/  IMAD.WIDE R42, R4, 0x2, R48 ;  /* 0x00000002042a7825 */ /* 0x001fca00078e0230 */
[----:B------:R-:W-:Y:S01]  /*c690*/  STL.64 [R1+0xa50], R42 ;  /* 0x000a502a01007387 */ /* 0x000fe20000100a00 */
[----:B------:R-:W-:Y:S02]  /*c6a0*/  PRMT R39, RZ, 0x7610, R39 ;  /* 0x00007610ff277816 */ /* 0x000fe40000000027 */
[----:B----4-:R-:W-:Y:S02]  /*c6b0*/  PRMT R45, RZ, 0x7610, R45 ;  /* 0x00007610ff2d7816 */ /* 0x010fe4000000002d */
[----:B------:R-:W-:Y:S02]  /*c6c0*/  PRMT R44, RZ, 0x7610, R44 ;  /* 0x00007610ff2c7816 */ /* 0x000fe4000000002c */
[----:B------:R-:W2:Y:S04]  /*c6d0*/  @!P6 LDG.E.U16 R39, desc[UR6][R42.64] ;  /* 0x000000062a27e981 */ /* 0x000ea8000c1e1500 */
[----:B------:R-:W-:Y:S01]  /*c6e0*/  STL [R1+0x12d0], R34 ;  /* 0x0012d02201007387 */ /* 0x000fe20000100800 */
[----:B------:R-:W-:-:S03]  /*c6f0*/  PRMT R38, RZ, 0x7610, R38 ;  /* 0x00007610ff267816 */ /* 0x000fc60000000026 */
[----:B------:R0:W-:Y:S04]  /*c700*/  STL [R1+0x12d4], R35 ;  /* 0x0012d42301007387 */ /* 0x0001e80000100800 */
[----:B------:R-:W3:Y:S04]  /*c710*/  @!P4 LDG.E.U16 R45, desc[UR6][R36.64] ;  /* 0x00000006242dc981 */ /* 0x000ee8000c1e1500 */
[----:B------:R1:W4:Y:S01]  /*c720*/  @!P6 LDG.E.U16 R38, desc[UR6][R40.64] ;  /* 0x000000062826e981 */ /* 0x000322000c1e1500 */
[----:B0-----:R-:W-:-:S03]  /*c730*/  IMAD.WIDE R34, R6, 0x2, R50 ;  /* 0x0000000206227825 */ /* 0x001fc600078e0232 */
[----:B------:R1:W-:Y:S04]  /*c740*/  STL.64 [R1+0xa48], R40 ;  /* 0x000a482801007387 */ /* 0x0003e80000100a00 */
[----:B------:R0:W2:Y:S04]  /*c750*/  @!P4 LDG.E.U16 R44, desc[UR6][R34.64] ;  /* 0x00000006222cc981 */ /* 0x0000a8000c1e1500 */
[----:B------:R-:W4:Y:S01]  /*c760*/  LDL.LU.64 R42, [R1+0x2388] ;  /* 0x00238800012a7983 */ /* 0x000f220000300a00 */
[C---:B------:R-:W-:Y:S02]  /*c770*/  VIADD R7, R5.reuse, 0xffffff9a ;  /* 0xffffff9a05077836 */ /* 0x040fe40000000000 */
[----:B------:R-:W-:Y:S01]  /*c780*/  VIADD R4, R5, 0xffffff94 ;  /* 0xffffff9405047836 */ /* 0x000fe20000000000 */
[----:B------:R0:W-:Y:S02]  /*c790*/  STL.64 [R1+0xa10], R36 ;  /* 0x000a102401007387 */ /* 0x0001e40000100a00 */
[----:B------:R-:W-:-:S02]  /*c7a0*/  ISETP.GE.U32.AND P1, PT, R7, 0x7ffffe9b, PT ;  /* 0x7ffffe9b0700780c */ /* 0x000fc40003f26070 */
[----:B------:R0:W-:Y:S01]  /*c7b0*/  STL.64 [R1+0xa08], R34 ;  /* 0x000a082201007387 */ /* 0x0001e20000100a00 */
[----:B------:R-:W-:Y:S01]  /*c7c0*/  ISETP.GE.U32.AND P4, PT, R4, 0x7ffffe95, PT ;  /* 0x7ffffe950400780c */ /* 0x000fe20003f86070 */
[C---:B------:R-:W-:Y:S02]  /*c7d0*/  IMAD R4, R2.reuse, 0x64, RZ ;  /* 0x0000006402047824 */ /* 0x040fe400078e02ff */
[----:B------:R-:W-:Y:S01]  /*c7e0*/  IMAD R6, R2, 0x65, RZ ;  /* 0x0000006502067824 */ /* 0x000fe200078e02ff */
[----:B------:R-:W-:Y:S01]  /*c7f0*/  PRMT R32, RZ, 0x7610, R32 ;  /* 0x00007610ff207816 */ /* 0x000fe20000000020 */
[----:B-1----:R-:W-:Y:S01]  /*c800*/  IMAD.WIDE R40, R4, 0x2, R50 ;  /* 0x0000000204287825 */ /* 0x002fe200078e0232 */
[----:B------:R-:W-:-:S03]  /*c810*/  PRMT R33, RZ, 0x7610, R33 ;  /* 0x00007610ff217816 */ /* 0x000fc60000000021 */
[----:B0-----:R-:W-:-:S04]  /*c820*/  IMAD.WIDE R36, R6, 0x2, R50 ;  /* 0x0000000206247825 */ /* 0x001fc800078e0232 */
[----:B------:R-:W-:Y:S01]  /*c830*/  IMAD.WIDE R34, R4, 0x2, R48 ;  /* 0x0000000204227825 */ /* 0x000fe200078e0230 */
[----:B------:R-:W4:Y:S04]  /*c840*/  @!P1 LDG.E.U16 R32, desc[UR6][R36.64] ;  /* 0x0000000624209981 */ /* 0x000f28000c1e1500 */
[----:B---3--:R-:W-:Y:S04]  /*c850*/  STL [R1+0x20e8], R45 ;  /* 0x0020e82d01007387 */ /* 0x008fe80000100800 */
[----:B--2---:R-:W-:Y:S04]  /*c860*/  STL [R1+0x20ec], R44 ;  /* 0x0020ec2c01007387 */ /* 0x004fe80000100800 */
[----:B------:R-:W-:Y:S01]  /*c870*/  STL.64 [R1+0x2168], R44 ;  /* 0x0021682c01007387 */ /* 0x000fe20000100a00 */
[----:B----4-:R-:W-:-:S03]  /*c880*/  PRMT R43, RZ, 0x7610, R43 ;  /* 0x00007610ff2b7816 */ /* 0x010fc6000000002b */
[----:B------:R-:W-:Y:S01]  /*c890*/  STL.64 [R1+0x2198], R44 ;  /* 0x0021982c01007387 */ /* 0x000fe20000100a00 */
[----:B------:R-:W-:-:S03]  /*c8a0*/  PRMT R42, RZ, 0x7610, R42 ;  /* 0x00007610ff2a7816 */ /* 0x000fc6000000002a */
[----:B------:R-:W-:Y:S04]  /*c8b0*/  STL [R1+0x138c], R38 ;  /* 0x00138c2601007387 */ /* 0x000fe80000100800 */
[----:B------:R0:W-:Y:S04]  /*c8c0*/  STL [R1+0x1390], R39 ;  /* 0x0013902701007387 */ /* 0x0001e80000100800 */
[----:B------:R1:W-:Y:S04]  /*c8d0*/  STL.64 [R1+0xa00], R34 ;  /* 0x000a002201007387 */ /* 0x0003e80000100a00 */
[----:B------:R-:W2:Y:S01]  /*c8e0*/  @!P0 LDG.E.U16 R43, desc[UR6][R34.64] ;  /* 0x00000006222b8981 */ /* 0x000ea2000c1e1500 */
[----:B0-----:R-:W-:-:S03]  /*c8f0*/  IMAD.WIDE R38, R6, 0x2, R48 ;  /* 0x0000000206267825 */ /* 0x001fc600078e0230 */
[----:B------:R0:W-:Y:S04]  /*c900*/  STL.64 [R1+0x9f8], R40 ;  /* 0x0009f82801007387 */ /* 0x0001e80000100a00 */
[----:B------:R3:W4:Y:S04]  /*c910*/  @!P1 LDG.E.U16 R33, desc[UR6][R38.64] ;  /* 0x0000000626219981 */ /* 0x000728000c1e1500 */
[----:B-1----:R-:W2:Y:S04]  /*c920*/  LDL.LU.64 R34, [R1+0x2380] ;  /* 0x0023800001227983 */ /* 0x002ea80000300a00 */
[----:B------:R-:W2:Y:S04]  /*c930*/  @!P0 LDG.E.U16 R42, desc[UR6][R40.64] ;  /* 0x00000006282a8981 */ /* 0x000ea8000c1e1500 */
[----:B0-----:R-:W2:Y:S01]  /*c940*/  LDL.LU.64 R40, [R1+0x2378] ;  /* 0x0023780001287983 */ /* 0x001ea20000300a00 */
[----:B------:R-:W-:-:S02]  /*c950*/  VIADD R4, R5, 0xffffff92 ;  /* 0xffffff9205047836 */ /* 0x000fc40000000000 */
[----:B------:R-:W-:Y:S01]  /*c960*/  VIADD R7, R5, 0xffffff98 ;  /* 0xffffff9805077836 */ /* 0x000fe20000000000 */
[----:B------:R3:W-:Y:S02]  /*c970*/  STL.64 [R1+0x9f0], R38 ;  /* 0x0009f02601007387 */ /* 0x0007e40000100a00 */
[----:B------:R-:W-:Y:S01]  /*c980*/  ISETP.GE.U32.AND P1, PT, R4, 0x7ffffe93, PT ;  /* 0x7ffffe930400780c */ /* 0x000fe20003f26070 */
[----:B------:R-:W-:Y:S01]  /*c990*/  IMAD R4, R2, 0x66, RZ ;  /* 0x0000006602047824 */ /* 0x000fe200078e02ff */
[----:B------:R0:W-:Y:S01]  /*c9a0*/  STL.64 [R1+0x9e8], R36 ;  /* 0x0009e82401007387 */ /* 0x0001e20000100a00 */
[----:B------:R-:W-:-:S03]  /*c9b0*/  ISETP.GE.U32.AND P6, PT, R7, 0x7ffffe99, PT ;  /* 0x7ffffe990700780c */ /* 0x000fc60003fc6070 */
[----:B------:R-:W-:Y:S01]  /*c9c0*/  STL [R1+0x11a4], R32 ;  /* 0x0011a42001007387 */ /* 0x000fe20000100800 */
[----:B------:R-:W-:-:S04]  /*c9d0*/  IMAD R6, R2, 0x67, RZ ;  /* 0x0000006702067824 */ /* 0x000fc800078e02ff */
[----:B---3--:R-:W-:-:S04]  /*c9e0*/  IMAD.WIDE R38, R6, 0x2, R48 ;  /* 0x0000000206267825 */ /* 0x008fc800078e0230 */
[----:B0-----:R-:W-:Y:S01]  /*c9f0*/  IMAD.WIDE R36, R6, 0x2, R50 ;  /* 0x0000000206247825 */ /* 0x001fe200078e0232 */
[----:B----4-:R0:W-:Y:S04]  /*ca00*/  STL [R1+0x11a8], R33 ;  /* 0x0011a82101007387 */ /* 0x0101e80000100800 */
[----:B--2---:R-:W-:Y:S01]  /*ca10*/  STL [R1+0x10bc], R42 ;  /* 0x0010bc2a01007387 */ /* 0x004fe20000100800 */
[----:B0-----:R-:W-:-:S03]  /*ca20*/  IMAD.WIDE R32, R4, 0x2, R48 ;  /* 0x0000000204207825 */ /* 0x001fc600078e0230 */
[----:B------:R0:W-:Y:S01]  /*ca30*/  STL [R1+0x10c0], R43 ;  /* 0x0010c02b01007387 */ /* 0x0001e20000100800 */
[----:B------:R-:W-:Y:S02]  /*ca40*/  PRMT R41, RZ, 0x7610, R41 ;  /* 0x00007610ff297816 */ /* 0x000fe40000000029 */
[----:B------:R-:W-:Y:S01]  /*ca50*/  PRMT R40, RZ, 0x7610, R40 ;  /* 0x00007610ff287816 */ /* 0x000fe20000000028 */
[----:B0-----:R-:W-:Y:S01]  /*ca60*/  IMAD.WIDE R42, R4, 0x2, R50 ;  /* 0x00000002042a7825 */ /* 0x001fe200078e0232 */
        /* <DEDUP_REMOVED lines=49> */
[----:B----4-:R-:W-:-:S03]  /*cd80*/  PRMT R38, RZ, 0x7610, R38 ;  /* 0x00007610ff267816 */ /* 0x010fc60000000026 */
[----:B---3--:R-:W-:Y:S01]  /*cd90*/  STL [R1+0x20f4], R42 ;  /* 0x0020f42a01007387 */ /* 0x008fe20000100800 */
[----:B------:R-:W-:-:S03]  /*cda0*/  PRMT R39, RZ, 0x7610, R39 ;  /* 0x00007610ff277816 */ /* 0x000fc60000000027 */
[----:B------:R-:W-:Y:S01]  /*cdb0*/  STL.64 [R1+0x2150], R42 ;  /* 0x0021502a01007387 */ /* 0x000fe20000100a00 */
[----:B0-----:R-:W-:-:S03]  /*cdc0*/  IMAD.WIDE R34, R4, 0x2, R48 ;  /* 0x0000000204227825 */ /* 0x001fc600078e0230 */
[----:B------:R-:W-:Y:S04]  /*cdd0*/  STL.64 [R1+0x2170], R42 ;  /* 0x0021702a01007387 */ /* 0x000fe80000100a00 */
[----:B------:R-:W-:Y:S04]  /*cde0*/  STL.64 [R1+0x2188], R42 ;  /* 0x0021882a01007387 */ /* 0x000fe80000100a00 */
        /* <DEDUP_REMOVED lines=10> */
[----:B------:R-:W3:Y:S04]  /*ce90*/  @!P3 LDG.E.U16 R31, desc[UR6][R36.64] ;  /* 0x00000006241fb981 */ /* 0x000ee8000c1e1500 */
[----:B----4-:R-:W4:Y:S04]  /*cea0*/  LDL.LU.64 R40, [R1+0x2350] ;  /* 0x0023500001287983 */ /* 0x010f280000300a00 */
[----:B------:R0:W4:Y:S01]  /*ceb0*/  @!P3 LDG.E.U16 R30, desc[UR6][R32.64] ;  /* 0x00000006201eb981 */ /* 0x000122000c1e1500 */
[C---:B------:R-:W-:Y:S01]  /*cec0*/  VIADD R4, R5.reuse, 0xffffff89 ;  /* 0xffffff8905047836 */ /* 0x040fe20000000000 */
[----:B------:R-:W-:-:S02]  /*ced0*/  IADD3 R7, PT, PT, R5, -0x74, RZ ;  /* 0xffffff8c05077810 */ /* 0x000fc40007ffe0ff */
[----:B------:R-:W-:Y:S02]  /*cee0*/  STL.64 [R1+0x960], R36 ;  /* 0x0009602401007387 */ /* 0x000fe40000100a00 */
[----:B------:R-:W-:Y:S01]  /*cef0*/  ISETP.GE.U32.AND P3, PT, R4, 0x7ffffe8a, PT ;  /* 0x7ffffe8a0400780c */ /* 0x000fe20003f66070 */
[C---:B------:R-:W-:Y:S01]  /*cf00*/  IMAD R4, R2.reuse, 0x6f, RZ ;  /* 0x0000006f02047824 */ /* 0x040fe200078e02ff */
[----:B------:R0:W-:Y:S01]  /*cf10*/  STL.64 [R1+0x958], R32 ;  /* 0x0009582001007387 */ /* 0x0001e20000100a00 */
[----:B------:R-:W-:Y:S01]  /*cf20*/  ISETP.GE.U32.AND P4, PT, R7, 0x7ffffe8d, PT ;  /* 0x7ffffe8d0700780c */ /* 0x000fe20003f86070 */
[----:B------:R-:W-:-:S04]  /*cf30*/  IMAD R6, R2, 0x73, RZ ;  /* 0x0000007302067824 */ /* 0x000fc800078e02ff */
[----:B0-----:R-:W-:-:S04]  /*cf40*/  IMAD.WIDE R32, R6, 0x2, R48 ;  /* 0x0000000206207825 */ /* 0x001fc800078e0230 */
[C---:B------:R-:W-:Y:S01]  /*cf50*/  IMAD.WIDE R36, R4.reuse, 0x2, R50 ;  /* 0x0000000204247825 */ /* 0x040fe200078e0232 */
[----:B--2---:R-:W-:Y:S04]  /*cf60*/  STL [R1+0x119c], R38 ;  /* 0x00119c2601007387 */ /* 0x004fe80000100800 */
[----:B---3--:R0:W-:Y:S02]  /*cf70*/  STL [R1+0x11a0], R39 ;  /* 0x0011a02701007387 */ /* 0x0081e40000100800 */
[----:B0-----:R-:W-:-:S05]  /*cf80*/  IMAD.WIDE R38, R4, 0x2, R48 ;  /* 0x0000000204267825 */ /* 0x001fca00078e0230 */
[----:B------:R-:W-:Y:S01]  /*cf90*/  STL.64 [R1+0x950], R38 ;  /* 0x0009502601007387 */ /* 0x000fe20000100a00 */
[----:B----4-:R-:W-:Y:S02]  /*cfa0*/  PRMT R41, RZ, 0x7610, R41 ;  /* 0x00007610ff297816 */ /* 0x010fe40000000029 */
[----:B------:R-:W-:Y:S01]  /*cfb0*/  PRMT R40, RZ, 0x7610, R40 ;  /* 0x00007610ff287816 */ /* 0x000fe20000000028 */
[----:B------:R-:W-:Y:S04]  /*cfc0*/  STL [R1+0x12c0], R30 ;  /* 0x0012c01e01007387 */ /* 0x000fe80000100800 */
[----:B------:R0:W-:Y:S01]  /*cfd0*/  STL [R1+0x12c4], R31 ;  /* 0x0012c41f01007387 */ /* 0x0001e20000100800 */
[----:B------:R-:W-:Y:S02]  /*cfe0*/  PRMT R35, RZ, 0x7610, R35 ;  /* 0x00007610ff237816 */ /* 0x000fe40000000023 */
[----:B------:R-:W-:Y:S01]  /*cff0*/  PRMT R34, RZ, 0x7610, R34 ;  /* 0x00007610ff227816 */ /* 0x000fe20000000022 */
[----:B------:R-:W2:Y:S01]  /*d000*/  @!P4 LDG.E.U16 R41, desc[UR6][R32.64] ;  /* 0x000000062029c981 */ /* 0x000ea2000c1e1500 */
[----:B0-----:R-:W-:-:S03]  /*d010*/  IMAD.WIDE R30, R6, 0x2, R50 ;  /* 0x00000002061e7825 */ /* 0x001fc600078e0232 */
[----:B------:R0:W-:Y:S04]  /*d020*/  STL.64 [R1+0x948], R36 ;  /* 0x0009482401007387 */ /* 0x0001e80000100a00 */
[----:B------:R-:W3:Y:S04]  /*d030*/  @!P4 LDG.E.U16 R40, desc[UR6][R30.64] ;  /* 0x000000061e28c981 */ /* 0x000ee8000c1e1500 */
[----:B------:R-:W4:Y:S04]  /*d040*/  @!P6 LDG.E.U16 R35, desc[UR6][R38.64] ;  /* 0x000000062623e981 */ /* 0x000f28000c1e1500 */
[----:B------:R0:W4:Y:S04]  /*d050*/  @!P6 LDG.E.U16 R34, desc[UR6][R36.64] ;  /* 0x000000062422e981 */ /* 0x000128000c1e1500 */
[----:B------:R-:W4:Y:S01]  /*d060*/  LDL.LU.64 R38, [R1+0x2348] ;  /* 0x0023480001267983 */ /* 0x000f220000300a00 */
[----:B------:R-:W-:-:S02]  /*d070*/  VIADD R7, R5, 0xffffff8a ;  /* 0xffffff8a05077836 */ /* 0x000fc40000000000 */
[----:B------:R-:W-:Y:S01]  /*d080*/  VIADD R4, R5, 0xffffff84 ;  /* 0xffffff8405047836 */ /* 0x000fe20000000000 */
[----:B------:R1:W-:Y:S02]  /*d090*/  STL.64 [R1+0x910], R32 ;  /* 0x0009102001007387 */ /* 0x0003e40000100a00 */
[----:B------:R-:W-:Y:S02]  /*d0a0*/  ISETP.GE.U32.AND P1, PT, R7, 0x7ffffe8b, PT ;  /* 0x7ffffe8b0700780c */ /* 0x000fe40003f26070 */
[----:B------:R1:W-:Y:S01]  /*d0b0*/  STL.64 [R1+0x908], R30 ;  /* 0x0009081e01007387 */ /* 0x0003e20000100a00 */
[----:B------:R-:W-:Y:S01]  /*d0c0*/  ISETP.GE.U32.AND P4, PT, R4, 0x7ffffe85, PT ;  /* 0x7ffffe850400780c */ /* 0x000fe20003f86070 */
[C---:B------:R-:W-:Y:S02]  /*d0d0*/  IMAD R4, R2.reuse, 0x74, RZ ;  /* 0x0000007402047824 */ /* 0x040fe400078e02ff */
[----:B------:R-:W-:Y:S01]  /*d0e0*/  IMAD R6, R2, 0x75, RZ ;  /* 0x0000007502067824 */ /* 0x000fe200078e02ff */
[----:B------:R-:W-:Y:S01]  /*d0f0*/  PRMT R28, RZ, 0x7610, R28 ;  /* 0x00007610ff1c7816 */ /* 0x000fe2000000001c */
[----:B0-----:R-:W-:Y:S01]  /*d100*/  IMAD.WIDE R36, R4, 0x2, R50 ;  /* 0x0000000204247825 */ /* 0x001fe200078e0232 */
[----:B------:R-:W-:-:S03]  /*d110*/  PRMT R29, RZ, 0x7610, R29 ;  /* 0x00007610ff1d7816 */ /* 0x000fc6000000001d */
[----:B-1----:R-:W-:-:S04]  /*d120*/  IMAD.WIDE R32, R6, 0x2, R50 ;  /* 0x0000000206207825 */ /* 0x002fc800078e0232 */
[----:B------:R-:W-:Y:S01]  /*d130*/  IMAD.WIDE R30, R4, 0x2, R48 ;  /* 0x00000002041e7825 */ /* 0x000fe200078e0230 */
[----:B------:R-:W4:Y:S04]  /*d140*/  @!P1 LDG.E.U16 R28, desc[UR6][R32.64] ;  /* 0x00000006201c9981 */ /* 0x000f28000c1e1500 */
[----:B--2---:R-:W-:Y:S04]  /*d150*/  STL [R1+0x20f8], R41 ;  /* 0x0020f82901007387 */ /* 0x004fe80000100800 */
[----:B---3--:R-:W-:Y:S04]  /*d160*/  STL [R1+0x20fc], R40 ;  /* 0x0020fc2801007387 */ /* 0x008fe80000100800 */
[----:B------:R-:W-:Y:S04]  /*d170*/  STL.64 [R1+0x2178], R40 ;  /* 0x0021782801007387 */ /* 0x000fe80000100a00 */
[----:B------:R-:W-:Y:S04]  /*d180*/  STL.64 [R1+0x2190], R40 ;  /* 0x0021902801007387 */ /* 0x000fe80000100a00 */
[----:B------:R-:W-:Y:S01]  /*d190*/  STL.64 [R1+0x21a8], R40 ;  /* 0x0021a82801007387 */ /* 0x000fe20000100a00 */
[----:B----4-:R-:W-:-:S03]  /*d1a0*/  PRMT R39, RZ, 0x7610, R39 ;  /* 0x00007610ff277816 */ /* 0x010fc60000000027 */
[----:B------:R-:W-:Y:S01]  /*d1b0*/  STL [R1+0x137c], R34 ;  /* 0x00137c2201007387 */ /* 0x000fe20000100800 */
[----:B------:R-:W-:-:S03]  /*d1c0*/  PRMT R38, RZ, 0x7610, R38 ;  /* 0x00007610ff267816 */ /* 0x000fc60000000026 */
        /* <DEDUP_REMOVED lines=51> */
[----:B0-----:R-:W-:-:S02]  /*d500*/  IMAD.WIDE R36, R4, 0x2, R50 ;  /* 0x0000000204247825 */ /* 0x001fc400078e0232 */
[----:B------:R-:W-:Y:S01]  /*d510*/  STL [R1+0x1374], R30 ;  /* 0x0013741e01007387 */ /* 0x000fe20000100800 */
[----:B------:R-:W-:-:S03]  /*d520*/  PRMT R38, RZ, 0x7610, R38 ;  /* 0x00007610ff267816 */ /* 0x000fc60000000026 */
[----:B------:R0:W-:Y:S01]  /*d530*/  STL [R1+0x1378], R31 ;  /* 0x0013781f01007387 */ /* 0x0001e20000100800 */
[----:B------:R-:W-:-:S03]  /*d540*/  PRMT R28, RZ, 0x7610, R28 ;  /* 0x00007610ff1c7816 */ /* 0x000fc6000000001c */
        /* <DEDUP_REMOVED lines=49> */
[----:B0-----:R-:W-:Y:S01]  /*d860*/  IMAD.WIDE R34, R4, 0x2, R48 ;  /* 0x0000000204227825 */ /* 0x001fe200078e0230 */
[----:B------:R-:W-:-:S04]  /*d870*/  PRMT R31, RZ, 0x7610, R31 ;  /* 0x00007610ff1f7816 */ /* 0x000fc8000000001f */
[----:B------:R-:W-:Y:S01]  /*d880*/  STL.64 [R1+0x850], R34 ;  /* 0x0008502201007387 */ /* 0x000fe20000100a00 */
[----:B------:R-:W-:-:S03]  /*d890*/  PRMT R30, RZ, 0x7610, R30 ;  /* 0x00007610ff1e7816 */ /* 0x000fc6000000001e */
[----:B------:R-:W2:Y:S01]  /*d8a0*/  @!P6 LDG.E.U16 R31, desc[UR6][R34.64] ;  /* 0x00000006221fe981 */ /* 0x000ea2000c1e1500 */
[----:B----4-:R-:W-:Y:S02]  /*d8b0*/  PRMT R37, RZ, 0x7610, R37 ;  /* 0x00007610ff257816 */ /* 0x010fe40000000025 */
[----:B------:R-:W-:Y:S01]  /*d8c0*/  PRMT R36, RZ, 0x7610, R36 ;  /* 0x00007610ff247816 */ /* 0x000fe20000000024 */
[----:B------:R0:W3:Y:S04]  /*d8d0*/  @!P6 LDG.E.U16 R30, desc[UR6][R32.64] ;  /* 0x00000006201ee981 */ /* 0x0000e8000c1e1500 */
[----:B------:R-:W-:Y:S04]  /*d8e0*/  STL [R1+0x12b0], R26 ;  /* 0x0012b01a01007387 */ /* 0x000fe80000100800 */
[----:B------:R1:W-:Y:S04]  /*d8f0*/  STL [R1+0x12b4], R27 ;  /* 0x0012b41b01007387 */ /* 0x0003e80000100800 */
[----:B------:R4:W2:Y:S01]  /*d900*/  @!P4 LDG.E.U16 R37, desc[UR6][R28.64] ;  /* 0x000000061c25c981 */ /* 0x0008a2000c1e1500 */
[----:B-1----:R-:W-:-:S03]  /*d910*/  IMAD.WIDE R26, R6, 0x2, R50 ;  /* 0x00000002061a7825 */ /* 0x002fc600078e0232 */
[----:B------:R0:W-:Y:S04]  /*d920*/  STL.64 [R1+0x848], R32 ;  /* 0x0008482001007387 */ /* 0x0001e80000100a00 */
[----:B------:R1:W3:Y:S04]  /*d930*/  @!P4 LDG.E.U16 R36, desc[UR6][R26.64] ;  /* 0x000000061a24c981 */ /* 0x0002e8000c1e1500 */
[----:B------:R-:W3:Y:S01]  /*d940*/  LDL.LU.64 R34, [R1+0x2308] ;  /* 0x0023080001227983 */ /* 0x000ee20000300a00 */
[C---:B------:R-:W-:Y:S02]  /*d950*/  VIADD R7, R5.reuse, 0xffffff7a ;  /* 0xffffff7a05077836 */ /* 0x040fe40000000000 */
[----:B------:R-:W-:-:S03]  /*d960*/  VIADD R4, R5, 0xffffff74 ;  /* 0xffffff7405047836 */ /* 0x000fc60000000000 */
[----:B------:R-:W-:Y:S01]  /*d970*/  ISETP.GE.U32.AND P1, PT, R7, 0x7ffffe7b, PT ;  /* 0x7ffffe7b0700780c */ /* 0x000fe20003f26070 */
[----:B------:R4:W-:Y:S01]  /*d980*/  STL.64 [R1+0x810], R28 ;  /* 0x0008101c01007387 */ /* 0x0009e20000100a00 */
[----:B------:R-:W-:Y:S01]  /*d990*/  ISETP.GE.U32.AND P4, PT, R4, 0x7ffffe75, PT ;  /* 0x7ffffe750400780c */ /* 0x000fe20003f86070 */
[C---:B------:R-:W-:Y:S02]  /*d9a0*/  IMAD R4, R2.reuse, 0x84, RZ ;  /* 0x0000008402047824 */ /* 0x040fe400078e02ff */
[----:B------:R1:W-:Y:S01]  /*d9b0*/  STL.64 [R1+0x808], R26 ;  /* 0x0008081a01007387 */ /* 0x0003e20000100a00 */
[----:B------:R-:W-:Y:S01]  /*d9c0*/  IMAD R6, R2, 0x85, RZ ;  /* 0x0000008502067824 */ /* 0x000fe200078e02ff */
[----:B------:R-:W-:Y:S01]  /*d9d0*/  PRMT R24, RZ, 0x7610, R24 ;  /* 0x00007610ff187816 */ /* 0x000fe20000000018 */
[----:B0-----:R-:W-:Y:S01]  /*d9e0*/  IMAD.WIDE R32, R4, 0x2, R50 ;  /* 0x0000000204207825 */ /* 0x001fe200078e0232 */
[----:B------:R-:W-:-:S03]  /*d9f0*/  PRMT R25, RZ, 0x7610, R25 ;  /* 0x00007610ff197816 */ /* 0x000fc60000000019 */
[----:B----4-:R-:W-:-:S04]  /*da00*/  IMAD.WIDE R28, R6, 0x2, R50 ;  /* 0x00000002061c7825 */ /* 0x010fc800078e0232 */
[----:B-1----:R-:W-:Y:S01]  /*da10*/  IMAD.WIDE R26, R4, 0x2, R48 ;  /* 0x00000002041a7825 */ /* 0x002fe200078e0230 */
[----:B------:R-:W4:Y:S04]  /*da20*/  @!P1 LDG.E.U16 R24, desc[UR6][R28.64] ;  /* 0x000000061c189981 */ /* 0x000f28000c1e1500 */
[----:B--2---:R-:W-:Y:S04]  /*da30*/  STL [R1+0x2108], R37 ;  /* 0x0021082501007387 */ /* 0x004fe80000100800 */
[----:B---3--:R-:W-:Y:S04]  /*da40*/  STL [R1+0x210c], R36 ;  /* 0x00210c2401007387 */ /* 0x008fe80000100800 */
[----:B------:R-:W-:Y:S01]  /*da50*/  STL [R1+0x136c], R30 ;  /* 0x00136c1e01007387 */ /* 0x000fe20000100800 */
[----:B------:R-:W-:-:S02]  /*da60*/  PRMT R35, RZ, 0x7610, R35 ;  /* 0x00007610ff237816 */ /* 0x000fc40000000023 */
[----:B------:R-:W-:Y:S01]  /*da70*/  PRMT R34, RZ, 0x7610, R34 ;  /* 0x00007610ff227816 */ /* 0x000fe20000000022 */
[----:B------:R0:W-:Y:S04]  /*da80*/  STL [R1+0x1370], R31 ;  /* 0x0013701f01007387 */ /* 0x0001e80000100800 */
[----:B------:R1:W-:Y:S04]  /*da90*/  STL.64 [R1+0x800], R26 ;  /* 0x0008001a01007387 */ /* 0x0003e80000100a00 */
[----:B------:R-:W2:Y:S01]  /*daa0*/  @!P0 LDG.E.U16 R35, desc[UR6][R26.64] ;  /* 0x000000061a238981 */ /* 0x000ea2000c1e1500 */
[----:B0-----:R-:W-:-:S03]  /*dab0*/  IMAD.WIDE R30, R6, 0x2, R48 ;  /* 0x00000002061e7825 */ /* 0x001fc600078e0230 */
[----:B------:R0:W-:Y:S04]  /*dac0*/  STL.64 [R1+0x7f8], R32 ;  /* 0x0007f82001007387 */ /* 0x0001e80000100a00 */
[----:B------:R3:W2:Y:S04]  /*dad0*/  @!P1 LDG.E.U16 R25, desc[UR6][R30.64] ;  /* 0x000000061e199981 */ /* 0x0006a8000c1e1500 */
        /* <DEDUP_REMOVED lines=10> */
[----:B----4-:R-:W-:Y:S01]  /*db80*/  STL [R1+0x1184], R24 ;  /* 0x0011841801007387 */ /* 0x010fe20000100800 */
[----:B------:R-:W-:-:S04]  /*db90*/  IMAD R6, R2, 0x87, RZ ;  /* 0x0000008702067824 */ /* 0x000fc800078e02ff */
[----:B---3--:R-:W-:-:S04]  /*dba0*/  IMAD.WIDE R30, R6, 0x2, R48 ;  /* 0x00000002061e7825 */ /* 0x008fc800078e0230 */
[----:B0-----:R-:W-:Y:S01]  /*dbb0*/  IMAD.WIDE R28, R6, 0x2, R50 ;  /* 0x00000002061c7825 */ /* 0x001fe200078e0232 */
[----:B--2---:R0:W-:Y:S04]  /*dbc0*/  STL [R1+0x1188], R25 ;  /* 0x0011881901007387 */ /* 0x0041e80000100800 */
[----:B------:R-:W-:Y:S01]  /*dbd0*/  STL [R1+0x109c], R34 ;  /* 0x00109c2201007387 */ /* 0x000fe20000100800 */
        /* <DEDUP_REMOVED lines=56> */
[----:B---3--:R-:W-:Y:S04]  /*df60*/  STL [R1+0x2120], R34 ;  /* 0x0021202201007387 */ /* 0x008fe80000100800 */
[----:B------:R-:W2:Y:S01]  /*df70*/  @!P1 LDG.E.U16 R30, desc[UR6][R32.64] ;  /* 0x00000006201e9981 */ /* 0x000ea2000c1e1500 */
[----:B0-----:R-:W-:-:S05]  /*df80*/  IMAD.WIDE R26, R4, 0x2, R48 ;  /* 0x00000002041a7825 */ /* 0x001fca00078e0230 */
[----:B------:R0:W-:Y:S01]  /*df90*/  STL.64 [R1+0x770], R26 ;  /* 0x0007701a01007387 */ /* 0x0001e20000100a00 */
        /* <DEDUP_REMOVED lines=8> */
[----:B------:R1:W3:Y:S04]  /*e020*/  @!P3 LDG.E.U16 R22, desc[UR6][R24.64] ;  /* 0x000000061816b981 */ /* 0x0002e8000c1e1500 */
[----:B----4-:R-:W4:Y:S01]  /*e030*/  LDL.LU.64 R32, [R1+0x22d0] ;  /* 0x0022d00001207983 */ /* 0x010f220000300a00 */
        /* <DEDUP_REMOVED lines=16> */
[----:B------:R-:W2:Y:S04]  /*e140*/  @!P6 LDG.E.U16 R27, desc[UR6][R30.64] ;  /* 0x000000061e1be981 */ /* 0x000ea8000c1e1500 */
[----:B------:R-:W-:Y:S01]  /*e150*/  STL [R1+0x12a0], R22 ;  /* 0x0012a01601007387 */ /* 0x000fe20000100800 */
[----:B----4-:R-:W-:Y:S02]  /*e160*/  PRMT R33, RZ, 0x7610, R33 ;  /* 0x00007610ff217816 */ /* 0x010fe40000000021 */
[----:B------:R-:W-:Y:S01]  /*e170*/  PRMT R32, RZ, 0x7610, R32 ;  /* 0x00007610ff207816 */ /* 0x000fe20000000020 */
[----:B------:R0:W-:Y:S04]  /*e180*/  STL [R1+0x12a4], R23 ;  /* 0x0012a41701007387 */ /* 0x0001e80000100800 */
[----:B------:R-:W3:Y:S04]  /*e190*/  @!P4 LDG.E.U16 R33, desc[UR6][R24.64] ;  /* 0x000000061821c981 */ /* 0x000ee8000c1e1500 */
[----:B------:R1:W4:Y:S01]  /*e1a0*/  @!P6 LDG.E.U16 R26, desc[UR6][R28.64] ;  /* 0x000000061c1ae981 */ /* 0x000322000c1e1500 */
[----:B0-----:R-:W-:-:S03]  /*e1b0*/  IMAD.WIDE R22, R6, 0x2, R50 ;  /* 0x0000000206167825 */ /* 0x001fc600078e0232 */
[----:B------:R1:W-:Y:S04]  /*e1c0*/  STL.64 [R1+0x748], R28 ;  /* 0x0007481c01007387 */ /* 0x0003e80000100a00 */
[----:B------:R0:W3:Y:S04]  /*e1d0*/  @!P4 LDG.E.U16 R32, desc[UR6][R22.64] ;  /* 0x000000061620c981 */ /* 0x0000e8000c1e1500 */
[----:B------:R-:W2:Y:S01]  /*e1e0*/  LDL.LU.64 R30, [R1+0x22c8] ;  /* 0x0022c800011e7983 */ /* 0x000ea20000300a00 */
[C---:B------:R-:W-:Y:S02]  /*e1f0*/  VIADD R7, R5.reuse, 0xffffff6a ;  /* 0xffffff6a05077836 */ /* 0x040fe40000000000 */
[----:B------:R-:W-:-:S03]  /*e200*/  VIADD R4, R5, 0xffffff64 ;  /* 0xffffff6405047836 */ /* 0x000fc60000000000 */
[----:B------:R-:W-:Y:S01]  /*e210*/  ISETP.GE.U32.AND P1, PT, R7, 0x7ffffe6b, PT ;  /* 0x7ffffe6b0700780c */ /* 0x000fe20003f26070 */
[----:B------:R0:W-:Y:S01]  /*e220*/  STL.64 [R1+0x710], R24 ;  /* 0x0007101801007387 */ /* 0x0001e20000100a00 */
[----:B------:R-:W-:Y:S01]  /*e230*/  ISETP.GE.U32.AND P4, PT, R4, 0x7ffffe65, PT ;  /* 0x7ffffe650400780c */ /* 0x000fe20003f86070 */
[C---:B------:R-:W-:Y:S02]  /*e240*/  IMAD R4, R2.reuse, 0x94, RZ ;  /* 0x0000009402047824 */ /* 0x040fe400078e02ff */
[----:B------:R-:W-:Y:S01]  /*e250*/  IMAD R6, R2, 0x95, RZ ;  /* 0x0000009502067824 */ /* 0x000fe200078e02ff */
[----:B------:R0:W-:Y:S01]  /*e260*/  STL.64 [R1+0x708], R22 ;  /* 0x0007081601007387 */ /* 0x0001e20000100a00 */
[----:B------:R-:W-:Y:S01]  /*e270*/  PRMT R20, RZ, 0x7610, R20 ;  /* 0x00007610ff147816 */ /* 0x000fe20000000014 */
[----:B-1----:R-:W-:Y:S01]  /*e280*/  IMAD.WIDE R28, R4, 0x2, R50 ;  /* 0x00000002041c7825 */ /* 0x002fe200078e0232 */
[----:B------:R-:W-:-:S03]  /*e290*/  PRMT R21, RZ, 0x7610, R21 ;  /* 0x00007610ff157816 */ /* 0x000fc60000000015 */
[----:B0-----:R-:W-:-:S04]  /*e2a0*/  IMAD.WIDE R24, R6, 0x2, R50 ;  /* 0x0000000206187825 */ /* 0x001fc800078e0232 */
[----:B------:R-:W-:Y:S01]  /*e2b0*/  IMAD.WIDE R22, R4, 0x2, R48 ;  /* 0x0000000204167825 */ /* 0x000fe200078e0230 */
[----:B------:R-:W2:Y:S04]  /*e2c0*/  @!P1 LDG.E.U16 R20, desc[UR6][R24.64] ;  /* 0x0000000618149981 */ /* 0x000ea8000c1e1500 */
[----:B---3--:R-:W-:Y:S04]  /*e2d0*/  STL.64 [R1+0x2118], R32 ;  /* 0x0021182001007387 */ /* 0x008fe80000100a00 */
[----:B----4-:R-:W-:Y:S01]  /*e2e0*/  STL [R1+0x135c], R26 ;  /* 0x00135c1a01007387 */ /* 0x010fe20000100800 */
[----:B--2---:R-:W-:-:S02]  /*e2f0*/  PRMT R31, RZ, 0x7610, R31 ;  /* 0x00007610ff1f7816 */ /* 0x004fc4000000001f */
[----:B------:R-:W-:Y:S01]  /*e300*/  PRMT R30, RZ, 0x7610, R30 ;  /* 0x00007610ff1e7816 */ /* 0x000fe2000000001e */
        /* <DEDUP_REMOVED lines=28> */
[----:B------:R-:W-:Y:S02]  /*e4d0*/  PRMT R22, RZ, 0x7610, R22 ;  /* 0x00007610ff167816 */ /* 0x000fe40000000016 */
[----:B------:R-:W-:Y:S01]  /*e4e0*/  PRMT R23, RZ, 0x7610, R23 ;  /* 0x00007610ff177816 */ /* 0x000fe20000000017 */
[----:B------:R1:W-:Y:S04]  /*e4f0*/  STL.64 [R1+0x6d8], R30 ;  /* 0x0006d81e01007387 */ /* 0x0003e80000100a00 */
[----:B------:R-:W2:Y:S04]  /*e500*/  @!P3 LDG.E.U16 R29, desc[UR6][R20.64] ;  /* 0x00000006141db981 */ /* 0x000ea8000c1e1500 */
[----:B------:R-:W3:Y:S04]  /*e510*/  @!P3 LDG.E.U16 R28, desc[UR6][R30.64] ;  /* 0x000000061e1cb981 */ /* 0x000ee8000c1e1500 */
[----:B------:R-:W4:Y:S04]  /*e520*/  @!P6 LDG.E.U16 R22, desc[UR6][R24.64] ;  /* 0x000000061816e981 */ /* 0x000f28000c1e1500 */
[----:B0-----:R-:W4:Y:S04]  /*e530*/  LDL.LU.64 R20, [R1+0x22b0] ;  /* 0x0022b00001147983 */ /* 0x001f280000300a00 */
[----:B-1----:R-:W4:Y:S04]  /*e540*/  LDL.LU.64 R30, [R1+0x22a8] ;  /* 0x0022a800011e7983 */ /* 0x002f280000300a00 */
[----:B------:R0:W4:Y:S01]  /*e550*/  @!P6 LDG.E.U16 R23, desc[UR6][R26.64] ;  /* 0x000000061a17e981 */ /* 0x000122000c1e1500 */
[C---:B------:R-:W-:Y:S01]  /*e560*/  VIADD R4, R5.reuse, 0xffffff60 ;  /* 0xffffff6005047836 */ /* 0x040fe20000000000 */
[----:B------:R-:W-:-:S04]  /*e570*/  IADD3 R7, PT, PT, R5, -0x9d, RZ ;  /* 0xffffff6305077810 */ /* 0x000fc80007ffe0ff */
        /* <DEDUP_REMOVED lines=11> */
[----:B----4-:R-:W-:-:S02]  /*e630*/  PRMT R31, RZ, 0x7610, R31 ;  /* 0x00007610ff1f7816 */ /* 0x010fc4000000001f */
[----:B------:R-:W-:Y:S01]  /*e640*/  PRMT R30, RZ, 0x7610, R30 ;  /* 0x00007610ff1e7816 */ /* 0x000fe2000000001e */
[----:B0-----:R-:W-:Y:S01]  /*e650*/  IMAD.WIDE R28, R4, 0x2, R50 ;  /* 0x00000002041c7825 */ /* 0x001fe200078e0232 */
[----:B------:R-:W-:Y:S01]  /*e660*/  STL [R1+0x1354], R22 ;  /* 0x0013541601007387 */ /* 0x000fe20000100800 */
[----:B------:R-:W-:-:S03]  /*e670*/  PRMT R20, RZ, 0x7610, R20 ;  /* 0x00007610ff147816 */ /* 0x000fc60000000014 */
[----:B------:R0:W-:Y:S01]  /*e680*/  STL [R1+0x1358], R23 ;  /* 0x0013581701007387 */ /* 0x0001e20000100800 */
[----:B------:R-:W-:-:S03]  /*e690*/  PRMT R21, RZ, 0x7610, R21 ;  /* 0x00007610ff157816 */ /* 0x000fc60000000015 */
[----:B------:R1:W-:Y:S04]  /*e6a0*/  STL.64 [R1+0x688], R28 ;  /* 0x0006881c01007387 */ /* 0x0003e80000100a00 */
[----:B------:R-:W2:Y:S04]  /*e6b0*/  @!P4 LDG.E.U16 R31, desc[UR6][R26.64] ;  /* 0x000000061a1fc981 */ /* 0x000ea8000c1e1500 */
[----:B------:R1:W2:Y:S01]  /*e6c0*/  @!P4 LDG.E.U16 R30, desc[UR6][R28.64] ;  /* 0x000000061c1ec981 */ /* 0x0002a2000c1e1500 */
[----:B0-----:R-:W-:-:S03]  /*e6d0*/  IMAD.WIDE R22, R6, 0x2, R50 ;  /* 0x0000000206167825 */ /* 0x001fc600078e0232 */
[----:B------:R0:W3:Y:S04]  /*e6e0*/  @!P0 LDG.E.U16 R21, desc[UR6][R24.64] ;  /* 0x0000000618158981 */ /* 0x0000e8000c1e1500 */
[----:B------:R-:W4:Y:S04]  /*e6f0*/  LDL.LU.64 R26, [R1+0x22a0] ;  /* 0x0022a000011a7983 */ /* 0x000f280000300a00 */
[----:B------:R0:W3:Y:S01]  /*e700*/  @!P0 LDG.E.U16 R20, desc[UR6][R22.64] ;  /* 0x0000000616148981 */ /* 0x0000e2000c1e1500 */
[C---:B------:R-:W-:Y:S02]  /*e710*/  VIADD R4, R5.reuse, 0xffffff5b ;  /* 0xffffff5b05047836 */ /* 0x040fe40000000000 */
[----:B------:R-:W-:Y:S01]  /*e720*/  VIADD R7, R5, 0xffffff61 ;  /* 0xffffff6105077836 */ /* 0x000fe20000000000 */
[----:B------:R0:W-:Y:S02]  /*e730*/  STL.64 [R1+0x680], R24 ;  /* 0x0006801801007387 */ /* 0x0001e40000100a00 */
[----:B------:R-:W-:Y:S01]  /*e740*/  ISETP.GE.U32.AND P0, PT, R4, 0x7ffffe5c, PT ;  /* 0x7ffffe5c0400780c */ /* 0x000fe20003f06070 */
[----:B------:R-:W-:Y:S01]  /*e750*/  IMAD R4, R2, 0x9d, RZ ;  /* 0x0000009d02047824 */ /* 0x000fe200078e02ff */
[----:B------:R-:W-:-:S03]  /*e760*/  ISETP.GE.U32.AND P3, PT, R7, 0x7ffffe62, PT ;  /* 0x7ffffe620700780c */ /* 0x000fc60003f66070 */
[----:B-1----:R-:W-:Y:S01]  /*e770*/  IMAD.WIDE R28, R4, 0x2, R50 ;  /* 0x00000002041c7825 */ /* 0x002fe200078e0232 */
[----:B------:R-:W-:-:S03]  /*e780*/  PRMT R18, RZ, 0x7610, R18 ;  /* 0x00007610ff127816 */ /* 0x000fc60000000012 */
[----:B------:R-:W-:Y:S01]  /*e790*/  IMAD R6, R2, 0x9e, RZ ;  /* 0x0000009e02067824 */ /* 0x000fe200078e02ff */
[----:B------:R-:W-:-:S03]  /*e7a0*/  PRMT R19, RZ, 0x7610, R19 ;  /* 0x00007610ff137816 */ /* 0x000fc60000000013 */
[----:B0-----:R-:W-:-:S05]  /*e7b0*/  IMAD.WIDE R24, R6, 0x2, R48 ;  /* 0x0000000206187825 */ /* 0x001fca00078e0230 */
[----:B------:R0:W3:Y:S04]  /*e7c0*/  @!P3 LDG.E.U16 R19, desc[UR6][R24.64] ;  /* 0x000000061813b981 */ /* 0x0000e8000c1e1500 */
[----:B--2---:R-:W-:Y:S04]  /*e7d0*/  STL.64 [R1+0x2128], R30 ;  /* 0x0021281e01007387 */ /* 0x004fe80000100a00 */
[----:B------:R1:W-:Y:S01]  /*e7e0*/  STL.64 [R1+0x678], R22 ;  /* 0x0006781601007387 */ /* 0x0003e20000100a00 */
[----:B----4-:R-:W-:Y:S02]  /*e7f0*/  PRMT R26, RZ, 0x7610, R26 ;  /* 0x00007610ff1a7816 */ /* 0x010fe4000000001a */
[----:B------:R-:W-:-:S04]  /*e800*/  PRMT R27, RZ, 0x7610, R27 ;  /* 0x00007610ff1b7816 */ /* 0x000fc8000000001b */
[----:B------:R-:W2:Y:S01]  /*e810*/  @!P1 LDG.E.U16 R26, desc[UR6][R28.64] ;  /* 0x000000061c1a9981 */ /* 0x000ea2000c1e1500 */
[----:B-1----:R-:W-:-:S05]  /*e820*/  IMAD.WIDE R22, R4, 0x2, R48 ;  /* 0x0000000204167825 */ /* 0x002fca00078e0230 */
[----:B------:R1:W-:Y:S04]  /*e830*/  STL.64 [R1+0x670], R22 ;  /* 0x0006701601007387 */ /* 0x0003e80000100a00 */
[----:B---3--:R-:W-:Y:S04]  /*e840*/  STL [R1+0x1084], R20 ;  /* 0x0010841401007387 */ /* 0x008fe80000100800 */
[----:B------:R-:W3:Y:S04]  /*e850*/  @!P1 LDG.E.U16 R27, desc[UR6][R22.64] ;  /* 0x00000006161b9981 */ /* 0x000ee8000c1e1500 */
[----:B------:R4:W-:Y:S04]  /*e860*/  STL [R1+0x1088], R21 ;  /* 0x0010881501007387 */ /* 0x0009e80000100800 */
[----:B------:R0:W-:Y:S04]  /*e870*/  STL.64 [R1+0x668], R28 ;  /* 0x0006681c01007387 */ /* 0x0001e80000100a00 */
[----:B-1----:R-:W3:Y:S01]  /*e880*/  LDL.LU.64 R22, [R1+0x2298] ;  /* 0x0022980001167983 */ /* 0x002ee20000300a00 */
[----:B----4-:R-:W-:-:S05]  /*e890*/  IMAD.WIDE R20, R6, 0x2, R50 ;  /* 0x0000000206147825 */ /* 0x010fca00078e0232 */
[----:B------:R1:W4:Y:S04]  /*e8a0*/  @!P3 LDG.E.U16 R18, desc[UR6][R20.64] ;  /* 0x000000061412b981 */ /* 0x000328000c1e1500 */
[----:B0-----:R-:W4:Y:S01]  /*e8b0*/  LDL.LU.64 R28, [R1+0x2290] ;  /* 0x00229000011c7983 */ /* 0x001f220000300a00 */
        /* <DEDUP_REMOVED lines=16> */
[----:B----4-:R-:W-:Y:S01]  /*e9c0*/  STL [R1+0x1290], R18 ;  /* 0x0012901201007387 */ /* 0x010fe20000100800 */
[----:B------:R-:W-:-:S03]  /*e9d0*/  PRMT R29, RZ, 0x7610, R29 ;  /* 0x00007610ff1d7816 */ /* 0x000fc6000000001d */
[----:B------:R0:W-:Y:S01]  /*e9e0*/  STL [R1+0x1294], R19 ;  /* 0x0012941301007387 */ /* 0x0001e20000100800 */
[----:B------:R-:W-:-:S03]  /*e9f0*/  PRMT R28, RZ, 0x7610, R28 ;  /* 0x00007610ff1c7816 */ /* 0x000fc6000000001c */
[----:B------:R-:W2:Y:S04]  /*ea00*/  @!P6 LDG.E.U16 R23, desc[UR6][R26.64] ;  /* 0x000000061a17e981 */ /* 0x000ea8000c1e1500 */
[----:B------:R-:W3:Y:S01]  /*ea10*/  @!P4 LDG.E.U16 R29, desc[UR6][R20.64] ;  /* 0x00000006141dc981 */ /* 0x000ee2000c1e1500 */
[----:B0-----:R-:W-:-:S03]  /*ea20*/  IMAD.WIDE R18, R6, 0x2, R50 ;  /* 0x0000000206127825 */ /* 0x001fc600078e0232 */
[----:B------:R0:W-:Y:S04]  /*ea30*/  STL.64 [R1+0x648], R24 ;  /* 0x0006481801007387 */ /* 0x0001e80000100a00 */
[----:B------:R-:W4:Y:S04]  /*ea40*/  @!P4 LDG.E.U16 R28, desc[UR6][R18.64] ;  /* 0x00000006121cc981 */ /* 0x000f28000c1e1500 */
[----:B------:R0:W2:Y:S04]  /*ea50*/  @!P6 LDG.E.U16 R22, desc[UR6][R24.64] ;  /* 0x000000061816e981 */ /* 0x0000a8000c1e1500 */
[----:B------:R-:W2:Y:S01]  /*ea60*/  LDL.LU.64 R26, [R1+0x2288] ;  /* 0x00228800011a7983 */ /* 0x000ea20000300a00 */
[----:B------:R-:W-:-:S02]  /*ea70*/  VIADD R7, R5, 0xffffff5a ;  /* 0xffffff5a05077836 */ /* 0x000fc40000000000 */
        /* <DEDUP_REMOVED lines=10> */
[----:B-1----:R-:W-:-:S04]  /*eb20*/  IMAD.WIDE R20, R6, 0x2, R50 ;  /* 0x0000000206147825 */ /* 0x002fc800078e0232 */
[----:B------:R-:W-:Y:S01]  /*eb30*/  IMAD.WIDE R18, R4, 0x2, R48 ;  /* 0x0000000204127825 */ /* 0x000fe200078e0230 */
[----:B------:R-:W2:Y:S04]  /*eb40*/  @!P1 LDG.E.U16 R16, desc[UR6][R20.64] ;  /* 0x0000000614109981 */ /* 0x000ea8000c1e1500 */
[----:B---3--:R-:W-:Y:S04]  /*eb50*/  STL [R1+0x2130], R29 ;  /* 0x0021301d01007387 */ /* 0x008fe80000100800 */
[----:B----4-:R-:W-:Y:S04]  /*eb60*/  STL [R1+0x2140], R28 ;  /* 0x0021401c01007387 */ /* 0x010fe80000100800 */
[----:B--2---:R-:W-:Y:S01]  /*eb70*/  STL [R1+0x134c], R22 ;  /* 0x00134c1601007387 */ /* 0x004fe20000100800 */
[----:B------:R-:W-:-:S03]  /*eb80*/  PRMT R27, RZ, 0x7610, R27 ;  /* 0x00007610ff1b7816 */ /* 0x000fc6000000001b */
[----:B------:R0:W-:Y:S01]  /*eb90*/  STL [R1+0x1350], R23 ;  /* 0x0013501701007387 */ /* 0x0001e20000100800 */
[----:B------:R-:W-:-:S03]  /*eba0*/  PRMT R26, RZ, 0x7610, R26 ;  /* 0x00007610ff1a7816 */ /* 0x000fc6000000001a */
        /* <DEDUP_REMOVED lines=110> */
[----:B------:R1:W-:Y:S04]  /*f290*/  STL.64 [R1+0x548], R20 ;  /* 0x0005481401007387 */ /* 0x0003e80000100a00 */
[----:B------:R-:W2:Y:S01]  /*f2a0*/  @!P4 LDG.E.U16 R25, desc[UR6][R16.64] ;  /* 0x000000061019c981 */ /* 0x000ea2000c1e1500 */
[----:B0-----:R-:W-:-:S03]  /*f2b0*/  IMAD.WIDE R14, R6, 0x2, R50 ;  /* 0x00000002060e7825 */ /* 0x001fc600078e0232 */
[----:B------:R-:W3:Y:S04]  /*f2c0*/  @!P6 LDG.E.U16 R19, desc[UR6][R22.64] ;  /* 0x000000061613e981 */ /* 0x000ee8000c1e1500 */
[----:B------:R-:W2:Y:S04]  /*f2d0*/  @!P4 LDG.E.U16 R24, desc[UR6][R14.64] ;  /* 0x000000060e18c981 */ /* 0x000ea8000c1e1500 */
[----:B------:R1:W4:Y:S04]  /*f2e0*/  @!P6 LDG.E.U16 R18, desc[UR6][R20.64] ;  /* 0x000000061412e981 */ /* 0x000328000c1e1500 */
[----:B------:R-:W3:Y:S01]  /*f2f0*/  LDL.LU.64 R22, [R1+0x2248] ;  /* 0x0022480001167983 */ /* 0x000ee20000300a00 */
[----:B------:R-:W-:-:S02]  /*f300*/  VIADD R7, R5, 0xffffff4a ;  /* 0xffffff4a05077836 */ /* 0x000fc40000000000 */
        /* <DEDUP_REMOVED lines=12> */
[----:B------:R-:W3:Y:S04]  /*f3d0*/  @!P1 LDG.E.U16 R12, desc[UR6][R16.64] ;  /* 0x00000006100c9981 */ /* 0x000ee8000c1e1500 */
[----:B--2---:R-:W-:Y:S04]  /*f3e0*/  STL.64 [R1+0x2148], R24 ;  /* 0x0021481801007387 */ /* 0x004fe80000100a00 */
[----:B----4-:R-:W-:Y:S01]  /*f3f0*/  STL [R1+0x133c], R18 ;  /* 0x00133c1201007387 */ /* 0x010fe20000100800 */
[----:B---3--:R-:W-:-:S03]  /*f400*/  PRMT R23, RZ, 0x7610, R23 ;  /* 0x00007610ff177816 */ /* 0x008fc60000000017 */
        /* <DEDUP_REMOVED lines=57> */
[----:B------:R-:W-:Y:S04]  /*f7a0*/  STL.64 [R1+0x488], R20 ;  /* 0x0004881401007387 */ /* 0x000fe80000100a00 */
[----:B------:R-:W2:Y:S01]  /*f7b0*/  @!P4 LDG.E.U16 R23, desc[UR6][R18.64] ;  /* 0x000000061217c981 */ /* 0x000ea2000c1e1500 */
[----:B0-----:R-:W-:-:S03]  /*f7c0*/  IMAD.WIDE R14, R6, 0x2, R50 ;  /* 0x00000002060e7825 */ /* 0x001fc600078e0232 */
[----:B------:R-:W3:Y:S04]  /*f7d0*/  @!P0 LDG.E.U16 R13, desc[UR6][R16.64] ;  /* 0x00000006100d8981 */ /* 0x000ee8000c1e1500 */
[----:B------:R0:W4:Y:S04]  /*f7e0*/  @!P0 LDG.E.U16 R12, desc[UR6][R14.64] ;  /* 0x000000060e0c8981 */ /* 0x000128000c1e1500 */
[----:B------:R-:W2:Y:S01]  /*f7f0*/  LDL.LU.64 R18, [R1+0x2220] ;  /* 0x0022200001127983 */ /* 0x000ea20000300a00 */
[C---:B------:R-:W-:Y:S01]  /*f800*/  VIADD R4, R5.reuse, 0xffffff3b ;  /* 0xffffff3b05047836 */ /* 0x040fe20000000000 */
[----:B------:R-:W-:Y:S01]  /*f810*/  PRMT R22, RZ, 0x7610, R22 ;  /* 0x00007610ff167816 */ /* 0x000fe20000000016 */
[----:B------:R-:W-:-:S03]  /*f820*/  VIADD R7, R5, 0xffffff41 ;  /* 0xffffff4105077836 */ /* 0x000fc60000000000 */
[----:B------:R-:W-:Y:S01]  /*f830*/  ISETP.GE.U32.AND P0, PT, R4, 0x7ffffe3c, PT ;  /* 0x7ffffe3c0400780c */ /* 0x000fe20003f06070 */
[----:B------:R-:W-:Y:S01]  /*f840*/  IMAD R4, R2, 0xbd, RZ ;  /* 0x000000bd02047824 */ /* 0x000fe200078e02ff */
[----:B------:R-:W-:Y:S01]  /*f850*/  STL.64 [R1+0x480], R16 ;  /* 0x0004801001007387 */ /* 0x000fe20000100a00 */
[----:B------:R-:W-:-:S03]  /*f860*/  ISETP.GE.U32.AND P3, PT, R7, 0x7ffffe42, PT ;  /* 0x7ffffe420700780c */ /* 0x000fc60003f66070 */
[----:B------:R0:W-:Y:S04]  /*f870*/  STL.64 [R1+0x478], R14 ;  /* 0x0004780e01007387 */ /* 0x0001e80000100a00 */
[----:B------:R1:W3:Y:S01]  /*f880*/  @!P4 LDG.E.U16 R22, desc[UR6][R20.64] ;  /* 0x000000061416c981 */ /* 0x0002e2000c1e1500 */
[----:B------:R-:W-:Y:S02]  /*f890*/  IMAD R6, R2, 0xbe, RZ ;  /* 0x000000be02067824 */ /* 0x000fe400078e02ff */
[----:B0-----:R-:W-:-:S04]  /*f8a0*/  IMAD.WIDE R14, R4, 0x2, R48 ;  /* 0x00000002040e7825 */ /* 0x001fc800078e0230 */
[----:B-1----:R-:W-:Y:S01]  /*f8b0*/  IMAD.WIDE R20, R4, 0x2, R50 ;  /* 0x0000000204147825 */ /* 0x002fe200078e0232 */
[----:B------:R-:W-:Y:S01]  /*f8c0*/  STL.64 [R1+0x470], R14 ;  /* 0x0004700e01007387 */ /* 0x000fe20000100a00 */
[----:B------:R-:W-:Y:S02]  /*f8d0*/  PRMT R8, RZ, 0x7610, R8 ;  /* 0x00007610ff087816 */ /* 0x000fe40000000008 */
[----:B------:R-:W-:Y:S01]  /*f8e0*/  PRMT R9, RZ, 0x7610, R9 ;  /* 0x00007610ff097816 */ /* 0x000fe20000000009 */
[----:B------:R-:W-:-:S05]  /*f8f0*/  IMAD.WIDE R16, R6, 0x2, R48 ;  /* 0x0000000206107825 */ /* 0x000fca00078e0230 */
[----:B------:R0:W3:Y:S01]  /*f900*/  @!P3 LDG.E.U16 R9, desc[UR6][R16.64] ;  /* 0x000000061009b981 */ /* 0x0000e2000c1e1500 */
[----:B--2---:R-:W-:Y:S02]  /*f910*/  PRMT R18, RZ, 0x7610, R18 ;  /* 0x00007610ff127816 */ /* 0x004fe40000000012 */
[----:B------:R-:W-:Y:S01]  /*f920*/  PRMT R19, RZ, 0x7610, R19 ;  /* 0x00007610ff137816 */ /* 0x000fe20000000013 */
[----:B----4-:R-:W-:Y:S04]  /*f930*/  STL [R1+0x1064], R12 ;  /* 0x0010640c01007387 */ /* 0x010fe80000100800 */
[----:B---3--:R1:W-:Y:S04]  /*f940*/  STL [R1+0x1068], R13 ;  /* 0x0010680d01007387 */ /* 0x0083e80000100800 */
[----:B------:R-:W2:Y:S04]  /*f950*/  @!P1 LDG.E.U16 R18, desc[UR6][R20.64] ;  /* 0x0000000614129981 */ /* 0x000ea8000c1e1500 */
[----:B------:R3:W-:Y:S01]  /*f960*/  STL.64 [R1+0x468], R20 ;  /* 0x0004681401007387 */ /* 0x0007e20000100a00 */
[----:B-1----:R-:W-:-:S03]  /*f970*/  IMAD.WIDE R12, R6, 0x2, R50 ;  /* 0x00000002060c7825 */ /* 0x002fc600078e0232 */
[----:B------:R-:W4:Y:S04]  /*f980*/  @!P1 LDG.E.U16 R19, desc[UR6][R14.64] ;  /* 0x000000060e139981 */ /* 0x000f28000c1e1500 */
[----:B------:R-:W4:Y:S04]  /*f990*/  @!P3 LDG.E.U16 R8, desc[UR6][R12.64] ;  /* 0x000000060c08b981 */ /* 0x000f28000c1e1500 */
[----:B------:R-:W4:Y:S01]  /*f9a0*/  LDL.LU.64 R14, [R1+0x2218] ;  /* 0x00221800010e7983 */ /* 0x000f220000300a00 */
[----:B------:R-:W-:-:S03]  /*f9b0*/  VIADD R4, R5, 0xffffff39 ;  /* 0xffffff3905047836 */ /* 0x000fc60000000000 */
[----:B---3--:R-:W3:Y:S02]  /*f9c0*/  LDL.LU.64 R20, [R1+0x2210] ;  /* 0x0022100001147983 */ /* 0x008ee40000300a00 */
[----:B------:R-:W-:Y:S01]  /*f9d0*/  ISETP.GE.U32.AND P3, PT, R4, 0x7ffffe3a, PT ;  /* 0x7ffffe3a0400780c */ /* 0x000fe20003f66070 */
[----:B------:R-:W-:Y:S01]  /*f9e0*/  IMAD R4, R2, 0xbf, RZ ;  /* 0x000000bf02047824 */ /* 0x000fe200078e02ff */
[----:B------:R0:W-:Y:S04]  /*f9f0*/  STL.64 [R1+0x460], R16 ;  /* 0x0004601001007387 */ /* 0x0001e80000100a00 */
[----:B------:R-:W-:Y:S01]  /*fa00*/  STL.64 [R1+0x458], R12 ;  /* 0x0004580c01007387 */ /* 0x000fe20000100a00 */
[----:B0-----:R-:W-:-:S03]  /*fa10*/  IMAD.WIDE R16, R4, 0x2, R50 ;  /* 0x0000000204107825 */ /* 0x001fc600078e0232 */
[----:B--2---:R-:W-:Y:S04]  /*fa20*/  STL [R1+0x114c], R18 ;  /* 0x00114c1201007387 */ /* 0x004fe80000100800 */
[----:B----4-:R0:W-:Y:S01]  /*fa30*/  STL [R1+0x1150], R19 ;  /* 0x0011501301007387 */ /* 0x0101e20000100800 */
[----:B------:R-:W-:Y:S01]  /*fa40*/  PRMT R14, RZ, 0x7610, R14 ;  /* 0x00007610ff0e7816 */ /* 0x000fe2000000000e */
[----:B0-----:R-:W-:Y:S01]  /*fa50*/  IMAD.WIDE R18, R4, 0x2, R48 ;  /* 0x0000000204127825 */ /* 0x001fe200078e0230 */
[----:B------:R-:W-:-:S04]  /*fa60*/  PRMT R15, RZ, 0x7610, R15 ;  /* 0x00007610ff0f7816 */ /* 0x000fc8000000000f */
[----:B------:R0:W-:Y:S04]  /*fa70*/  STL.64 [R1+0x450], R18 ;  /* 0x0004501201007387 */ /* 0x0001e80000100a00 */
[----:B------:R-:W-:Y:S04]  /*fa80*/  STL [R1+0x1270], R8 ;  /* 0x0012700801007387 */ /* 0x000fe80000100800 */
[----:B------:R-:W2:Y:S04]  /*fa90*/  @!P6 LDG.E.U16 R14, desc[UR6][R16.64] ;  /* 0x00000006100ee981 */ /* 0x000ea8000c1e1500 */
[----:B------:R1:W-:Y:S04]  /*faa0*/  STL [R1+0x1274], R9 ;  /* 0x0012740901007387 */ /* 0x0003e80000100800 */
[----:B------:R-:W4:Y:S04]  /*fab0*/  @!P6 LDG.E.U16 R15, desc[UR6][R18.64] ;  /* 0x00000006120fe981 */ /* 0x000f28000c1e1500 */
[----:B------:R-:W-:Y:S04]  /*fac0*/  STL.64 [R1+0x448], R16 ;  /* 0x0004481001007387 */ /* 0x000fe80000100a00 */
[----:B0-----:R-:W4:Y:S01]  /*fad0*/  LDL.LU.64 R18, [R1+0x2208] ;  /* 0x0022080001127983 */ /* 0x001f220000300a00 */
[----:B------:R-:W-:-:S05]  /*fae0*/  VIADD R7, R5, 0xffffff3c ;  /* 0xffffff3c05077836 */ /* 0x000fca0000000000 */
[----:B------:R-:W-:Y:S01]  /*faf0*/  ISETP.GE.U32.AND P4, PT, R7, 0x7ffffe3d, PT ;  /* 0x7ffffe3d0700780c */ /* 0x000fe20003f86070 */
[----:B------:R-:W-:Y:S01]  /*fb00*/  IMAD R6, R2, 0xc3, RZ ;  /* 0x000000c302067824 */ /* 0x000fe200078e02ff */
[----:B---3--:R-:W-:Y:S02]  /*fb10*/  PRMT R21, RZ, 0x7610, R21 ;  /* 0x00007610ff157816 */ /* 0x008fe40000000015 */
[----:B------:R-:W-:Y:S01]  /*fb20*/  PRMT R20, RZ, 0x7610, R20 ;  /* 0x00007610ff147816 */ /* 0x000fe20000000014 */
[----:B------:R-:W-:-:S04]  /*fb30*/  IMAD.WIDE R12, R6, 0x2, R48 ;  /* 0x00000002060c7825 */ /* 0x000fc800078e0230 */
[----:B-1----:R-:W-:-:S04]  /*fb40*/  IMAD.WIDE R8, R6, 0x2, R50 ;  /* 0x0000000206087825 */ /* 0x002fc800078e0232 */
[C---:B------:R-:W-:Y:S01]  /*fb50*/  VIADD R4, R5.reuse, 0xffffff34 ;  /* 0xffffff3405047836 */ /* 0x040fe20000000000 */
[----:B------:R-:W3:Y:S01]  /*fb60*/  @!P4 LDG.E.U16 R21, desc[UR6][R12.64] ;  /* 0x000000060c15c981 */ /* 0x000ee2000c1e1500 */
[----:B------:R-:W-:-:S03]  /*fb70*/  IADD3 R7, PT, PT, R5, -0xc6, RZ ;  /* 0xffffff3a05077810 */ /* 0x000fc60007ffe0ff */
[----:B------:R0:W3:Y:S01]  /*fb80*/  @!P4 LDG.E.U16 R20, desc[UR6][R8.64] ;  /* 0x000000060814c981 */ /* 0x0000e2000c1e1500 */
[----:B------:R-:W-:Y:S01]  /*fb90*/  ISETP.GE.U32.AND P4, PT, R4, 0x7ffffe35, PT ;  /* 0x7ffffe350400780c */ /* 0x000fe20003f86070 */
[----:B------:R-:W-:Y:S02]  /*fba0*/  IMAD R4, R2, 0xc4, RZ ;  /* 0x000000c402047824 */ /* 0x000fe400078e02ff */
[----:B------:R-:W-:Y:S01]  /*fbb0*/  STL.64 [R1+0x410], R12 ;  /* 0x0004100c01007387 */ /* 0x000fe20000100a00 */
[----:B------:R-:W-:-:S03]  /*fbc0*/  ISETP.GE.U32.AND P1, PT, R7, 0x7ffffe3b, PT ;  /* 0x7ffffe3b0700780c */ /* 0x000fc60003f26070 */
[----:B------:R0:W-:Y:S01]  /*fbd0*/  STL.64 [R1+0x408], R8 ;  /* 0x0004080801007387 */ /* 0x0001e20000100a00 */
[----:B------:R-:W-:Y:S01]  /*fbe0*/  IMAD R6, R2, 0xc5, RZ ;  /* 0x000000c502067824 */ /* 0x000fe200078e02ff */
[----:B------:R-:W-:Y:S02]  /*fbf0*/  PRMT R10, RZ, 0x7610, R10 ;  /* 0x00007610ff0a7816 */ /* 0x000fe4000000000a */
[----:B------:R-:W-:Y:S01]  /*fc00*/  PRMT R11, RZ, 0x7610, R11 ;  /* 0x00007610ff0b7816 */ /* 0x000fe2000000000b */
[----:B0-----:R-:W-:-:S05]  /*fc10*/  IMAD.WIDE R8, R4, 0x2, R48 ;  /* 0x0000000204087825 */ /* 0x001fca00078e0230 */
[----:B------:R-:W-:Y:S01]  /*fc20*/  STL.64 [R1+0x400], R8 ;  /* 0x0004000801007387 */ /* 0x000fe20000100a00 */
[----:B------:R-:W-:-:S04]  /*fc30*/  IMAD.WIDE R16, R6, 0x2, R48 ;  /* 0x0000000206107825 */ /* 0x000fc800078e0230 */
[--C-:B------:R-:W-:Y:S01]  /*fc40*/  IMAD.WIDE R12, R4, 0x2, R50.reuse ;  /* 0x00000002040c7825 */ /* 0x100fe200078e0232 */
[----:B------:R-:W3:Y:S04]  /*fc50*/  @!P1 LDG.E.U16 R11, desc[UR6][R16.64] ;  /* 0x00000006100b9981 */ /* 0x000ee8000c1e1500 */
[----:B--2---:R-:W-:Y:S04]  /*fc60*/  STL [R1+0x132c], R14 ;  /* 0x00132c0e01007387 */ /* 0x004fe80000100800 */
[----:B----4-:R0:W-:Y:S02]  /*fc70*/  STL [R1+0x1330], R15 ;  /* 0x0013300f01007387 */ /* 0x0101e40000100800 */
[----:B0-----:R-:W-:Y:S01]  /*fc80*/  IMAD.WIDE R14, R6, 0x2, R50 ;  /* 0x00000002060e7825 */ /* 0x001fe200078e0232 */
[----:B------:R-:W-:-:S02]  /*fc90*/  PRMT R18, RZ, 0x7610, R18 ;  /* 0x00007610ff127816 */ /* 0x000fc40000000012 */
[----:B------:R-:W-:Y:S02]  /*fca0*/  PRMT R19, RZ, 0x7610, R19 ;  /* 0x00007610ff137816 */ /* 0x000fe40000000013 */
[----:B------:R-:W2:Y:S04]  /*fcb0*/  @!P1 LDG.E.U16 R10, desc[UR6][R14.64] ;  /* 0x000000060e0a9981 */ /* 0x000ea8000c1e1500 */
[----:B------:R-:W4:Y:S04]  /*fcc0*/  @!P0 LDG.E.U16 R18, desc[UR6][R12.64] ;  /* 0x000000060c128981 */ /* 0x000f28000c1e1500 */
[----:B------:R-:W4:Y:S04]  /*fcd0*/  @!P0 LDG.E.U16 R19, desc[UR6][R8.64] ;  /* 0x0000000608138981 */ /* 0x000f28000c1e1500 */
[----:B------:R0:W-:Y:S01]  /*fce0*/  STL.64 [R1+0x3f8], R12 ;  /* 0x0003f80c01007387 */ /* 0x0001e20000100a00 */
[----:B------:R-:W-:-:S03]  /*fcf0*/  VIADD R4, R5, 0xffffff32 ;  /* 0xffffff3205047836 */ /* 0x000fc60000000000 */
[----:B------:R-:W4:Y:S04]  /*fd00*/  LDL.LU.64 R8, [R1+0x2200] ;  /* 0x0022000001087983 */ /* 0x000f280000300a00 */
[----:B0-----:R-:W4:Y:S01]  /*fd10*/  LDL.LU.64 R12, [R1+0x21f8] ;  /* 0x0021f800010c7983 */ /* 0x001f220000300a00 */
[----:B------:R-:W-:Y:S01]  /*fd20*/  ISETP.GE.U32.AND P1, PT, R4, 0x7ffffe33, PT ;  /* 0x7ffffe330400780c */ /* 0x000fe20003f26070 */
[----:B------:R-:W-:Y:S02]  /*fd30*/  IMAD R4, R2, 0xc6, RZ ;  /* 0x000000c602047824 */ /* 0x000fe400078e02ff */
[----:B------:R-:W-:Y:S04]  /*fd40*/  STL.64 [R1+0x3f0], R16 ;  /* 0x0003f01001007387 */ /* 0x000fe80000100a00 */
[----:B------:R-:W-:Y:S01]  /*fd50*/  STL.64 [R1+0x3e8], R14 ;  /* 0x0003e80e01007387 */ /* 0x000fe20000100a00 */
[----:B------:R-:W-:-:S03]  /*fd60*/  PRMT R39, RZ, 0x7610, R39 ;  /* 0x00007610ff277816 */ /* 0x000fc60000000027 */
[----:B--2---:R-:W-:Y:S04]  /*fd70*/  STL [R1+0x1144], R10 ;  /* 0x0011440a01007387 */ /* 0x004fe80000100800 */
[----:B---3--:R0:W-:Y:S04]  /*fd80*/  STL [R1+0x1148], R11 ;  /* 0x0011480b01007387 */ /* 0x0081e80000100800 */
[----:B----4-:R-:W-:Y:S04]  /*fd90*/  STL [R1+0x105c], R18 ;  /* 0x00105c1201007387 */ /* 0x010fe80000100800 */
[----:B------:R1:W-:Y:S01]  /*fda0*/  STL [R1+0x1060], R19 ;  /* 0x0010601301007387 */ /* 0x0003e20000100800 */
[----:B0-----:R-:W-:-:S04]  /*fdb0*/  IMAD.WIDE R10, R4, 0x2, R48 ;  /* 0x00000002040a7825 */ /* 0x001fc800078e0230 */
        /* <DEDUP_REMOVED lines=8> */
[----:B------:R-:W-:Y:S02]  /*fe40*/  PRMT R12, RZ, 0x7610, R12 ;  /* 0x00007610ff0c7816 */ /* 0x000fe4000000000c */
[----:B------:R-:W-:Y:S01]  /*fe50*/  PRMT R13, RZ, 0x7610, R13 ;  /* 0x00007610ff0d7816 */ /* 0x000fe2000000000d */
[----:B------:R-:W-:Y:S01]  /*fe60*/  IMAD.WIDE R14, R6, 0x2, R50 ;  /* 0x00000002060e7825 */ /* 0x000fe200078e0232 */
[----:B------:R-:W-:-:S03]  /*fe70*/  PRMT R38, RZ, 0x7610, R38 ;  /* 0x00007610ff267816 */ /* 0x000fc60000000026 */
[----:B------:R-:W-:-:S03]  /*fe80*/  IMAD.WIDE R16, R6, 0x2, R48 ;  /* 0x0000000206107825 */ /* 0x000fc600078e0230 */
[----:B------:R-:W4:Y:S01]  /*fe90*/  @!P3 LDG.E.U16 R38, desc[UR6][R18.64] ;  /* 0x000000061226b981 */ /* 0x000f22000c1e1500 */
[----:B------:R-:W-:-:S03]  /*fea0*/  VIADD R7, R5, 0xffffff33 ;  /* 0xffffff3305077836 */ /* 0x000fc60000000000 */
[----:B------:R-:W2:Y:S04]  /*feb0*/  @!P6 LDG.E.U16 R12, desc[UR6][R14.64] ;  /* 0x000000060e0ce981 */ /* 0x000ea8000c1e1500 */
[----:B------:R0:W4:Y:S01]  /*fec0*/  @!P6 LDG.E.U16 R13, desc[UR6][R16.64] ;  /* 0x00000006100de981 */ /* 0x000122000c1e1500 */
[----:B------:R-:W-:-:S03]  /*fed0*/  ISETP.GE.U32.AND P0, PT, R7, 0x7ffffe34, PT ;  /* 0x7ffffe340700780c */ /* 0x000fc60003f06070 */
[----:B-1----:R-:W4:Y:S01]  /*fee0*/  LDL.LU.64 R18, [R1+0x21e8] ;  /* 0x0021e80001127983 */ /* 0x002f220000300a00 */
[----:B------:R-:W-:-:S03]  /*fef0*/  IMAD R6, R2, 0xcc, RZ ;  /* 0x000000cc02067824 */ /* 0x000fc600078e02ff */
[----:B------:R0:W-:Y:S04]  /*ff00*/  STL.64 [R1+0x3d0], R16 ;  /* 0x0003d01001007387 */ /* 0x0001e80000100a00 */
[----:B------:R1:W-:Y:S01]  /*ff10*/  STL.64 [R1+0x3c8], R14 ;  /* 0x0003c80e01007387 */ /* 0x0003e20000100a00 */
[----:B0-----:R-:W-:-:S04]  /*ff20*/  IMAD.WIDE R16, R6, 0x2, R48 ;  /* 0x0000000206107825 */ /* 0x001fc800078e0230 */
[----:B-1----:R-:W-:Y:S01]  /*ff30*/  IMAD.WIDE R14, R6, 0x2, R50 ;  /* 0x00000002060e7825 */ /* 0x002fe200078e0232 */
[----:B---3--:R-:W-:Y:S02]  /*ff40*/  PRMT R10, RZ, 0x7610, R10 ;  /* 0x00007610ff0a7816 */ /* 0x008fe4000000000a */
[----:B------:R-:W-:-:S04]  /*ff50*/  PRMT R11, RZ, 0x7610, R11 ;  /* 0x00007610ff0b7816 */ /* 0x000fc8000000000b */
[----:B------:R-:W3:Y:S04]  /*ff60*/  @!P0 LDG.E.U16 R10, desc[UR6][R14.64] ;  /* 0x000000060e0a8981 */ /* 0x000ee8000c1e1500 */
[----:B------:R0:W3:Y:S01]  /*ff70*/  @!P0 LDG.E.U16 R11, desc[UR6][R16.64] ;  /* 0x00000006100b8981 */ /* 0x0000e2000c1e1500 */
[----:B------:R-:W-:-:S05]  /*ff80*/  VIADD R4, R5, 0xffffff30 ;  /* 0xffffff3005047836 */ /* 0x000fca0000000000 */
[----:B------:R-:W-:Y:S01]  /*ff90*/  ISETP.GE.U32.AND P6, PT, R4, 0x7ffffe31, PT ;  /* 0x7ffffe310400780c */ /* 0x000fe20003fc6070 */
[----:B------:R-:W-:Y:S01]  /*ffa0*/  IMAD R4, R2, 0xcb, RZ ;  /* 0x000000cb02047824 */ /* 0x000fe200078e02ff */
[----:B--2---:R-:W-:Y:S04]  /*ffb0*/  STL [R1+0x1324], R12 ;  /* 0x0013240c01007387 */ /* 0x004fe80000100800 */
[----:B----4-:R1:W-:Y:S04]  /*ffc0*/  STL [R1+0x1328], R13 ;  /* 0x0013280d01007387 */ /* 0x0103e80000100800 */
[----:B------:R-:W-:Y:S01]  /*ffd0*/  STL [R1+0x1268], R38 ;  /* 0x0012682601007387 */ /* 0x000fe20000100800 */
[----:B------:R-:W-:-:S03]  /*ffe0*/  PRMT R19, RZ, 0x7610, R19 ;  /* 0x00007610ff137816 */ /* 0x000fc60000000013 */
[----:B------:R2:W-:Y:S01]  /*fff0*/  STL [R1+0x126c], R39 ;  /* 0x00126c2701007387 */ /* 0x0005e20000100800 */
[----:B-1----:R-:W-:-:S04]  /*10000*/  IMAD.WIDE R12, R4, 0x2, R48 ;  /* 0x00000002040c7825 */ /* 0x002fc800078e0230 */
[----:B--2---:R-:W-:Y:S01]  /*10010*/  IMAD.WIDE R38, R4, 0x2, R50 ;  /* 0x0000000204267825 */ /* 0x004fe200078e0232 */
[----:B------:R1:W-:Y:S03]  /*10020*/  STL.64 [R1+0x390], R12 ;  /* 0x0003900c01007387 */ /* 0x0003e60000100a00 */
[----:B------:R-:W-:Y:S01]  /*10030*/  VIADD R4, R5, 0xffffff2b ;  /* 0xffffff2b05047836 */ /* 0x000fe20000000000 */
[----:B------:R-:W-:Y:S04]  /*10040*/  STL.64 [R1+0x388], R38 ;  /* 0x0003882601007387 */ /* 0x000fe80000100a00 */
[----:B------:R-:W2:Y:S01]  /*10050*/  @!P4 LDG.E.U16 R19, desc[UR6][R12.64] ;  /* 0x000000060c13c981 */ /* 0x000ea2000c1e1500 */
[----:B------:R-:W-:Y:S01]  /*10060*/  ISETP.GE.U32.AND P0, PT, R4, 0x7ffffe2c, PT ;  /* 0x7ffffe2c0400780c */ /* 0x000fe20003f06070 */
[----:B------:R-:W-:-:S02]  /*10070*/  IMAD R4, R2, 0xcd, RZ ;  /* 0x000000cd02047824 */ /* 0x000fc400078e02ff */
[----:B-1----:R-:W4:Y:S01]  /*10080*/  LDL.LU.64 R12, [R1+0x21e0] ;  /* 0x0021e000010c7983 */ /* 0x002f220000300a00 */
[----:B------:R-:W-:-:S03]  /*10090*/  PRMT R46, RZ, 0x7610, R46 ;  /* 0x00007610ff2e7816 */ /* 0x000fc6000000002e */
[----:B------:R0:W-:Y:S01]  /*100a0*/  STL.64 [R1+0x380], R16 ;  /* 0x0003801001007387 */ /* 0x0001e20000100a00 */
[----:B------:R-:W-:-:S03]  /*100b0*/  PRMT R47, RZ, 0x7610, R47 ;  /* 0x00007610ff2f7816 */ /* 0x000fc6000000002f */
[----:B------:R-:W-:Y:S01]  /*100c0*/  STL.64 [R1+0x378], R14 ;  /* 0x0003780e01007387 */ /* 0x000fe20000100a00 */
[----:B0-----:R-:W-:-:S05]  /*100d0*/  IMAD.WIDE R16, R4, 0x2, R50 ;  /* 0x0000000204107825 */ /* 0x001fca00078e0232 */
[----:B------:R-:W2:Y:S04]  /*100e0*/  @!P1 LDG.E.U16 R46, desc[UR6][R16.64] ;  /* 0x00000006102e9981 */ /* 0x000ea8000c1e1500 */
[----:B---3--:R-:W-:Y:S04]  /*100f0*/  STL [R1+0x1054], R10 ;  /* 0x0010540a01007387 */ /* 0x008fe80000100800 */
[----:B------:R0:W-:Y:S02]  /*10100*/  STL [R1+0x1058], R11 ;  /* 0x0010580b01007387 */ /* 0x0001e40000100800 */
[----:B0-----:R-:W-:-:S05]  /*10110*/  IMAD.WIDE R10, R4, 0x2, R48 ;  /* 0x00000002040a7825 */ /* 0x001fca00078e0230 */
[----:B------:R-:W3:Y:S01]  /*10120*/  @!P1 LDG.E.U16 R47, desc[UR6][R10.64] ;  /* 0x000000060a2f9981 */ /* 0x000ee2000c1e1500 */
[----:B------:R-:W-:Y:S01]  /*10130*/  VIADD R7, R5, 0xffffff31 ;  /* 0xffffff3105077836 */ /* 0x000fe20000000000 */
[----:B------:R-:W-:-:S04]  /*10140*/  PRMT R18, RZ, 0x7610, R18 ;  /* 0x00007610ff127816 */ /* 0x000fc80000000012 */
[----:B------:R-:W-:Y:S01]  /*10150*/  ISETP.GE.U32.AND P3, PT, R7, 0x7ffffe32, PT ;  /* 0x7ffffe320700780c */ /* 0x000fe20003f66070 */
[----:B------:R-:W-:Y:S01]  /*10160*/  IMAD R6, R2, 0xce, RZ ;  /* 0x000000ce02067824 */ /* 0x000fe200078e02ff */
[----:B------:R0:W3:Y:S03]  /*10170*/  @!P4 LDG.E.U16 R18, desc[UR6][R38.64] ;  /* 0x000000062612c981 */ /* 0x0000e6000c1e1500 */
[C---:B------:R-:W-:Y:S01]  /*10180*/  IMAD.WIDE R14, R6.reuse, 0x2, R50 ;  /* 0x00000002060e7825 */ /* 0x040fe200078e0232 */
[----:B------:R1:W-:Y:S03]  /*10190*/  STL.64 [R1+0x370], R10 ;  /* 0x0003700a01007387 */ /* 0x0003e60000100a00 */
[----:B0-----:R-:W-:Y:S01]  /*101a0*/  IMAD.WIDE R38, R6, 0x2, R48 ;  /* 0x0000000206267825 */ /* 0x001fe200078e0230 */
[----:B------:R0:W-:Y:S03]  /*101b0*/  STL.64 [R1+0x368], R16 ;  /* 0x0003681001007387 */ /* 0x0001e60000100a00 */
[----:B------:R-:W-:Y:S01]  /*101c0*/  VIADD R4, R5, 0xffffff29 ;  /* 0xffffff2905047836 */ /* 0x000fe20000000000 */
[----:B-1----:R-:W3:Y:S04]  /*101d0*/  LDL.LU.64 R10, [R1+0x21d8] ;  /* 0x0021d800010a7983 */ /* 0x002ee80000300a00 */
[----:B0-----:R-:W3:Y:S01]  /*101e0*/  LDL.LU.64 R16, [R1+0x21d0] ;  /* 0x0021d00001107983 */ /* 0x001ee20000300a00 */
[----:B----4-:R-:W-:-:S02]  /*101f0*/  PRMT R12, RZ, 0x7610, R12 ;  /* 0x00007610ff0c7816 */ /* 0x010fc4000000000c */
[----:B------:R-:W-:-:S04]  /*10200*/  PRMT R13, RZ, 0x7610, R13 ;  /* 0x00007610ff0d7816 */ /* 0x000fc8000000000d */
[----:B------:R0:W4:Y:S04]  /*10210*/  @!P3 LDG.E.U16 R12, desc[UR6][R14.64] ;  /* 0x000000060e0cb981 */ /* 0x000128000c1e1500 */
[----:B------:R1:W4:Y:S01]  /*10220*/  @!P3 LDG.E.U16 R13, desc[UR6][R38.64] ;  /* 0x00000006260db981 */ /* 0x000322000c1e1500 */
[----:B------:R-:W-:Y:S01]  /*10230*/  ISETP.GE.U32.AND P3, PT, R4, 0x7ffffe2a, PT ;  /* 0x7ffffe2a0400780c */ /* 0x000fe20003f66070 */
[----:B------:R-:W-:Y:S02]  /*10240*/  IMAD R4, R2, 0xcf, RZ ;  /* 0x000000cf02047824 */ /* 0x000fe400078e02ff */
[----:B------:R-:W-:Y:S01]  /*10250*/  STL.64 [R1+0x360], R38 ;  /* 0x0003602601007387 */ /* 0x000fe20000100a00 */
[----:B------:R-:W-:-:S03]  /*10260*/  PRMT R42, RZ, 0x7610, R42 ;  /* 0x00007610ff2a7816 */ /* 0x000fc6000000002a */
[----:B------:R0:W-:Y:S01]  /*10270*/  STL.64 [R1+0x358], R14 ;  /* 0x0003580e01007387 */ /* 0x0001e20000100a00 */
[----:B------:R-:W-:-:S03]  /*10280*/  PRMT R43, RZ, 0x7610, R43 ;  /* 0x00007610ff2b7816 */ /* 0x000fc6000000002b */
[----:B--2---:R-:W-:Y:S01]  /*10290*/  STL [R1+0x113c], R46 ;  /* 0x00113c2e01007387 */ /* 0x004fe20000100800 */
[----:B0-----:R-:W-:-:S05]  /*102a0*/  IMAD.WIDE R14, R4, 0x2, R48 ;  /* 0x00000002040e7825 */ /* 0x001fca00078e0230 */
[----:B------:R-:W2:Y:S04]  /*102b0*/  @!P6 LDG.E.U16 R43, desc[UR6][R14.64] ;  /* 0x000000060e2be981 */ /* 0x000ea8000c1e1500 */
[----:B---3--:R0:W-:Y:S02]  /*102c0*/  STL [R1+0x1140], R47 ;  /* 0x0011402f01007387 */ /* 0x0081e40000100800 */
[----:B0-----:R-:W-:-:S05]  /*102d0*/  IMAD.WIDE R46, R4, 0x2, R50 ;  /* 0x00000002042e7825 */ /* 0x001fca00078e0232 */
[----:B------:R0:W3:Y:S01]  /*102e0*/  @!P6 LDG.E.U16 R42, desc[UR6][R46.64] ;  /* 0x000000062e2ae981 */ /* 0x0000e2000c1e1500 */
[----:B------:R-:W-:-:S05]  /*102f0*/  VIADD R7, R5, 0xffffff2c ;  /* 0xffffff2c05077836 */ /* 0x000fca0000000000 */
[----:B------:R-:W-:Y:S01]  /*10300*/  ISETP.GE.U32.AND P4, PT, R7, 0x7ffffe2d, PT ;  /* 0x7ffffe2d0700780c */ /* 0x000fe20003f86070 */
[----:B------:R-:W-:Y:S01]  /*10310*/  IMAD R6, R2, 0xd3, RZ ;  /* 0x000000d302067824 */ /* 0x000fe200078e02ff */
[----:B------:R0:W-:Y:S01]  /*10320*/  STL.64 [R1+0x350], R14 ;  /* 0x0003500e01007387 */ /* 0x0001e20000100a00 */
[----:B------:R-:W-:Y:S02]  /*10330*/  VIADD R4, R5, 0xffffff24 ;  /* 0xffffff2405047836 */ /* 0x000fe40000000000 */
[----:B-1----:R-:W-:Y:S01]  /*10340*/  IMAD.WIDE R38, R6, 0x2, R48 ;  /* 0x0000000206267825 */ /* 0x002fe200078e0230 */
[----:B------:R-:W-:Y:S02]  /*10350*/  PRMT R17, RZ, 0x7610, R17 ;  /* 0x00007610ff117816 */ /* 0x000fe40000000011 */
[----:B------:R-:W-:-:S05]  /*10360*/  PRMT R16, RZ, 0x7610, R16 ;  /* 0x00007610ff107816 */ /* 0x000fca0000000010 */
[----:B------:R-:W2:Y:S04]  /*10370*/  @!P4 LDG.E.U16 R17, desc[UR6][R38.64] ;  /* 0x000000062611c981 */ /* 0x000ea8000c1e1500 */
[----:B----4-:R-:W-:Y:S04]  /*10380*/  STL [R1+0x1260], R12 ;  /* 0x0012600c01007387 */ /* 0x010fe80000100800 */
[----:B------:R1:W-:Y:S04]  /*10390*/  STL [R1+0x1264], R13 ;  /* 0x0012640d01007387 */ /* 0x0003e80000100800 */
[----:B------:R4:W-:Y:S04]  /*103a0*/  STL.64 [R1+0x348], R46 ;  /* 0x0003482e01007387 */ /* 0x0009e80000100a00 */
[----:B0-----:R-:W2:Y:S01]  /*103b0*/  LDL.LU.64 R14, [R1+0x21c8] ;  /* 0x0021c800010e7983 */ /* 0x001ea20000300a00 */
[----:B-1----:R-:W-:-:S05]  /*103c0*/  IMAD.WIDE R12, R6, 0x2, R50 ;  /* 0x00000002060c7825 */ /* 0x002fca00078e0232 */
[----:B------:R0:W2:Y:S01]  /*103d0*/  @!P4 LDG.E.U16 R16, desc[UR6][R12.64] ;  /* 0x000000060c10c981 */ /* 0x0000a2000c1e1500 */
[----:B------:R-:W-:Y:S01]  /*103e0*/  ISETP.GE.U32.AND P4, PT, R4, 0x7ffffe25, PT ;  /* 0x7ffffe250400780c */ /* 0x000fe20003f86070 */
[----:B------:R-:W-:Y:S02]  /*103f0*/  IMAD R4, R2, 0xd4, RZ ;  /* 0x000000d402047824 */ /* 0x000fe400078e02ff */
[----:B------:R-:W-:Y:S01]  /*10400*/  STL.64 [R1+0x310], R38 ;  /* 0x0003102601007387 */ /* 0x000fe20000100a00 */
[----:B------:R-:W-:Y:S01]  /*10410*/  PRMT R45, RZ, 0x7610, R45 ;  /* 0x00007610ff2d7816 */ /* 0x000fe2000000002d */
[C---:B----4-:R-:W-:Y:S01]  /*10420*/  IMAD.WIDE R46, R4.reuse, 0x2, R50 ;  /* 0x00000002042e7825 */ /* 0x050fe200078e0232 */
[----:B------:R-:W-:Y:S01]  /*10430*/  PRMT R44, RZ, 0x7610, R44 ;  /* 0x00007610ff2c7816 */ /* 0x000fe2000000002c */
[----:B------:R0:W-:Y:S05]  /*10440*/  STL.64 [R1+0x308], R12 ;  /* 0x0003080c01007387 */ /* 0x0001ea0000100a00 */
[----:B------:R1:W4:Y:S01]  /*10450*/  @!P0 LDG.E.U16 R44, desc[UR6][R46.64] ;  /* 0x000000062e2c8981 */ /* 0x000322000c1e1500 */
[----:B0-----:R-:W-:-:S05]  /*10460*/  IMAD.WIDE R12, R4, 0x2, R48 ;  /* 0x00000002040c7825 */ /* 0x001fca00078e0230 */
[----:B------:R-:W4:Y:S04]  /*10470*/  @!P0 LDG.E.U16 R45, desc[UR6][R12.64] ;  /* 0x000000060c2d8981 */ /* 0x000f28000c1e1500 */
[----:B---3--:R-:W-:Y:S04]  /*10480*/  STL [R1+0x131c], R42 ;  /* 0x00131c2a01007387 */ /* 0x008fe80000100800 */
[----:B--2---:R-:W-:Y:S04]  /*10490*/  STL [R1+0x1320], R43 ;  /* 0x0013202b01007387 */ /* 0x004fe80000100800 */
[----:B------:R0:W-:Y:S04]  /*104a0*/  STL.64 [R1+0x300], R12 ;  /* 0x0003000c01007387 */ /* 0x0001e80000100a00 */
[----:B------:R1:W-:Y:S04]  /*104b0*/  STL.64 [R1+0x2f8], R46 ;  /* 0x0002f82e01007387 */ /* 0x0003e80000100a00 */
[----:B0-----:R-:W2:Y:S01]  /*104c0*/  LDL.LU.64 R12, [R1+0x21c0] ;  /* 0x0021c000010c7983 */ /* 0x001ea20000300a00 */
[----:B------:R-:W-:-:S05]  /*104d0*/  VIADD R7, R5, 0xffffff2a ;  /* 0xffffff2a05077836 */ /* 0x000fca0000000000 */
[----:B------:R-:W-:Y:S01]  /*104e0*/  ISETP.GE.U32.AND P1, PT, R7, 0x7ffffe2b, PT ;  /* 0x7ffffe2b0700780c */ /* 0x000fe20003f26070 */
[----:B------:R-:W-:Y:S02]  /*104f0*/  VIADD R7, R5, 0xffffff28 ;  /* 0xffffff2805077836 */ /* 0x000fe40000000000 */
[----:B------:R-:W-:-:S03]  /*10500*/  IMAD R6, R2, 0xdb, RZ ;  /* 0x000000db02067824 */ /* 0x000fc600078e02ff */
[----:B------:R-:W-:Y:S01]  /*10510*/  ISETP.GE.U32.AND P6, PT, R7, 0x7ffffe29, PT ;  /* 0x7ffffe290700780c */ /* 0x000fe20003fc6070 */
[----:B------:R-:W-:Y:S02]  /*10520*/  VIADD R7, R5, 0xffffff1c ;  /* 0xffffff1c05077836 */ /* 0x000fe40000000000 */
[----:B------:R-:W-:-:S04]  /*10530*/  IMAD.WIDE R42, R6, 0x2, R48 ;  /* 0x00000002062a7825 */ /* 0x000fc800078e0230 */
[----:B------:R-:W-:Y:S01]  /*10540*/  IMAD.WIDE R38, R6, 0x2, R50 ;  /* 0x0000000206267825 */ /* 0x000fe200078e0232 */
[----:B------:R-:W-:Y:S02]  /*10550*/  PRMT R15, RZ, 0x7610, R15 ;  /* 0x00007610ff0f7816 */ /* 0x000fe4000000000f */
[----:B------:R-:W-:Y:S01]  /*10560*/  PRMT R14, RZ, 0x7610, R14 ;  /* 0x00007610ff0e7816 */ /* 0x000fe2000000000e */
[----:B------:R-:W-:Y:S01]  /*10570*/  VIADD R4, R5, 0xffffff14 ;  /* 0xffffff1405047836 */ /* 0x000fe20000000000 */
[----:B------:R-:W-:Y:S02]  /*10580*/  ISETP.GE.U32.AND P0, PT, R7, 0x7ffffe1d, PT ;  /* 0x7ffffe1d0700780c */ /* 0x000fe40003f06070 */
[----:B------:R0:W3:Y:S04]  /*10590*/  @!P4 LDG.E.U16 R15, desc[UR6][R42.64] ;  /* 0x000000062a0fc981 */ /* 0x0000e8000c1e1500 */
[----:B------:R0:W3:Y:S01]  /*105a0*/  @!P4 LDG.E.U16 R14, desc[UR6][R38.64] ;  /* 0x00000006260ec981 */ /* 0x0000e2000c1e1500 */
[----:B------:R-:W-:Y:S01]  /*105b0*/  ISETP.GE.U32.AND P4, PT, R4, 0x7ffffe15, PT ;  /* 0x7ffffe150400780c */ /* 0x000fe20003f86070 */
[----:B------:R-:W-:-:S02]  /*105c0*/  IMAD R4, R2, 0xe3, RZ ;  /* 0x000000e302047824 */ /* 0x000fc400078e02ff */
[----:B------:R0:W-:Y:S01]  /*105d0*/  STL.64 [R1+0x290], R42 ;  /* 0x0002902a01007387 */ /* 0x0001e20000100a00 */
[----:B------:R-:W-:-:S03]  /*105e0*/  IMAD R6, R2, 0xeb, RZ ;  /* 0x000000eb02067824 */ /* 0x000fc600078e02ff */
[----:B------:R4:W-:Y:S01]  /*105f0*/  STL.64 [R1+0x288], R38 ;  /* 0x0002882601007387 */ /* 0x0009e20000100a00 */
[----:B-1----:R-:W-:-:S03]  /*10600*/  IMAD.WIDE R46, R4, 0x2, R48 ;  /* 0x00000002042e7825 */ /* 0x002fc600078e0230 */
[----:B----4-:R-:W-:Y:S01]  /*10610*/  STL [R1+0x104c], R44 ;  /* 0x00104c2c01007387 */ /* 0x010fe20000100800 */
[----:B------:R-:W-:Y:S01]  /*10620*/  VIADD R7, R5, 0xffffff0c ;  /* 0xffffff0c05077836 */ /* 0x000fe20000000000 */
[----:B------:R-:W-:Y:S02]  /*10630*/  PRMT R11, RZ, 0x7610, R11 ;  /* 0x00007610ff0b7816 */ /* 0x000fe4000000000b */
[----:B------:R-:W-:Y:S01]  /*10640*/  PRMT R10, RZ, 0x7610, R10 ;  /* 0x00007610ff0a7816 */ /* 0x000fe2000000000a */
[C---:B0-----:R-:W-:Y:S01]  /*10650*/  IMAD.WIDE R42, R6.reuse, 0x2, R48 ;  /* 0x00000002062a7825 */ /* 0x041fe200078e0230 */
[----:B------:R0:W-:Y:S03]  /*10660*/  STL [R1+0x1050], R45 ;  /* 0x0010502d01007387 */ /* 0x0001e60000100800 */
[--C-:B------:R-:W-:Y:S01]  /*10670*/  IMAD.WIDE R38, R6, 0x2, R50.reuse ;  /* 0x0000000206267825 */ /* 0x100fe200078e0232 */
[----:B------:R-:W4:Y:S04]  /*10680*/  @!P4 LDG.E.U16 R11, desc[UR6][R42.64] ;  /* 0x000000062a0bc981 */ /* 0x000f28000c1e1500 */
[----:B------:R1:W3:Y:S01]  /*10690*/  @!P4 LDG.E.U16 R10, desc[UR6][R38.64] ;  /* 0x00000006260ac981 */ /* 0x0002e2000c1e1500 */
[----:B0-----:R-:W-:-:S04]  /*106a0*/  IMAD.WIDE R44, R4, 0x2, R50 ;  /* 0x00000002042c7825 */ /* 0x001fc800078e0232 */
[----:B------:R-:W-:Y:S01]  /*106b0*/  VIADD R4, R5, 0xffffff04 ;  /* 0xffffff0405047836 */ /* 0x000fe20000000000 */
[----:B------:R-:W-:Y:S04]  /*106c0*/  STL.64 [R1+0x210], R46 ;  /* 0x0002102e01007387 */ /* 0x000fe80000100a00 */
[----:B------:R-:W-:Y:S01]  /*106d0*/  ISETP.GE.U32.AND P4, PT, R4, 0x7ffffe05, PT ;  /* 0x7ffffe050400780c */ /* 0x000fe20003f86070 */
[C---:B------:R-:W-:Y:S01]  /*106e0*/  IMAD R4, R2.reuse, 0xf3, RZ ;  /* 0x000000f302047824 */ /* 0x040fe200078e02ff */
[----:B------:R-:W-:Y:S01]  /*106f0*/  STL.64 [R1+0x208], R44 ;  /* 0x0002082c01007387 */ /* 0x000fe20000100a00 */
[----:B------:R-:W-:Y:S02]  /*10700*/  PRMT R9, RZ, 0x7610, R9 ;  /* 0x00007610ff097816 */ /* 0x000fe40000000009 */
[----:B------:R-:W-:Y:S01]  /*10710*/  PRMT R8, RZ, 0x7610, R8 ;  /* 0x00007610ff087816 */ /* 0x000fe20000000008 */
[----:B------:R-:W-:Y:S04]  /*10720*/  STL.64 [R1+0x190], R42 ;  /* 0x0001902a01007387 */ /* 0x000fe80000100a00 */
[----:B------:R1:W-:Y:S01]  /*10730*/  STL.64 [R1+0x188], R38 ;  /* 0x0001882601007387 */ /* 0x0003e20000100a00 */
[----:B------:R-:W-:Y:S01]  /*10740*/  PRMT R6, RZ, 0x7610, R6 ;  /* 0x00007610ff067816 */ /* 0x000fe20000000006 */
[----:B-1----:R-:W-:-:S04]  /*10750*/  IMAD R38, R2, 0xfb, RZ ;  /* 0x000000fb02267824 */ /* 0x002fc800078e02ff */
[----:B------:R-:W-:-:S04]  /*10760*/  IMAD.WIDE R42, R38, 0x2, R48 ;  /* 0x00000002262a7825 */ /* 0x000fc800078e0230 */
[----:B------:R-:W-:-:S05]  /*10770*/  IMAD.WIDE R38, R38, 0x2, R50 ;  /* 0x0000000226267825 */ /* 0x000fca00078e0232 */
[----:B------:R-:W3:Y:S01]  /*10780*/  @!P4 LDG.E.U16 R6, desc[UR6][R38.64] ;  /* 0x000000062606c981 */ /* 0x000ee2000c1e1500 */
[----:B--2---:R-:W-:Y:S02]  /*10790*/  PRMT R13, RZ, 0x7610, R13 ;  /* 0x00007610ff0d7816 */ /* 0x004fe4000000000d */
[----:B------:R-:W-:-:S04]  /*107a0*/  PRMT R12, RZ, 0x7610, R12 ;  /* 0x00007610ff0c7816 */ /* 0x000fc8000000000c */
[----:B------:R0:W2:Y:S04]  /*107b0*/  @!P0 LDG.E.U16 R13, desc[UR6][R46.64] ;  /* 0x000000062e0d8981 */ /* 0x0000a8000c1e1500 */
[----:B------:R1:W2:Y:S01]  /*107c0*/  @!P0 LDG.E.U16 R12, desc[UR6][R44.64] ;  /* 0x000000062c0c8981 */ /* 0x0002a2000c1e1500 */
[----:B------:R-:W-:Y:S01]  /*107d0*/  ISETP.GE.U32.AND P0, PT, R7, 0x7ffffe0d, PT ;  /* 0x7ffffe0d0700780c */ /* 0x000fe20003f06070 */
[----:B0-----:R-:W-:-:S04]  /*107e0*/  IMAD.WIDE R46, R4, 0x2, R48 ;  /* 0x00000002042e7825 */ /* 0x001fc800078e0230 */
[----:B-1----:R-:W-:-:S04]  /*107f0*/  IMAD.WIDE R44, R4, 0x2, R50 ;  /* 0x00000002042c7825 */ /* 0x002fc800078e0232 */
[----:B------:R-:W-:-:S04]  /*10800*/  VIADD R4, R5, 0xffffff23 ;  /* 0xffffff2305047836 */ /* 0x000fc80000000000 */
[----:B------:R-:W2:Y:S04]  /*10810*/  @!P0 LDG.E.U16 R9, desc[UR6][R46.64] ;  /* 0x000000062e098981 */ /* 0x000ea8000c1e1500 */
[----:B------:R-:W2:Y:S01]  /*10820*/  @!P0 LDG.E.U16 R8, desc[UR6][R44.64] ;  /* 0x000000062c088981 */ /* 0x000ea2000c1e1500 */
[----:B------:R-:W-:Y:S02]  /*10830*/  ISETP.GE.U32.AND P0, PT, R4, 0x7ffffe24, PT ;  /* 0x7ffffe240400780c */ /* 0x000fe40003f06070 */
[----:B------:R-:W-:Y:S01]  /*10840*/  PRMT R4, RZ, 0x7610, R4 ;  /* 0x00007610ff047816 */ /* 0x000fe20000000004 */
[----:B------:R-:W-:Y:S01]  /*10850*/  STL.64 [R1+0x110], R46 ;  /* 0x0001102e01007387 */ /* 0x000fe20000100a00 */
[----:B------:R-:W-:-:S03]  /*10860*/  PRMT R7, RZ, 0x7610, R7 ;  /* 0x00007610ff077816 */ /* 0x000fc60000000007 */
[----:B------:R-:W-:Y:S04]  /*10870*/  STL.64 [R1+0x108], R44 ;  /* 0x0001082c01007387 */ /* 0x000fe80000100a00 */
[----:B------:R-:W-:Y:S04]  /*10880*/  STL.64 [R1+0x90], R42 ;  /* 0x0000902a01007387 */ /* 0x000fe80000100a00 */
[----:B------:R-:W-:Y:S04]  /*10890*/  STL.64 [R1+0x88], R38 ;  /* 0x0000882601007387 */ /* 0x000fe80000100a00 */
[----:B------:R0:W-:Y:S04]  /*108a0*/  STL.S16 [R1+0x1138], R4 ;  /* 0x0011380401007387 */ /* 0x0001e80000100600 */
[----:B------:R1:W2:Y:S01]  /*108b0*/  @!P4 LDG.E.U16 R7, desc[UR6][R42.64] ;  /* 0x000000062a07c981 */ /* 0x0002a2000c1e1500 */
[----:B0-----:R-:W-:-:S04]  /*108c0*/  IMAD R4, R2, 0xd5, RZ ;  /* 0x000000d502047824 */ /* 0x001fc800078e02ff */
[----:B------:R-:W-:-:S04]  /*108d0*/  IMAD.WIDE R38, R4, 0x2, R48 ;  /* 0x0000000204267825 */ /* 0x000fc800078e0230 */
[----:B-1----:R-:W-:Y:S02]  /*108e0*/  IMAD.WIDE R42, R4, 0x2, R50 ;  /* 0x00000002042a7825 */ /* 0x002fe400078e0232 */
[----:B------:R-:W2:Y:S02]  /*108f0*/  LDL R4, [R1+0x1138] ;  /* 0x0011380001047983 */ /* 0x000ea40000100800 */
[----:B------:R-:W-:Y:S01]  /*10900*/  IMAD R44, R2, 0xd6, RZ ;  /* 0x000000d6022c7824 */ /* 0x000fe200078e02ff */
[----:B------:R-:W-:Y:S02]  /*10910*/  PRMT R40, RZ, 0x7610, R40 ;  /* 0x00007610ff287816 */ /* 0x000fe40000000028 */
[----:B------:R-:W-:Y:S01]  /*10920*/  PRMT R41, RZ, 0x7610, R41 ;  /* 0x00007610ff297816 */ /* 0x000fe20000000029 */
[----:B------:R-:W-:-:S04]  /*10930*/  IMAD.WIDE R46, R44, 0x2, R48 ;  /* 0x000000022c2e7825 */ /* 0x000fc800078e0230 */
[----:B------:R-:W-:Y:S01]  /*10940*/  IMAD.WIDE R44, R44, 0x2, R50 ;  /* 0x000000022c2c7825 */ /* 0x000fe200078e0232 */
[----:B------:R0:W3:Y:S04]  /*10950*/  @!P3 LDG.E.U16 R41, desc[UR6][R46.64] ;  /* 0x000000062e29b981 */ /* 0x0000e8000c1e1500 */
[----:B------:R-:W3:Y:S04]  /*10960*/  @!P3 LDG.E.U16 R40, desc[UR6][R44.64] ;  /* 0x000000062c28b981 */ /* 0x000ee8000c1e1500 */
[----:B--2---:R-:W2:Y:S04]  /*10970*/  @!P1 LDG.E.U16 R4, desc[UR6][R38.64] ;  /* 0x0000000626049981 */ /* 0x004ea8000c1e1500 */
[----:B------:R1:W-:Y:S04]  /*10980*/  STL.64 [R1+0x2f0], R38 ;  /* 0x0002f02601007387 */ /* 0x0003e80000100a00 */
[----:B------:R0:W-:Y:S04]  /*10990*/  STL.64 [R1+0x2e8], R42 ;  /* 0x0002e82a01007387 */ /* 0x0001e80000100a00 */
[----:B-1----:R-:W3:Y:S01]  /*109a0*/  LDL.LU.64 R38, [R1+0x21b8] ;  /* 0x0021b80001267983 */ /* 0x002ee20000300a00 */
[----:B------:R-:W-:Y:S01]  /*109b0*/  PRMT R53, RZ, 0x7610, R53 ;  /* 0x00007610ff357816 */ /* 0x000fe20000000035 */
[----:B------:R-:W-:Y:S01]  /*109c0*/  VIADD R52, R5, 0xffffff22 ;  /* 0xffffff2205347836 */ /* 0x000fe20000000000 */
[----:B------:R-:W-:-:S04]  /*109d0*/  PRMT R5, RZ, 0x7610, R5 ;  /* 0x00007610ff057816 */ /* 0x000fc80000000005 */
[----:B------:R-:W3:Y:S04]  /*109e0*/  @!P1 LDG.E.U16 R53, desc[UR6][R42.64] ;  /* 0x000000062a359981 */ /* 0x000ee8000c1e1500 */
[----:B--2---:R1:W-:Y:S04]  /*109f0*/  @!P1 STL [R1+0x1138], R4 ;  /* 0x0011380401009387 */ /* 0x0043e80000100800 */
[----:B0-----:R-:W2:Y:S01]  /*10a00*/  LDL.LU.64 R42, [R1+0x21b0] ;  /* 0x0021b000012a7983 */ /* 0x001ea20000300a00 */
[----:B-1----:R-:W0:Y:S03]  /*10a10*/  LDC R4, c[0x0][0x3a0] ;  /* 0x0000e800ff047b82 */ /* 0x002e260000000800 */
[----:B------:R1:W-:Y:S04]  /*10a20*/  STL.64 [R1+0x2e0], R46 ;  /* 0x0002e02e01007387 */ /* 0x0003e80000100a00 */
[----:B------:R-:W-:Y:S04]  /*10a30*/  STL.64 [R1+0x2d8], R44 ;  /* 0x0002d82c01007387 */ /* 0x000fe80000100a00 */
[----:B------:R0:W-:Y:S04]  /*10a40*/  STL.S16 [R1+0x103c], R5 ;  /* 0x00103c0501007387 */ /* 0x0001e80000100600 */
[----:B---3--:R-:W-:Y:S01]  /*10a50*/  STL [R1+0x1258], R40 ;  /* 0x0012582801007387 */ /* 0x008fe20000100800 */
[----:B0-----:R-:W-:Y:S01]  /*10a60*/  VIADD R4, R4, 0xffffff1b ;  /* 0xffffff1b04047836 */ /* 0x001fe20000000000 */
[----:B------:R-:W-:Y:S01]  /*10a70*/  PRMT R0, RZ, 0x7610, R0 ;  /* 0x00007610ff007816 */ /* 0x000fe20000000000 */
[----:B-1----:R-:W-:Y:S01]  /*10a80*/  IMAD R46, R2, 0xe4, RZ ;  /* 0x000000e4022e7824 */ /* 0x002fe200078e02ff */
[----:B------:R-:W-:Y:S01]  /*10a90*/  ISETP.GE.U32.AND P4, PT, R52, 0x7ffffe23, PT ;  /* 0x7ffffe233400780c */ /* 0x000fe20003f86070 */
[----:B------:R-:W0:Y:S01]  /*10aa0*/  LDC R5, c[0x0][0x3a0] ;  /* 0x0000e800ff057b82 */ /* 0x000e220000000800 */
[----:B------:R-:W-:Y:S01]  /*10ab0*/  ISETP.GE.U32.AND P1, PT, R4, 0x7ffffe1c, PT ;  /* 0x7ffffe1c0400780c */ /* 0x000fe20003f26070 */
[----:B------:R-:W-:Y:S01]  /*10ac0*/  IMAD R4, R2, 0xdc, RZ ;  /* 0x000000dc02047824 */ /* 0x000fe200078e02ff */
[----:B------:R1:W-:Y:S03]  /*10ad0*/  STL [R1+0x125c], R41 ;  /* 0x00125c2901007387 */ /* 0x0003e60000100800 */
[----:B------:R-:W-:-:S04]  /*10ae0*/  IMAD.WIDE R44, R4, 0x2, R50 ;  /* 0x00000002042c7825 */ /* 0x000fc800078e0232 */
[--C-:B-1----:R-:W-:Y:S02]  /*10af0*/  IMAD.WIDE R40, R4, 0x2, R48.reuse ;  /* 0x0000000204287825 */ /* 0x102fe400078e0230 */
[----:B------:R-:W3:Y:S04]  /*10b00*/  LDL R4, [R1+0x103c] ;  /* 0x00103c0001047983 */ /* 0x000ee80000100800 */
[----:B------:R-:W4:Y:S04]  /*10b10*/  @!P0 LDG.E.U16 R0, desc[UR6][R40.64] ;  /* 0x0000000628008981 */ /* 0x000f28000c1e1500 */
[----:B------:R1:W-:Y:S04]  /*10b20*/  STL [R1+0x1134], R53 ;  /* 0x0011343501007387 */ /* 0x0003e80000100800 */
[----:B------:R1:W-:Y:S04]  /*10b30*/  STL.64 [R1+0x280], R40 ;  /* 0x0002802801007387 */ /* 0x0003e80000100a00 */
[----:B------:R-:W-:Y:S01]  /*10b40*/  STL.64 [R1+0x278], R44 ;  /* 0x0002782c01007387 */ /* 0x000fe20000100a00 */
[----:B-1----:R-:W-:-:S04]  /*10b50*/  IMAD.WIDE R52, R46, 0x2, R48 ;  /* 0x000000022e347825 */ /* 0x002fc800078e0230 */
[----:B------:R-:W-:Y:S01]  /*10b60*/  IMAD.WIDE R46, R46, 0x2, R50 ;  /* 0x000000022e2e7825 */ /* 0x000fe200078e0232 */
[----:B------:R-:W4:Y:S01]  /*10b70*/  LDL.LU.64 R40, [R1+0x21a8] ;  /* 0x0021a80001287983 */ /* 0x000f220000300a00 */
[----:B--2---:R-:W-:Y:S02]  /*10b80*/  PRMT R42, RZ, 0x7610, R42 ;  /* 0x00007610ff2a7816 */ /* 0x004fe4000000002a */
[----:B------:R-:W-:-:S04]  /*10b90*/  PRMT R43, RZ, 0x7610, R43 ;  /* 0x00007610ff2b7816 */ /* 0x000fc8000000002b */
[----:B------:R-:W2:Y:S04]  /*10ba0*/  @!P1 LDG.E.U16 R42, desc[UR6][R46.64] ;  /* 0x000000062e2a9981 */ /* 0x000ea8000c1e1500 */
[----:B------:R-:W2:Y:S04]  /*10bb0*/  @!P1 LDG.E.U16 R43, desc[UR6][R52.64] ;  /* 0x00000006342b9981 */ /* 0x000ea8000c1e1500 */
[----:B---3--:R-:W3:Y:S04]  /*10bc0*/  @!P0 LDG.E.U16 R4, desc[UR6][R44.64] ;  /* 0x000000062c048981 */ /* 0x008ee8000c1e1500 */
[----:B----4-:R1:W-:Y:S01]  /*10bd0*/  STL [R1+0x1048], R0 ;  /* 0x0010480001007387 */ /* 0x0103e20000100800 */
[----:B0-----:R-:W-:-:S03]  /*10be0*/  VIADD R5, R5, 0xffffff13 ;  /* 0xffffff1305057836 */ /* 0x001fc60000000000 */
[----:B-1----:R-:W4:Y:S04]  /*10bf0*/  LDL.LU R0, [R1+0x21a0] ;  /* 0x0021a00001007983 */ /* 0x002f280000300800 */
[----:B------:R-:W2:Y:S01]  /*10c00*/  LDL.LU.64 R44, [R1+0x2198] ;  /* 0x00219800012c7983 */ /* 0x000ea20000300a00 */
[----:B------:R-:W-:Y:S02]  /*10c10*/  PRMT R41, RZ, 0x7610, R41 ;  /* 0x00007610ff297816 */ /* 0x000fe40000000029 */
[----:B------:R-:W-:Y:S01]  /*10c20*/  PRMT R40, RZ, 0x7610, R40 ;  /* 0x00007610ff287816 */ /* 0x000fe20000000028 */
[----:B---3--:R0:W-:Y:S02]  /*10c30*/  @!P0 STL [R1+0x103c], R4 ;  /* 0x00103c0401008387 */ /* 0x0081e40000100800 */
[----:B0-----:R-:W0:Y:S01]  /*10c40*/  LDC R4, c[0x0][0x3a0] ;  /* 0x0000e800ff047b82 */ /* 0x001e220000000800 */
[----:B------:R-:W-:-:S07]  /*10c50*/  ISETP.GE.U32.AND P0, PT, R5, 0x7ffffe14, PT ;  /* 0x7ffffe140500780c */ /* 0x000fce0003f06070 */
[----:B------:R-:W1:Y:S01]  /*10c60*/  LDC R5, c[0x0][0x3a0] ;  /* 0x0000e800ff057b82 */ /* 0x000e620000000800 */
[----:B------:R-:W-:Y:S04]  /*10c70*/  STL.64 [R1+0x200], R52 ;  /* 0x0002003401007387 */ /* 0x000fe80000100a00 */
[----:B------:R-:W-:Y:S04]  /*10c80*/  STL.64 [R1+0x1f8], R46 ;  /* 0x0001f82e01007387 */ /* 0x000fe80000100a00 */
[----:B------:R-:W-:Y:S01]  /*10c90*/  STL.S16 [R1+0x40], R41 ;  /* 0x0000402901007387 */ /* 0x000fe20000100600 */
[----:B0-----:R-:W-:-:S03]  /*10ca0*/  VIADD R4, R4, 0xffffff0b ;  /* 0xffffff0b04047836 */ /* 0x001fc60000000000 */
[----:B------:R0:W-:Y:S02]  /*10cb0*/  STL.S16 [R1+0x1118], R40 ;  /* 0x0011182801007387 */ /* 0x0001e40000100600 */
[----:B------:R-:W-:Y:S01]  /*10cc0*/  ISETP.GE.U32.AND P1, PT, R4, 0x7ffffe0c, PT ;  /* 0x7ffffe0c0400780c */ /* 0x000fe20003f26070 */
[----:B------:R-:W-:Y:S01]  /*10cd0*/  IMAD R4, R2, 0xec, RZ ;  /* 0x000000ec02047824 */ /* 0x000fe200078e02ff */
[----:B--2---:R-:W-:Y:S04]  /*10ce0*/  STL [R1+0x44], R42 ;  /* 0x0000442a01007387 */ /* 0x004fe80000100800 */
[----:B------:R2:W-:Y:S01]  /*10cf0*/  STL [R1+0x1038], R43 ;  /* 0x0010382b01007387 */ /* 0x0005e20000100800 */
[----:B0-----:R-:W-:-:S04]  /*10d00*/  IMAD.WIDE R40, R4, 0x2, R48 ;  /* 0x0000000204287825 */ /* 0x001fc800078e0230 */
[----:B--2---:R-:W-:-:S04]  /*10d10*/  IMAD.WIDE R42, R4, 0x2, R50 ;  /* 0x00000002042a7825 */ /* 0x004fc800078e0232 */
[----:B-1----:R-:W-:Y:S02]  /*10d20*/  VIADD R4, R5, 0xffffff21 ;  /* 0xffffff2105047836 */ /* 0x002fe40000000000 */
[----:B------:R-:W2:Y:S01]  /*10d30*/  LDL R5, [R1+0x40] ;  /* 0x0000400001057983 */ /* 0x000ea20000100800 */
[----:B------:R-:W-:Y:S01]  /*10d40*/  IMAD R52, R2, 0xf4, RZ ;  /* 0x000000f402347824 */ /* 0x000fe200078e02ff */
[----:B------:R-:W-:Y:S02]  /*10d50*/  PRMT R44, RZ, 0x7610, R44 ;  /* 0x00007610ff2c7816 */ /* 0x000fe4000000002c */
[----:B--2---:R-:W2:Y:S01]  /*10d60*/  @!P0 LDG.E.U16 R5, desc[UR6][R40.64] ;  /* 0x0000000628058981 */ /* 0x004ea2000c1e1500 */
[----:B------:R-:W-:-:S03]  /*10d70*/  IMAD.WIDE R46, R52, 0x2, R48 ;  /* 0x00000002342e7825 */ /* 0x000fc600078e0230 */
[----:B------:R0:W-:Y:S04]  /*10d80*/  STL.64 [R1+0x180], R40 ;  /* 0x0001802801007387 */ /* 0x0001e80000100a00 */
[----:B------:R1:W-:Y:S04]  /*10d90*/  STL.64 [R1+0x178], R42 ;  /* 0x0001782a01007387 */ /* 0x0003e80000100a00 */
[----:B------:R-:W3:Y:S04]  /*10da0*/  @!P0 LDG.E.U16 R44, desc[UR6][R42.64] ;  /* 0x000000062a2c8981 */ /* 0x000ee8000c1e1500 */
[----:B0-----:R-:W3:Y:S04]  /*10db0*/  LDL.LU.64 R40, [R1+0x2190] ;  /* 0x0021900001287983 */ /* 0x001ee80000300a00 */
[----:B--2---:R0:W-:Y:S01]  /*10dc0*/  @!P0 STL [R1+0x40], R5 ;  /* 0x0000400501008387 */ /* 0x0041e20000100800 */
[----:B------:R-:W-:-:S03]  /*10dd0*/  ISETP.GE.U32.AND P0, PT, R4, 0x7ffffe22, PT ;  /* 0x7ffffe220400780c */ /* 0x000fc60003f06070 */
[----:B-1----:R-:W2:Y:S04]  /*10de0*/  LDL.LU.64 R42, [R1+0x2188] ;  /* 0x00218800012a7983 */ /* 0x002ea80000300a00 */
[----:B------:R1:W-:Y:S01]  /*10df0*/  STL.64 [R1+0x100], R46 ;  /* 0x0001002e01007387 */ /* 0x0003e20000100a00 */
[----:B------:R-:W-:Y:S01]  /*10e00*/  PRMT R45, RZ, 0x7610, R45 ;  /* 0x00007610ff2d7816 */ /* 0x000fe2000000002d */
[----:B------:R-:W-:Y:S01]  /*10e10*/  IMAD.WIDE R52, R52, 0x2, R50 ;  /* 0x0000000234347825 */ /* 0x000fe200078e0232 */
[----:B0-----:R-:W0:Y:S01]  /*10e20*/  LDC R5, c[0x0][0x3a0] ;  /* 0x0000e800ff057b82 */ /* 0x001e220000000800 */
[----:B------:R-:W2:Y:S04]  /*10e30*/  LDL R4, [R1+0x1118] ;  /* 0x0011180001047983 */ /* 0x000ea80000100800 */
[----:B------:R-:W3:Y:S04]  /*10e40*/  @!P1 LDG.E.U16 R45, desc[UR6][R52.64] ;  /* 0x00000006342d9981 */ /* 0x000ee8000c1e1500 */
[----:B--2---:R-:W2:Y:S04]  /*10e50*/  @!P1 LDG.E.U16 R4, desc[UR6][R46.64] ;  /* 0x000000062e049981 */ /* 0x004ea8000c1e1500 */
[----:B------:R-:W-:Y:S04]  /*10e60*/  STL.64 [R1+0xf8], R52 ;  /* 0x0000f83401007387 */ /* 0x000fe80000100a00 */
[----:B---3--:R0:W-:Y:S04]  /*10e70*/  STL [R1+0x3c], R44 ;  /* 0x00003c2c01007387 */ /* 0x0081e80000100800 */
[----:B-1----:R-:W3:Y:S01]  /*10e80*/  LDL.LU.64 R46, [R1+0x2180] ;  /* 0x00218000012e7983 */ /* 0x002ee20000300a00 */
[----:B------:R-:W-:-:S02]  /*10e90*/  PRMT R43, RZ, 0x7610, R43 ;  /* 0x00007610ff2b7816 */ /* 0x000fc4000000002b */
[----:B------:R-:W-:Y:S01]  /*10ea0*/  PRMT R42, RZ, 0x7610, R42 ;  /* 0x00007610ff2a7816 */ /* 0x000fe2000000002a */
[C---:B0-----:R-:W-:Y:S01]  /*10eb0*/  VIADD R44, R5.reuse, 0xffffff20 ;  /* 0xffffff20052c7836 */ /* 0x041fe20000000000 */
[----:B------:R-:W-:Y:S02]  /*10ec0*/  PRMT R40, RZ, 0x7610, R40 ;  /* 0x00007610ff287816 */ /* 0x000fe40000000028 */
[----:B------:R-:W-:Y:S01]  /*10ed0*/  PRMT R41, RZ, 0x7610, R41 ;  /* 0x00007610ff297816 */ /* 0x000fe20000000029 */
[----:B--2---:R0:W-:Y:S02]  /*10ee0*/  @!P1 STL [R1+0x1118], R4 ;  /* 0x0011180401009387 */ /* 0x0041e40000100800 */
[----:B0-----:R-:W-:-:S05]  /*10ef0*/  VIADD R4, R5, 0xffffff03 ;  /* 0xffffff0305047836 */ /* 0x001fca0000000000 */
[----:B------:R-:W-:Y:S01]  /*10f00*/  ISETP.GE.U32.AND P3, PT, R4, 0x7ffffe04, PT ;  /* 0x7ffffe040400780c */ /* 0x000fe20003f66070 */
[----:B------:R-:W-:Y:S01]  /*10f10*/  IMAD R4, R2, 0xfc, RZ ;  /* 0x000000fc02047824 */ /* 0x000fe200078e02ff */
[----:B------:R-:W-:Y:S01]  /*10f20*/  STL.S16 [R1+0x1318], R43 ;  /* 0x0013182b01007387 */ /* 0x000fe20000100600 */
[----:B------:R-:W-:-:S03]  /*10f30*/  ISETP.GE.U32.AND P1, PT, R44, 0x7ffffe21, PT ;  /* 0x7ffffe212c00780c */ /* 0x000fc60003f26070 */
[----:B------:R0:W-:Y:S04]  /*10f40*/  STL.S16 [R1+0x1130], R42 ;  /* 0x0011302a01007387 */ /* 0x0001e80000100600 */
[----:B------:R1:W-:Y:S01]  /*10f50*/  STL [R1+0x1114], R45 ;  /* 0x0011142d01007387 */ /* 0x0003e20000100800 */
[----:B0-----:R-:W-:-:S04]  /*10f60*/  IMAD.WIDE R42, R4, 0x2, R50 ;  /* 0x00000002042a7825 */ /* 0x001fc800078e0232 */
[----:B-1----:R-:W-:Y:S01]  /*10f70*/  IMAD.WIDE R44, R4, 0x2, R48 ;  /* 0x00000002042c7825 */ /* 0x002fe200078e0230 */
[----:B------:R0:W2:Y:S04]  /*10f80*/  @!P3 LDG.E.U16 R40, desc[UR6][R42.64] ;  /* 0x000000062a28b981 */ /* 0x0000a8000c1e1500 */
[----:B------:R-:W3:Y:S01]  /*10f90*/  @!P3 LDG.E.U16 R41, desc[UR6][R44.64] ;  /* 0x000000062c29b981 */ /* 0x000ee2000c1e1500 */
[----:B------:R-:W-:-:S03]  /*10fa0*/  IMAD R4, R2, 0xd7, RZ ;  /* 0x000000d702047824 */ /* 0x000fc600078e02ff */
[----:B------:R-:W-:Y:S04]  /*10fb0*/  STL.64 [R1+0x80], R44 ;  /* 0x0000802c01007387 */ /* 0x000fe80000100a00 */
[----:B------:R0:W-:Y:S02]  /*10fc0*/  STL.64 [R1+0x78], R42 ;  /* 0x0000782a01007387 */ /* 0x0001e40000100a00 */
[C---:B0-----:R-:W-:Y:S02]  /*10fd0*/  IMAD.WIDE R42, R4.reuse, 0x2, R50 ;  /* 0x00000002042a7825 */ /* 0x041fe400078e0232 */
[----:B--2---:R-:W-:Y:S04]  /*10fe0*/  STL [R1+0x110c], R40 ;  /* 0x00110c2801007387 */ /* 0x004fe80000100800 */
[----:B---3--:R0:W-:Y:S02]  /*10ff0*/  STL [R1+0x1110], R41 ;  /* 0x0011102901007387 */ /* 0x0081e40000100800 */
[----:B0-----:R-:W-:Y:S01]  /*11000*/  IMAD.WIDE R40, R4, 0x2, R48 ;  /* 0x0000000204287825 */ /* 0x001fe200078e0230 */
[----:B------:R-:W-:-:S02]  /*11010*/  IADD3 R4, PT, PT, R5, -0xe6, RZ ;  /* 0xffffff1a05047810 */ /* 0x000fc40007ffe0ff */
[----:B------:R-:W2:Y:S01]  /*11020*/  LDL R5, [R1+0x1318] ;  /* 0x0013180001057983 */ /* 0x000ea20000100800 */
[----:B------:R-:W-:-:S06]  /*11030*/  PRMT R46, RZ, 0x7610, R46 ;  /* 0x00007610ff2e7816 */ /* 0x000fcc000000002e */
[----:B------:R-:W3:Y:S04]  /*11040*/  @!P6 LDG.E.U16 R46, desc[UR6][R42.64] ;  /* 0x000000062a2ee981 */ /* 0x000ee8000c1e1500 */
[----:B--2---:R-:W2:Y:S04]  /*11050*/  @!P6 LDG.E.U16 R5, desc[UR6][R40.64] ;  /* 0x000000062805e981 */ /* 0x004ea8000c1e1500 */
[----:B------:R0:W-:Y:S04]  /*11060*/  STL.64 [R1+0x2d0], R40 ;  /* 0x0002d02801007387 */ /* 0x0001e80000100a00 */
[----:B------:R1:W-:Y:S04]  /*11070*/  STL.64 [R1+0x2c8], R42 ;  /* 0x0002c82a01007387 */ /* 0x0003e80000100a00 */
[----:B0-----:R-:W3:Y:S01]  /*11080*/  LDL.LU.64 R40, [R1+0x2178] ;  /* 0x0021780001287983 */ /* 0x001ee20000300a00 */
[----:B------:R-:W-:-:S04]  /*11090*/  IMAD R52, R2, 0xdd, RZ ;  /* 0x000000dd02347824 */ /* 0x000fc800078e02ff */
[----:B------:R-:W-:-:S04]  /*110a0*/  IMAD.WIDE R44, R52, 0x2, R48 ;  /* 0x00000002342c7825 */ /* 0x000fc800078e0230 */
[----:B------:R-:W-:Y:S01]  /*110b0*/  IMAD.WIDE R52, R52, 0x2, R50 ;  /* 0x0000000234347825 */ /* 0x000fe200078e0232 */
[----:B--2---:R0:W-:Y:S04]  /*110c0*/  @!P6 STL [R1+0x1318], R5 ;  /* 0x001318050100e387 */ /* 0x0041e80000100800 */
[----:B-1----:R-:W2:Y:S01]  /*110d0*/  LDL.LU.64 R42, [R1+0x2170] ;  /* 0x00217000012a7983 */ /* 0x002ea20000300a00 */
[----:B0-----:R-:W0:Y:S03]  /*110e0*/  LDC R5, c[0x0][0x3a0] ;  /* 0x0000e800ff057b82 */ /* 0x001e260000000800 */
[----:B------:R-:W-:Y:S04]  /*110f0*/  STL.64 [R1+0x270], R44 ;  /* 0x0002702c01007387 */ /* 0x000fe80000100a00 */
[----:B------:R-:W-:Y:S04]  /*11100*/  STL.64 [R1+0x268], R52 ;  /* 0x0002683401007387 */ /* 0x000fe80000100a00 */
[----:B---3--:R0:W-:Y:S02]  /*11110*/  STL [R1+0x1314], R46 ;  /* 0x0013142e01007387 */ /* 0x0081e40000100800 */
[----:B0-----:R-:W-:-:S02]  /*11120*/  VIADD R46, R5, 0xffffff12 ;  /* 0xffffff12052e7836 */ /* 0x001fc40000000000 */
[----:B------:R-:W3:Y:S01]  /*11130*/  LDL R5, [R1+0x1130] ;  /* 0x0011300001057983 */ /* 0x000ee20000100800 */
[----:B------:R-:W-:-:S06]  /*11140*/  PRMT R47, RZ, 0x7610, R47 ;  /* 0x00007610ff2f7816 */ /* 0x000fcc000000002f */
[----:B------:R0:W2:Y:S04]  /*11150*/  @!P4 LDG.E.U16 R47, desc[UR6][R52.64] ;  /* 0x00000006342fc981 */ /* 0x0000a8000c1e1500 */
[----:B---3--:R-:W3:Y:S04]  /*11160*/  @!P4 LDG.E.U16 R5, desc[UR6][R44.64] ;  /* 0x000000062c05c981 */ /* 0x008ee8000c1e1500 */
[----:B------:R-:W4:Y:S01]  /*11170*/  LDL.LU.64 R44, [R1+0x2168] ;  /* 0x00216800012c7983 */ /* 0x000f220000300a00 */
[----:B------:R-:W-:Y:S01]  /*11180*/  ISETP.GE.U32.AND P3, PT, R4, 0x7ffffe1b, PT ;  /* 0x7ffffe1b0400780c */ /* 0x000fe20003f66070 */
[----:B------:R-:W-:-:S04]  /*11190*/  IMAD R4, R2, 0xe5, RZ ;  /* 0x000000e502047824 */ /* 0x000fc800078e02ff */
[----:B0-----:R-:W-:Y:S01]  /*111a0*/  IMAD.WIDE R52, R4, 0x2, R50 ;  /* 0x0000000204347825 */ /* 0x001fe200078e0232 */
[----:B---3--:R0:W-:Y:S01]  /*111b0*/  @!P4 STL [R1+0x1130], R5 ;  /* 0x001130050100c387 */ /* 0x0081e20000100800 */
[----:B------:R-:W-:-:S03]  /*111c0*/  ISETP.GE.U32.AND P4, PT, R46, 0x7ffffe13, PT ;  /* 0x7ffffe132e00780c */ /* 0x000fc60003f86070 */
[----:B--2---:R1:W-:Y:S01]  /*111d0*/  STL [R1+0x112c], R47 ;  /* 0x00112c2f01007387 */ /* 0x0043e20000100800 */
[----:B----4-:R-:W-:Y:S01]  /*111e0*/  PRMT R44, RZ, 0x7610, R44 ;  /* 0x00007610ff2c7816 */ /* 0x010fe2000000002c */
[----:B0-----:R-:W0:Y:S01]  /*111f0*/  LDC R5, c[0x0][0x3a0] ;  /* 0x0000e800ff057b82 */ /* 0x001e220000000800 */
[----:B------:R-:W-:Y:S01]  /*11200*/  PRMT R45, RZ, 0x7610, R45 ;  /* 0x00007610ff2d7816 */ /* 0x000fe2000000002d */
[----:B-1----:R-:W-:-:S03]  /*11210*/  IMAD.WIDE R46, R4, 0x2, R48 ;  /* 0x00000002042e7825 */ /* 0x002fc600078e0230 */
[----:B------:R1:W2:Y:S04]  /*11220*/  @!P3 LDG.E.U16 R44, desc[UR6][R52.64] ;  /* 0x00000006342cb981 */ /* 0x0002a8000c1e1500 */
[----:B------:R-:W3:Y:S04]  /*11230*/  @!P3 LDG.E.U16 R45, desc[UR6][R46.64] ;  /* 0x000000062e2db981 */ /* 0x000ee8000c1e1500 */
[----:B------:R4:W-:Y:S01]  /*11240*/  STL.64 [R1+0x1f0], R46 ;  /* 0x0001f02e01007387 */ /* 0x0009e20000100a00 */
[----:B------:R-:W-:Y:S01]  /*11250*/  PRMT R42, RZ, 0x7610, R42 ;  /* 0x00007610ff2a7816 */ /* 0x000fe2000000002a */
[----:B0-----:R-:W-:-:S02]  /*11260*/  VIADD R4, R5, 0xffffff0a ;  /* 0xffffff0a05047836 */ /* 0x001fc40000000000 */
[----:B----4-:R-:W4:Y:S03]  /*11270*/  LDL.LU R46, [R1+0x2160] ;  /* 0x00216000012e7983 */ /* 0x010f260000300800 */
[----:B------:R-:W-:Y:S01]  /*11280*/  ISETP.GE.U32.AND P3, PT, R4, 0x7ffffe0b, PT ;  /* 0x7ffffe0b0400780c */ /* 0x000fe20003f66070 */
[----:B------:R-:W-:Y:S01]  /*11290*/  IMAD R4, R2, 0xed, RZ ;  /* 0x000000ed02047824 */ /* 0x000fe200078e02ff */
[----:B------:R1:W-:Y:S01]  /*112a0*/  STL.64 [R1+0x1e8], R52 ;  /* 0x0001e83401007387 */ /* 0x0003e20000100a00 */
[----:B------:R-:W-:Y:S02]  /*112b0*/  PRMT R43, RZ, 0x7610, R43 ;  /* 0x00007610ff2b7816 */ /* 0x000fe4000000002b */
[----:B-1----:R-:W-:-:S05]  /*112c0*/  IMAD.WIDE R52, R4, 0x2, R48 ;  /* 0x0000000204347825 */ /* 0x002fca00078e0230 */
[----:B------:R-:W4:Y:S04]  /*112d0*/  @!P4 LDG.E.U16 R43, desc[UR6][R52.64] ;  /* 0x00000006342bc981 */ /* 0x000f28000c1e1500 */
[----:B--2---:R-:W-:Y:S04]  /*112e0*/  STL [R1+0x1124], R44 ;  /* 0x0011242c01007387 */ /* 0x004fe80000100800 */
[----:B---3--:R0:W-:Y:S02]  /*112f0*/  STL [R1+0x1128], R45 ;  /* 0x0011282d01007387 */ /* 0x0081e40000100800 */
[----:B0-----:R-:W-:-:S05]  /*11300*/  IMAD.WIDE R44, R4, 0x2, R50 ;  /* 0x00000002042c7825 */ /* 0x001fca00078e0232 */
[----:B------:R-:W2:Y:S01]  /*11310*/  @!P4 LDG.E.U16 R42, desc[UR6][R44.64] ;  /* 0x000000062c2ac981 */ /* 0x000ea2000c1e1500 */
[----:B------:R-:W-:-:S03]  /*11320*/  VIADD R4, R5, 0xffffff19 ;  /* 0xffffff1905047836 */ /* 0x000fc60000000000 */
[----:B------:R0:W-:Y:S02]  /*11330*/  STL.64 [R1+0x170], R52 ;  /* 0x0001703401007387 */ /* 0x0001e40000100a00 */
[----:B------:R-:W-:Y:S01]  /*11340*/  ISETP.GE.U32.AND P4, PT, R4, 0x7ffffe1a, PT ;  /* 0x7ffffe1a0400780c */ /* 0x000fe20003f86070 */
[----:B------:R-:W-:Y:S01]  /*11350*/  IMAD R4, R2, 0xf5, RZ ;  /* 0x000000f502047824 */ /* 0x000fe200078e02ff */
[----:B----4-:R-:W-:Y:S01]  /*11360*/  PRMT R46, RZ, 0x7610, R46 ;  /* 0x00007610ff2e7816 */ /* 0x010fe2000000002e */
[----:B0-----:R-:W3:Y:S04]  /*11370*/  LDL.LU.64 R52, [R1+0x2158] ;  /* 0x0021580001347983 */ /* 0x001ee80000300a00 */
[----:B------:R-:W-:Y:S04]  /*11380*/  STL.64 [R1+0x168], R44 ;  /* 0x0001682c01007387 */ /* 0x000fe80000100a00 */
[----:B--2---:R-:W-:Y:S04]  /*11390*/  STL [R1+0x111c], R42 ;  /* 0x00111c2a01007387 */ /* 0x004fe80000100800 */
[----:B------:R0:W-:Y:S02]  /*113a0*/  STL [R1+0x1120], R43 ;  /* 0x0011202b01007387 */ /* 0x0001e40000100800 */
[----:B0-----:R-:W-:-:S05]  /*113b0*/  IMAD.WIDE R42, R4, 0x2, R48 ;  /* 0x00000002042a7825 */ /* 0x001fca00078e0230 */
[----:B------:R-:W2:Y:S04]  /*113c0*/  @!P3 LDG.E.U16 R46, desc[UR6][R42.64] ;  /* 0x000000062a2eb981 */ /* 0x000ea8000c1e1500 */
[----:B------:R0:W-:Y:S04]  /*113d0*/  STL.64 [R1+0xf0], R42 ;  /* 0x0000f02a01007387 */ /* 0x0001e80000100a00 */
[----:B0-----:R-:W4:Y:S01]  /*113e0*/  LDL.LU.64 R42, [R1+0x2150] ;  /* 0x00215000012a7983 */ /* 0x001f220000300a00 */
[----:B------:R-:W-:-:S04]  /*113f0*/  IMAD.WIDE R44, R4, 0x2, R50 ;  /* 0x00000002042c7825 */ /* 0x000fc800078e0232 */
[----:B------:R-:W-:Y:S01]  /*11400*/  VIADD R4, R5, 0xffffff02 ;  /* 0xffffff0205047836 */ /* 0x000fe20000000000 */
[----:B---3--:R-:W-:-:S04]  /*11410*/  PRMT R52, RZ, 0x7610, R52 ;  /* 0x00007610ff347816 */ /* 0x008fc80000000034 */
[----:B------:R-:W-:Y:S01]  /*11420*/  ISETP.GE.U32.AND P6, PT, R4, 0x7ffffe03, PT ;  /* 0x7ffffe030400780c */ /* 0x000fe20003fc6070 */
[----:B------:R-:W-:Y:S01]  /*11430*/  VIADD R4, R5, 0xffffff18 ;  /* 0xffffff1805047836 */ /* 0x000fe20000000000 */
[----:B------:R0:W3:Y:S04]  /*11440*/  @!P3 LDG.E.U16 R52, desc[UR6][R44.64] ;  /* 0x000000062c34b981 */ /* 0x0000e8000c1e1500 */
[----:B------:R-:W-:Y:S01]  /*11450*/  ISETP.GE.U32.AND P3, PT, R4, 0x7ffffe19, PT ;  /* 0x7ffffe190400780c */ /* 0x000fe20003f66070 */
[----:B------:R-:W-:Y:S01]  /*11460*/  IMAD R4, R2, 0xfd, RZ ;  /* 0x000000fd02047824 */ /* 0x000fe200078e02ff */
[----:B------:R0:W-:Y:S01]  /*11470*/  STL.64 [R1+0xe8], R44 ;  /* 0x0000e82c01007387 */ /* 0x0001e20000100a00 */
[----:B------:R-:W-:Y:S02]  /*11480*/  PRMT R3, RZ, 0x7610, R3 ;  /* 0x00007610ff037816 */ /* 0x000fe40000000003 */
[----:B------:R-:W-:Y:S01]  /*11490*/  PRMT R53, RZ, 0x7610, R53 ;  /* 0x00007610ff357816 */ /* 0x000fe20000000035 */
[----:B0-----:R-:W-:-:S05]  /*114a0*/  IMAD.WIDE R44, R4, 0x2, R50 ;  /* 0x00000002042c7825 */ /* 0x001fca00078e0232 */
[----:B------:R0:W3:Y:S04]  /*114b0*/  @!P6 LDG.E.U16 R3, desc[UR6][R44.64] ;  /* 0x000000062c03e981 */ /* 0x0000e8000c1e1500 */
[----:B--2---:R1:W-:Y:S02]  /*114c0*/  STL [R1+0x1200], R46 ;  /* 0x0012002e01007387 */ /* 0x0043e40000100800 */
[----:B-1----:R-:W-:-:S04]  /*114d0*/  IMAD.WIDE R46, R4, 0x2, R48 ;  /* 0x00000002042e7825 */ /* 0x002fc800078e0230 */
[----:B------:R-:W-:Y:S01]  /*114e0*/  IMAD R4, R2, 0xde, RZ ;  /* 0x000000de02047824 */ /* 0x000fe200078e02ff */
[----:B------:R-:W-:Y:S01]  /*114f0*/  STL.64 [R1+0x70], R46 ;  /* 0x0000702e01007387 */ /* 0x000fe20000100a00 */
[----:B----4-:R-:W-:Y:S02]  /*11500*/  PRMT R42, RZ, 0x7610, R42 ;  /* 0x00007610ff2a7816 */ /* 0x010fe4000000002a */
[----:B------:R-:W-:Y:S01]  /*11510*/  PRMT R43, RZ, 0x7610, R43 ;  /* 0x00007610ff2b7816 */ /* 0x000fe2000000002b */
[----:B------:R0:W-:Y:S04]  /*11520*/  STL.64 [R1+0x68], R44 ;  /* 0x0000682c01007387 */ /* 0x0001e80000100a00 */
[----:B------:R1:W2:Y:S01]  /*11530*/  @!P6 LDG.E.U16 R53, desc[UR6][R46.64] ;  /* 0x000000062e35e981 */ /* 0x0002a2000c1e1500 */
[----:B0-----:R-:W-:-:S04]  /*11540*/  IMAD.WIDE R44, R4, 0x2, R50 ;  /* 0x00000002042c7825 */ /* 0x001fc800078e0232 */
[----:B-1----:R-:W-:Y:S01]  /*11550*/  IMAD.WIDE R46, R4, 0x2, R48 ;  /* 0x00000002042e7825 */ /* 0x002fe200078e0230 */
[----:B------:R0:W4:Y:S04]  /*11560*/  @!P0 LDG.E.U16 R42, desc[UR6][R44.64] ;  /* 0x000000062c2a8981 */ /* 0x000128000c1e1500 */
[----:B------:R-:W2:Y:S01]  /*11570*/  @!P0 LDG.E.U16 R43, desc[UR6][R46.64] ;  /* 0x000000062e2b8981 */ /* 0x000ea2000c1e1500 */
[----:B------:R-:W-:-:S03]  /*11580*/  VIADD R4, R5, 0xffffff11 ;  /* 0xffffff1105047836 */ /* 0x000fc60000000000 */
[----:B------:R-:W-:Y:S02]  /*11590*/  STL.64 [R1+0x260], R46 ;  /* 0x0002602e01007387 */ /* 0x000fe40000100a00 */
[----:B------:R-:W-:Y:S01]  /*115a0*/  ISETP.GE.U32.AND P0, PT, R4, 0x7ffffe12, PT ;  /* 0x7ffffe120400780c */ /* 0x000fe20003f06070 */
[----:B------:R-:W-:Y:S01]  /*115b0*/  IMAD R4, R2, 0xdf, RZ ;  /* 0x000000df02047824 */ /* 0x000fe200078e02ff */
[----:B------:R0:W-:Y:S01]  /*115c0*/  STL.64 [R1+0x258], R44 ;  /* 0x0002582c01007387 */ /* 0x0001e20000100a00 */
[----:B------:R-:W-:Y:S02]  /*115d0*/  PRMT R40, RZ, 0x7610, R40 ;  /* 0x00007610ff287816 */ /* 0x000fe40000000028 */
[----:B------:R-:W-:Y:S01]  /*115e0*/  PRMT R41, RZ, 0x7610, R41 ;  /* 0x00007610ff297816 */ /* 0x000fe20000000029 */
[----:B0-----:R-:W-:-:S05]  /*115f0*/  IMAD.WIDE R44, R4, 0x2, R48 ;  /* 0x00000002042c7825 */ /* 0x001fca00078e0230 */
[----:B------:R-:W3:Y:S04]  /*11600*/  @!P1 LDG.E.U16 R41, desc[UR6][R44.64] ;  /* 0x000000062c299981 */ /* 0x000ee8000c1e1500 */
[----:B----4-:R-:W-:Y:S04]  /*11610*/  STL [R1+0x1250], R42 ;  /* 0x0012502a01007387 */ /* 0x010fe80000100800 */
[----:B--2---:R0:W-:Y:S02]  /*11620*/  STL [R1+0x1254], R43 ;  /* 0x0012542b01007387 */ /* 0x0041e40000100800 */
[----:B0-----:R-:W-:-:S05]  /*11630*/  IMAD.WIDE R42, R4, 0x2, R50 ;  /* 0x00000002042a7825 */ /* 0x001fca00078e0232 */
[----:B------:R0:W2:Y:S01]  /*11640*/  @!P1 LDG.E.U16 R40, desc[UR6][R42.64] ;  /* 0x000000062a289981 */ /* 0x0000a2000c1e1500 */
        /* <DEDUP_REMOVED lines=8> */
[----:B------:R-:W4:Y:S04]  /*116d0*/  @!P4 LDG.E.U16 R39, desc[UR6][R42.64] ;  /* 0x000000062a27c981 */ /* 0x000f28000c1e1500 */
[----:B--2---:R-:W-:Y:S04]  /*116e0*/  STL [R1+0x130c], R40 ;  /* 0x00130c2801007387 */ /* 0x004fe80000100800 */
[----:B---3--:R0:W-:Y:S02]  /*116f0*/  STL [R1+0x1310], R41 ;  /* 0x0013102901007387 */ /* 0x0081e40000100800 */
        /* <DEDUP_REMOVED lines=11> */
[----:B--2---:R-:W-:Y:S04]  /*117b0*/  STL [R1+0x1248], R38 ;  /* 0x0012482601007387 */ /* 0x004fe80000100800 */
[----:B----4-:R0:W-:Y:S02]  /*117c0*/  STL [R1+0x124c], R39 ;  /* 0x00124c2701007387 */ /* 0x0101e40000100800 */
        /* <DEDUP_REMOVED lines=41> */
[----:B------:R-:W-:-:S03]  /*11a60*/  IMAD R4, R2, 0xf7, RZ ;  /* 0x000000f702047824 */ /* 0x000fc600078e02ff */
[----:B------:R-:W-:Y:S01]  /*11a70*/  STL.64 [R1+0xe0], R32 ;  /* 0x0000e02001007387 */ /* 0x000fe20000100a00 */
[----:B------:R-:W-:-:S03]  /*11a80*/  PRMT R24, RZ, 0x7610, R24 ;  /* 0x00007610ff187816 */ /* 0x000fc60000000018 */
[----:B------:R0:W-:Y:S01]  /*11a90*/  STL.64 [R1+0xd8], R30 ;  /* 0x0000d81e01007387 */ /* 0x0001e20000100a00 */
[----:B------:R-:W-:Y:S01]  /*11aa0*/  PRMT R25, RZ, 0x7610, R25 ;  /* 0x00007610ff197816 */ /* 0x000fe20000000019 */
[----:B0-----:R-:W-:-:S05]  /*11ab0*/  IMAD.WIDE R30, R4, 0x2, R48 ;  /* 0x00000002041e7825 */ /* 0x001fca00078e0230 */
[----:B------:R-:W3:Y:S01]  /*11ac0*/  @!P3 LDG.E.U16 R25, desc[UR6][R30.64] ;  /* 0x000000061e19b981 */ /* 0x000ee2000c1e1500 */
[----:B------:R-:W0:Y:S03]  /*11ad0*/  S2R R33, SR_TID.X ;  /* 0x0000000000217919 */ /* 0x000e260000002100 */
[----:B--2---:R-:W-:Y:S04]  /*11ae0*/  STL [R1+0x12f4], R26 ;  /* 0x0012f41a01007387 */ /* 0x004fe80000100800 */
[----:B----4-:R1:W-:Y:S02]  /*11af0*/  STL [R1+0x12f8], R27 ;  /* 0x0012f81b01007387 */ /* 0x0103e40000100800 */
[----:B-1----:R-:W-:-:S05]  /*11b00*/  IMAD.WIDE R26, R4, 0x2, R50 ;  /* 0x00000002041a7825 */ /* 0x002fca00078e0232 */
[----:B------:R1:W2:Y:S01]  /*11b10*/  @!P3 LDG.E.U16 R24, desc[UR6][R26.64] ;  /* 0x000000061a18b981 */ /* 0x0002a2000c1e1500 */
[----:B------:R-:W-:-:S03]  /*11b20*/  VIADD R32, R5, 0xff ;  /* 0x000000ff05207836 */ /* 0x000fc60000000000 */
[----:B------:R-:W-:Y:S04]  /*11b30*/  STL.64 [R1+0xd0], R30 ;  /* 0x0000d01e01007387 */ /* 0x000fe80000100a00 */
[----:B------:R1:W-:Y:S04]  /*11b40*/  STL.64 [R1+0xc8], R26 ;  /* 0x0000c81a01007387 */ /* 0x0003e80000100a00 */
[----:B------:R-:W4:Y:S04]  /*11b50*/  LDL.LU R36, [R1+0x38] ;  /* 0x0000380001247983 */ /* 0x000f280000300800 */
[----:B------:R-:W4:Y:S01]  /*11b60*/  LDL.LU R37, [R1+0x34] ;  /* 0x0000340001257983 */ /* 0x000f220000300800 */
[----:B0-----:R-:W-:-:S03]  /*11b70*/  LOP3.LUT R47, R33, 0x7f, RZ, 0xc0, !PT ;  /* 0x0000007f212f7812 */ /* 0x001fc600078ec0ff */
[----:B------:R-:W4:Y:S01]  /*11b80*/  LDL.LU R38, [R1+0x30] ;  /* 0x0000300001267983 */ /* 0x000f220000300800 */
[----:B------:R-:W-:-:S03]  /*11b90*/  ISETP.GT.AND P0, PT, R32, 0xff, PT ;  /* 0x000000ff2000780c */ /* 0x000fc60003f04270 */
[----:B------:R-:W4:Y:S04]  /*11ba0*/  LDL.LU R39, [R1+0x2c] ;  /* 0x00002c0001277983 */ /* 0x000f280000300800 */
[----:B------:R-:W4:Y:S04]  /*11bb0*/  LDL.LU R40, [R1+0x28] ;  /* 0x0000280001287983 */ /* 0x000f280000300800 */
[----:B------:R-:W4:Y:S04]  /*11bc0*/  LDL.LU R41, [R1+0x24] ;  /* 0x0000240001297983 */ /* 0x000f280000300800 */
[----:B------:R-:W4:Y:S01]  /*11bd0*/  LDL.LU R42, [R1+0x20] ;  /* 0x00002000012a7983 */ /* 0x000f220000300800 */
[----:B------:R-:W-:-:S03]  /*11be0*/  ISETP.LT.AND P3, PT, R47, R5, P0 ;  /* 0x000000052f00720c */ /* 0x000fc60000761270 */
[----:B------:R-:W4:Y:S01]  /*11bf0*/  LDL.LU R43, [R1+0x1c] ;  /* 0x00001c00012b7983 */ /* 0x000f220000300800 */
[----:B------:R-:W-:-:S03]  /*11c00*/  IMAD R4, R2, 0xfe, RZ ;  /* 0x000000fe02047824 */ /* 0x000fc600078e02ff */
[----:B------:R-:W4:Y:S04]  /*11c10*/  LDL.LU R44, [R1+0x18] ;  /* 0x00001800012c7983 */ /* 0x000f280000300800 */
[----:B------:R-:W4:Y:S04]  /*11c20*/  LDL.LU R45, [R1+0x14] ;  /* 0x00001400012d7983 */ /* 0x000f280000300800 */
[----:B------:R-:W4:Y:S01]  /*11c30*/  LDL.LU R46, [R1+0x10] ;  /* 0x00001000012e7983 */ /* 0x000f220000300800 */
[----:B------:R-:W-:-:S03]  /*11c40*/  PRMT R28, RZ, 0x7610, R28 ;  /* 0x00007610ff1c7816 */ /* 0x000fc6000000001c */
[----:B------:R-:W4:Y:S04]  /*11c50*/  LDL.LU R47, [R1+0xc] ;  /* 0x00000c00012f7983 */ /* 0x000f280000300800 */
[----:B------:R-:W4:Y:S01]  /*11c60*/  LDL.LU R5, [R1] ;  /* 0x0000000001057983 */ /* 0x000f220000300800 */
[----:B------:R-:W-:Y:S01]  /*11c70*/  IMAD R2, R2, 0xff, RZ ;  /* 0x000000ff02027824 */ /* 0x000fe200078e02ff */
[----:B------:R-:W-:Y:S01]  /*11c80*/  PRMT R29, RZ, 0x7610, R29 ;  /* 0x00007610ff1d7816 */ /* 0x000fe2000000001d */
[----:B-1----:R-:W-:Y:S01]  /*11c90*/  IMAD.WIDE R26, R4, 0x2, R50 ;  /* 0x00000002041a7825 */ /* 0x002fe200078e0232 */
[----:B------:R-:W-:-:S03]  /*11ca0*/  PRMT R34, RZ, 0x7610, R34 ;  /* 0x00007610ff227816 */ /* 0x000fc60000000022 */
[C---:B------:R-:W-:Y:S01]  /*11cb0*/  IMAD.WIDE R30, R2.reuse, 0x2, R48 ;  /* 0x00000002021e7825 */ /* 0x040fe200078e0230 */
[----:B------:R-:W-:Y:S01]  /*11cc0*/  PRMT R35, RZ, 0x7610, R35 ;  /* 0x00007610ff237816 */ /* 0x000fe20000000023 */
[----:B------:R-:W4:Y:S02]  /*11cd0*/  @!P6 LDG.E.U16 R29, desc[UR6][R26.64] ;  /* 0x000000061a1de981 */ /* 0x000f24000c1e1500 */
[----:B------:R-:W-:Y:S02]  /*11ce0*/  IMAD.WIDE R32, R2, 0x2, R50 ;  /* 0x0000000202207825 */ /* 0x000fe400078e0232 */
[----:B------:R-:W4:Y:S04]  /*11cf0*/  @!P1 LDG.E.U16 R34, desc[UR6][R30.64] ;  /* 0x000000061e229981 */ /* 0x000f28000c1e1500 */
[----:B------:R-:W4:Y:S04]  /*11d00*/  @!P1 LDG.E.U16 R35, desc[UR6][R32.64] ;  /* 0x0000000620239981 */ /* 0x000f28000c1e1500 */
[----:B--2---:R-:W-:Y:S04]  /*11d10*/  STL [R1+0x12ec], R24 ;  /* 0x0012ec1801007387 */ /* 0x004fe80000100800 */
[----:B---3--:R0:W-:Y:S02]  /*11d20*/  STL [R1+0x12f0], R25 ;  /* 0x0012f01901007387 */ /* 0x0081e40000100800 */
[----:B0-----:R-:W-:-:S02]  /*11d30*/  IMAD.WIDE R24, R4, 0x2, R48 ;  /* 0x0000000204187825 */ /* 0x001fc400078e0230 */
[----:B------:R-:W2:Y:S04]  /*11d40*/  LDL.LU R4, [R1+0x4] ;  /* 0x0000040001047983 */ /* 0x000ea80000300800 */
[----:B------:R-:W3:Y:S04]  /*11d50*/  @!P6 LDG.E.U16 R28, desc[UR6][R24.64] ;  /* 0x00000006181ce981 */ /* 0x000ee8000c1e1500 */
[----:B------:R-:W-:Y:S04]  /*11d60*/  STL.64 [R1+0x60], R24 ;  /* 0x0000601801007387 */ /* 0x000fe80000100a00 */
[----:B------:R-:W-:Y:S04]  /*11d70*/  STL [R1+0x1f80], R48 ;  /* 0x001f803001007387 */ /* 0x000fe80000100800 */
[----:B------:R-:W-:Y:S04]  /*11d80*/  STL.64 [R1+0x58], R26 ;  /* 0x0000581a01007387 */ /* 0x000fe80000100a00 */
[----:B------:R-:W-:Y:S04]  /*11d90*/  STL [R1+0x2038], R48 ;  /* 0x0020383001007387 */ /* 0x000fe80000100800 */
[----:B------:R0:W-:Y:S04]  /*11da0*/  STL [R1+0x20cc], R48 ;  /* 0x0020cc3001007387 */ /* 0x0001e80000100800 */
[----:B------:R-:W-:Y:S04]  /*11db0*/  STL.64 [R1+0x50], R30 ;  /* 0x0000501e01007387 */ /* 0x000fe80000100a00 */
[----:B0-----:R-:W2:Y:S04]  /*11dc0*/  LDL.LU R48, [R1+0x8] ;  /* 0x0000080001307983 */ /* 0x001ea80000300800 */
[----:B------:R-:W-:Y:S04]  /*11dd0*/  STL [R1+0x1f7c], R49 ;  /* 0x001f7c3101007387 */ /* 0x000fe80000100800 */
[----:B------:R-:W-:Y:S04]  /*11de0*/  STL [R1+0x1f88], R50 ;  /* 0x001f883201007387 */ /* 0x000fe80000100800 */
[----:B------:R-:W-:Y:S04]  /*11df0*/  STL [R1+0x203c], R50 ;  /* 0x00203c3201007387 */ /* 0x000fe80000100800 */
[----:B------:R-:W-:Y:S04]  /*11e00*/  STL [R1+0x1f84], R51 ;  /* 0x001f843301007387 */ /* 0x000fe80000100800 */
[----:B------:R-:W-:Y:S04]  /*11e10*/  STL.64 [R1+0x48], R32 ;  /* 0x0000482001007387 */ /* 0x000fe80000100a00 */
[----:B------:R-:W-:Y:S04]  /*11e20*/  STL [R1+0x2048], R51 ;  /* 0x0020483301007387 */ /* 0x000fe80000100800 */
[----:B------:R-:W2:Y:S01]  /*11e30*/  LDL.LU.64 R24, [R1+0x2148] ;  /* 0x0021480001187983 */ /* 0x000ea20000300a00 */
[----:B------:R-:W-:-:S05]  /*11e40*/  LOP3.LUT R2, R0, 0x30, RZ, 0x3c, !PT ;  /* 0x0000003000027812 */ /* 0x000fca00078e3cff */
[----:B----4-:R-:W-:Y:S04]  /*11e50*/  STS.U16 [R2+UR76+0x10d80], R36 ;  /* 0x010d802402007988 */ /* 0x010fe8000800044c */
[----:B------:R-:W-:Y:S04]  /*11e60*/  STS.U16 [R2+UR76+0x1180], R37 ;  /* 0x0011802502007988 */ /* 0x000fe8000800044c */
        /* <DEDUP_REMOVED lines=10> */
[----:B---3--:R0:W-:Y:S04]  /*11f10*/  STL [R1+0x123c], R28 ;  /* 0x00123c1c01007387 */ /* 0x0081e80000100800 */
[----:B0-----:R-:W3:Y:S04]  /*11f20*/  LDL.LU R28, [R1+0x2140] ;  /* 0x00214000011c7983 */ /* 0x001ee80000300800 */
[----:B------:R-:W4:Y:S04]  /*11f30*/  LDL.LU.64 R26, [R1+0x2138] ;  /* 0x00213800011a7983 */ /* 0x000f280000300a00 */
[----:B------:R0:W-:Y:S04]  /*11f40*/  STL [R1+0x1238], R29 ;  /* 0x0012381d01007387 */ /* 0x0001e80000100800 */
[----:B0-----:R-:W3:Y:S04]  /*11f50*/  LDL.LU R29, [R1+0x2130] ;  /* 0x00213000011d7983 */ /* 0x001ee80000300800 */
[----:B------:R-:W3:Y:S04]  /*11f60*/  LDL.LU.64 R30, [R1+0x2128] ;  /* 0x00212800011e7983 */ /* 0x000ee80000300a00 */
[----:B------:R0:W-:Y:S04]  /*11f70*/  STL [R1+0x1234], R34 ;  /* 0x0012342201007387 */ /* 0x0001e80000100800 */
[----:B0-----:R-:W3:Y:S04]  /*11f80*/  LDL.LU R34, [R1+0x2120] ;  /* 0x0021200001227983 */ /* 0x001ee80000300800 */
[----:B------:R-:W3:Y:S04]  /*11f90*/  LDL.LU.64 R32, [R1+0x2118] ;  /* 0x0021180001207983 */ /* 0x000ee80000300a00 */
[----:B------:R0:W-:Y:S04]  /*11fa0*/  STL [R1+0x1230], R35 ;  /* 0x0012302301007387 */ /* 0x0001e80000100800 */
[----:B0-----:R-:W3:Y:S04]  /*11fb0*/  LDL.LU R35, [R1+0x2110] ;  /* 0x0021100001237983 */ /* 0x001ee80000300800 */
[----:B------:R-:W3:Y:S04]  /*11fc0*/  LDL.LU R36, [R1+0x210c] ;  /* 0x00210c0001247983 */ /* 0x000ee80000300800 */
        /* <DEDUP_REMOVED lines=11> */
[----:B--2---:R0:W-:Y:S04]  /*12080*/  STS.U16 [R2+UR76+0x12580], R48 ;  /* 0x0125803002007988 */ /* 0x0041e8000800044c */
[----:B------:R1:W-:Y:S04]  /*12090*/  STS.U16 [R2+UR76+0x2980], R4 ;  /* 0x0029800402007988 */ /* 0x0003e8000800044c */
[----:B------:R2:W-:Y:S04]  /*120a0*/  STS.U16 [R2+UR76+0x12980], R5 ;  /* 0x0129800502007988 */ /* 0x0005e8000800044c */
[----:B0-----:R-:W4:Y:S04]  /*120b0*/  LDL.LU R48, [R1+0x13e8] ;  /* 0x0013e80001307983 */ /* 0x001f280000300800 */
[----:B-1----:R-:W4:Y:S04]  /*120c0*/  LDL.LU R4, [R1+0x10f4] ;  /* 0x0010f40001047983 */ /* 0x002f280000300800 */
[----:B--2---:R-:W2:Y:S04]  /*120d0*/  LDL.LU R5, [R1+0x10f0] ;  /* 0x0010f00001057983 */ /* 0x004ea80000300800 */
[----:B---3--:R0:W-:Y:S04]  /*120e0*/  STS.U16 [R2+UR76+0x2d80], R47 ;  /* 0x002d802f02007988 */ /* 0x0081e8000800044c */
[----:B------:R1:W-:Y:S04]  /*120f0*/  STS.U16 [R2+UR76+0x12d80], R46 ;  /* 0x012d802e02007988 */ /* 0x0003e8000800044c */
[----:B------:R3:W-:Y:S04]  /*12100*/  STS.U16 [R2+UR76+0x3180], R45 ;  /* 0x0031802d02007988 */ /* 0x0007e8000800044c */
[----:B------:R0:W-:Y:S04]  /*12110*/  STS.U16 [R2+UR76+0x13180], R44 ;  /* 0x0131802c02007988 */ /* 0x0001e8000800044c */
[----:B------:R-:W-:Y:S04]  /*12120*/  STS.U16 [R2+UR76+0x3580], R43 ;  /* 0x0035802b02007988 */ /* 0x000fe8000800044c */
[----:B------:R-:W-:Y:S04]  /*12130*/  STS.U16 [R2+UR76+0x13580], R42 ;  /* 0x0135802a02007988 */ /* 0x000fe8000800044c */
[----:B------:R-:W-:Y:S04]  /*12140*/  STS.U16 [R2+UR76+0x3980], R41 ;  /* 0x0039802902007988 */ /* 0x000fe8000800044c */
[----:B0-----:R-:W2:Y:S04]  /*12150*/  LDL.LU R47, [R1+0x10f8] ;  /* 0x0010f800012f7983 */ /* 0x001ea80000300800 */
[----:B------:R-:W-:Y:S04]  /*12160*/  STS.U16 [R2+UR76+0x13980], R40 ;  /* 0x0139802802007988 */ /* 0x000fe8000800044c */
[----:B-1----:R-:W2:Y:S04]  /*12170*/  LDL.LU R46, [R1+0x10fc] ;  /* 0x0010fc00012e7983 */ /* 0x002ea80000300800 */
[----:B------:R0:W-:Y:S04]  /*12180*/  STS.U16 [R2+UR76+0x3d80], R39 ;  /* 0x003d802702007988 */ /* 0x0001e8000800044c */
[----:B---3--:R-:W3:Y:S04]  /*12190*/  LDL.LU R45, [R1+0x1100] ;  /* 0x00110000012d7983 */ /* 0x008ee80000300800 */
[----:B------:R1:W-:Y:S04]  /*121a0*/  STS.U16 [R2+UR76+0x13d80], R38 ;  /* 0x013d802602007988 */ /* 0x0003e8000800044c */
[----:B------:R-:W2:Y:S04]  /*121b0*/  LDL.LU R44, [R1+0x1104] ;  /* 0x00110400012c7983 */ /* 0x000ea80000300800 */
[----:B------:R-:W-:Y:S04]  /*121c0*/  STS.U16 [R2+UR76+0x4180], R37 ;  /* 0x0041802502007988 */ /* 0x000fe8000800044c */
[----:B0-----:R-:W2:Y:S04]  /*121d0*/  LDL.LU R39, [R1+0x1108] ;  /* 0x0011080001277983 */ /* 0x001ea80000300800 */
[----:B------:R-:W-:Y:S04]  /*121e0*/  STS.U16 [R2+UR76+0x14180], R36 ;  /* 0x0141802402007988 */ /* 0x000fe8000800044c */
[----:B-1----:R-:W2:Y:S04]  /*121f0*/  LDL.LU R38, [R1+0x13d4] ;  /* 0x0013d40001267983 */ /* 0x002ea80000300800 */
[----:B------:R0:W-:Y:S04]  /*12200*/  STS.U16 [R2+UR76+0x4580], R35 ;  /* 0x0045802302007988 */ /* 0x0001e8000800044c */
[----:B------:R1:W-:Y:S04]  /*12210*/  STS.U16 [R2+UR76+0x14580], R34 ;  /* 0x0145802202007988 */ /* 0x0003e8000800044c */
[----:B------:R4:W-:Y:S04]  /*12220*/  STS.U16 [R2+UR76+0x4980], R33 ;  /* 0x0049802102007988 */ /* 0x0009e8000800044c */
[----:B0-----:R-:W2:Y:S04]  /*12230*/  LDL.LU R35, [R1+0x13d8] ;  /* 0x0013d80001237983 */ /* 0x001ea80000300800 */
[----:B-1----:R-:W2:Y:S04]  /*12240*/  LDL.LU R34, [R1+0x13dc] ;  /* 0x0013dc0001227983 */ /* 0x002ea80000300800 */
[----:B----4-:R-:W4:Y:S04]  /*12250*/  LDL.LU R33, [R1+0x13e0] ;  /* 0x0013e00001217983 */ /* 0x010f280000300800 */
[----:B------:R0:W-:Y:S04]  /*12260*/  STS.U16 [R2+UR76+0x14980], R32 ;  /* 0x0149802002007988 */ /* 0x0001e8000800044c */
[----:B0-----:R-:W2:Y:S04]  /*12270*/  LDL.LU R32, [R1+0x13e4] ;  /* 0x0013e40001207983 */ /* 0x001ea80000300800 */
[----:B------:R-:W-:Y:S04]  /*12280*/  STS.U16 [R2+UR76+0x4d80], R31 ;  /* 0x004d801f02007988 */ /* 0x000fe8000800044c */
[----:B------:R-:W-:Y:S04]  /*12290*/  STS.U16 [R2+UR76+0x14d80], R30 ;  /* 0x014d801e02007988 */ /* 0x000fe8000800044c */
[----:B------:R-:W-:Y:S04]  /*122a0*/  STS.U16 [R2+UR76+0x5180], R29 ;  /* 0x0051801d02007988 */ /* 0x000fe8000800044c */
[----:B------:R-:W-:Y:S04]  /*122b0*/  STS.U16 [R2+UR76+0x15180], R28 ;  /* 0x0151801c02007988 */ /* 0x000fe8000800044c */
[----:B------:R-:W-:Y:S04]  /*122c0*/  STS.U16 [R2+UR76+0x5580], R27 ;  /* 0x0055801b02007988 */ /* 0x000fe8000800044c */
[----:B------:R0:W-:Y:S04]  /*122d0*/  STS.U16 [R2+UR76+0x15580], R26 ;  /* 0x0155801a02007988 */ /* 0x0001e8000800044c */
[----:B------:R-:W-:Y:S04]  /*122e0*/  STS.U16 [R2+UR76+0x5980], R25 ;  /* 0x0059801902007988 */ /* 0x000fe8000800044c */
[----:B------:R-:W-:Y:S01]  /*122f0*/  STS.U16 [R2+UR76+0x15980], R24 ;  /* 0x0159801802007988 */ /* 0x000fe2000800044c */
[----:B0-----:R-:W0:Y:S03]  /*12300*/  LDC R26, c[0x0][0x3b0] ;  /* 0x0000ec00ff1a7b82 */ /* 0x001e260000000800 */
[----:B------:R-:W-:Y:S04]  /*12310*/  STS.U16 [R2+UR76+0x5d80], R23 ;  /* 0x005d801702007988 */ /* 0x000fe8000800044c */
[----:B------:R1:W-:Y:S04]  /*12320*/  STS.U16 [R2+UR76+0x15d80], R22 ;  /* 0x015d801602007988 */ /* 0x0003e8000800044c */
[----:B------:R-:W-:Y:S04]  /*12330*/  STS.U16 [R2+UR76+0x6180], R21 ;  /* 0x0061801502007988 */ /* 0x000fe8000800044c */
[----:B------:R-:W-:Y:S01]  /*12340*/  STS.U16 [R2+UR76+0x16180], R20 ;  /* 0x0161801402007988 */ /* 0x000fe2000800044c */
[----:B-1----:R-:W1:Y:S03]  /*12350*/  LDC R22, c[0x0][0x3b0] ;  /* 0x0000ec00ff167b82 */ /* 0x002e660000000800 */
[----:B------:R-:W-:Y:S04]  /*12360*/  STS.U16 [R2+UR76+0x6580], R19 ;  /* 0x0065801302007988 */ /* 0x000fe8000800044c */
[----:B------:R0:W-:Y:S04]  /*12370*/  STS.U16 [R2+UR76+0x16580], R18 ;  /* 0x0165801202007988 */ /* 0x0001e8000800044c */
[----:B------:R0:W-:Y:S04]  /*12380*/  STS.U16 [R2+UR76+0x6980], R17 ;  /* 0x0069801102007988 */ /* 0x0001e8000800044c */
[----:B------:R0:W-:Y:S02]  /*12390*/  STS.U16 [R2+UR76+0x16980], R16 ;  /* 0x0169801002007988 */ /* 0x0001e4000800044c */
[----:B0-----:R-:W0:Y:S02]  /*123a0*/  LDC R18, c[0x0][0x3b0] ;  /* 0x0000ec00ff127b82 */ /* 0x001e240000000800 */
[----:B------:R-:W-:Y:S04]  /*123b0*/  STS.U16 [R2+UR76+0x6d80], R15 ;  /* 0x006d800f02007988 */ /* 0x000fe8000800044c */
[----:B------:R1:W-:Y:S01]  /*123c0*/  STS.U16 [R2+UR76+0x16d80], R14 ;  /* 0x016d800e02007988 */ /* 0x0003e2000800044c */
[C---:B------:R-:W-:Y:S01]  /*123d0*/  LOP3.LUT R17, R0.reuse, 0x60, RZ, 0x3c, !PT ;  /* 0x0000006000117812 */ /* 0x040fe200078e3cff */
[----:B------:R-:W0:Y:S02]  /*123e0*/  LDC R16, c[0x0][0x3b0] ;  /* 0x0000ec00ff107b82 */ /* 0x000e240000000800 */
[----:B------:R-:W-:Y:S04]  /*123f0*/  STS.U16 [R2+UR76+0x7180], R13 ;  /* 0x0071800d02007988 */ /* 0x000fe8000800044c */
[----:B------:R1:W-:Y:S02]  /*12400*/  STS.U16 [R2+UR76+0x17180], R12 ;  /* 0x0171800c02007988 */ /* 0x0003e4000800044c */
[----:B-1----:R-:W1:Y:S02]  /*12410*/  LDC R14, c[0x0][0x3b0] ;  /* 0x0000ec00ff0e7b82 */ /* 0x002e640000000800 */
[----:B------:R-:W-:Y:S04]  /*12420*/  STS.U16 [R2+UR76+0x7580], R11 ;  /* 0x0075800b02007988 */ /* 0x000fe8000800044c */
[----:B------:R0:W-:Y:S02]  /*12430*/  STS.U16 [R2+UR76+0x17580], R10 ;  /* 0x0175800a02007988 */ /* 0x0001e4000800044c */
[----:B------:R-:W1:Y:S02]  /*12440*/  LDC R12, c[0x0][0x3b0] ;  /* 0x0000ec00ff0c7b82 */ /* 0x000e640000000800 */
[----:B------:R-:W-:Y:S04]  /*12450*/  STS.U16 [R2+UR76+0x7980], R9 ;  /* 0x0079800902007988 */ /* 0x000fe8000800044c */
[----:B------:R0:W-:Y:S02]  /*12460*/  STS.U16 [R2+UR76+0x17980], R8 ;  /* 0x0179800802007988 */ /* 0x0001e4000800044c */
[----:B0-----:R-:W0:Y:S02]  /*12470*/  LDC R10, c[0x0][0x3b0] ;  /* 0x0000ec00ff0a7b82 */ /* 0x001e240000000800 */
[----:B------:R1:W-:Y:S04]  /*12480*/  STS.U16 [R2+UR76+0x7d80], R7 ;  /* 0x007d800702007988 */ /* 0x0003e8000800044c */
[----:B------:R1:W-:Y:S02]  /*12490*/  STS.U16 [R2+UR76+0x17d80], R6 ;  /* 0x017d800602007988 */ /* 0x0003e4000800044c */
[----:B------:R-:W0:Y:S01]  /*124a0*/  LDC R8, c[0x0][0x3ac] ;  /* 0x0000eb00ff087b82 */ /* 0x000e220000000800 */
[C---:B-1----:R-:W-:Y:S01]  /*124b0*/  LOP3.LUT R7, R0.reuse, 0x40, RZ, 0x3c, !PT ;  /* 0x0000004000077812 */ /* 0x042fe200078e3cff */
[----:B------:R-:W3:Y:S06]  /*124c0*/  LDL.LU R2, [R1+0x10ec] ;  /* 0x0010ec0001027983 */ /* 0x000eec0000300800 */
[----:B------:R-:W1:Y:S01]  /*124d0*/  LDC R11, c[0x0][0x3b0] ;  /* 0x0000ec00ff0b7b82 */ /* 0x000e620000000800 */
[----:B------:R-:W3:Y:S04]  /*124e0*/  LDL.LU R36, [R1+0x10e8] ;  /* 0x0010e80001247983 */ /* 0x000ee80000300800 */
[----:B------:R-:W3:Y:S03]  /*124f0*/  LDL.LU R37, [R1+0x10e4] ;  /* 0x0010e40001257983 */ /* 0x000ee60000300800 */
[----:B------:R-:W0:Y:S01]  /*12500*/  LDC R13, c[0x0][0x3b0] ;  /* 0x0000ec00ff0d7b82 */ /* 0x000e220000000800 */
[----:B------:R-:W3:Y:S04]  /*12510*/  LDL.LU R40, [R1+0x10e0] ;  /* 0x0010e00001287983 */ /* 0x000ee80000300800 */
[----:B------:R1:W-:Y:S03]  /*12520*/  STS.U16 [R7+UR76+0x200], R48 ;  /* 0x0002003007007988 */ /* 0x0003e6000800044c */
[----:B------:R-:W0:Y:S01]  /*12530*/  LDC R15, c[0x0][0x3b0] ;  /* 0x0000ec00ff0f7b82 */ /* 0x000e220000000800 */
[----:B------:R-:W3:Y:S04]  /*12540*/  LDL.LU R41, [R1+0x10dc] ;  /* 0x0010dc0001297983 */ /* 0x000ee80000300800 */
[----:B------:R-:W3:Y:S04]  /*12550*/  LDL.LU R42, [R1+0x10d8] ;  /* 0x0010d800012a7983 */ /* 0x000ee80000300800 */
[----:B------:R-:W3:Y:S04]  /*12560*/  LDL.LU R43, [R1+0x10d4] ;  /* 0x0010d400012b7983 */ /* 0x000ee80000300800 */
[----:B-1----:R-:W3:Y:S04]  /*12570*/  LDL.LU R48, [R1+0x10d0] ;  /* 0x0010d00001307983 */ /* 0x002ee80000300800 */
[----:B--2---:R-:W-:Y:S04]  /*12580*/  STS.U16 [R7+UR76+0x10200], R32 ;  /* 0x0102002007007988 */ /* 0x004fe8000800044c */
[----:B----4-:R-:W-:Y:S04]  /*12590*/  STS.U16 [R7+UR76+0x600], R33 ;  /* 0x0006002107007988 */ /* 0x010fe8000800044c */
[----:B------:R-:W-:Y:S04]  /*125a0*/  STS.U16 [R7+UR76+0x10600], R34 ;  /* 0x0106002207007988 */ /* 0x000fe8000800044c */
[----:B------:R-:W-:Y:S04]  /*125b0*/  STS.U16 [R7+UR76+0xa00], R35 ;  /* 0x000a002307007988 */ /* 0x000fe8000800044c */
[----:B------:R-:W-:Y:S04]  /*125c0*/  STS.U16 [R7+UR76+0x10a00], R38 ;  /* 0x010a002607007988 */ /* 0x000fe8000800044c */
[----:B------:R-:W-:Y:S04]  /*125d0*/  STS.U16 [R7+UR76+0xe00], R39 ;  /* 0x000e002707007988 */ /* 0x000fe8000800044c */
[----:B------:R-:W-:Y:S04]  /*125e0*/  STS.U16 [R7+UR76+0x10e00], R44 ;  /* 0x010e002c07007988 */ /* 0x000fe8000800044c */
[----:B---3--:R-:W-:Y:S04]  /*125f0*/  STS.U16 [R7+UR76+0x1200], R45 ;  /* 0x0012002d07007988 */ /* 0x008fe8000800044c */
[----:B------:R-:W-:Y:S04]  /*12600*/  STS.U16 [R7+UR76+0x11200], R46 ;  /* 0x0112002e07007988 */ /* 0x000fe8000800044c */
[----:B------:R-:W-:Y:S04]  /*12610*/  STS.U16 [R7+UR76+0x1600], R47 ;  /* 0x0016002f07007988 */ /* 0x000fe8000800044c */
[----:B------:R1:W-:Y:S04]  /*12620*/  STS.U16 [R7+UR76+0x11600], R4 ;  /* 0x0116000407007988 */ /* 0x0003e8000800044c */
[----:B-1----:R-:W2:Y:S04]  /*12630*/  LDL.LU R4, [R1+0x10cc] ;  /* 0x0010cc0001047983 */ /* 0x002ea80000300800 */
[----:B------:R-:W3:Y:S04]  /*12640*/  LDL.LU R30, [R1+0x10c8] ;  /* 0x0010c800011e7983 */ /* 0x000ee80000300800 */
[----:B------:R-:W4:Y:S04]  /*12650*/  LDL.LU R31, [R1+0x10c4] ;  /* 0x0010c400011f7983 */ /* 0x000f280000300800 */
[----:B------:R-:W4:Y:S04]  /*12660*/  LDL.LU R38, [R1+0x10c0] ;  /* 0x0010c00001267983 */ /* 0x000f280000300800 */
[----:B------:R-:W4:Y:S04]  /*12670*/  LDL.LU R39, [R1+0x10bc] ;  /* 0x0010bc0001277983 */ /* 0x000f280000300800 */
[----:B------:R-:W4:Y:S04]  /*12680*/  LDL.LU R44, [R1+0x10b8] ;  /* 0x0010b800012c7983 */ /* 0x000f280000300800 */
[----:B------:R1:W-:Y:S04]  /*12690*/  STS.U16 [R7+UR76+0x1a00], R5 ;  /* 0x001a000507007988 */ /* 0x0003e8000800044c */
[----:B------:R-:W4:Y:S04]  /*126a0*/  LDL.LU R45, [R1+0x10b4] ;  /* 0x0010b400012d7983 */ /* 0x000f280000300800 */
[----:B-1----:R-:W4:Y:S04]  /*126b0*/  LDL.LU R5, [R1+0x10b0] ;  /* 0x0010b00001057983 */ /* 0x002f280000300800 */
[----:B------:R-:W4:Y:S04]  /*126c0*/  LDL.LU R46, [R1+0x10ac] ;  /* 0x0010ac00012e7983 */ /* 0x000f280000300800 */
[----:B------:R-:W4:Y:S04]  /*126d0*/  LDL.LU R47, [R1+0x10a8] ;  /* 0x0010a800012f7983 */ /* 0x000f280000300800 */
[----:B------:R1:W-:Y:S04]  /*126e0*/  STS.U16 [R7+UR76+0x11a00], R2 ;  /* 0x011a000207007988 */ /* 0x0003e8000800044c */
[----:B------:R0:W-:Y:S04]  /*126f0*/  STS.U16 [R7+UR76+0x1e00], R36 ;  /* 0x001e002407007988 */ /* 0x0001e8000800044c */
[----:B-1----:R-:W4:Y:S04]  /*12700*/  LDL.LU R2, [R1+0x10a4] ;  /* 0x0010a40001027983 */ /* 0x002f280000300800 */
[----:B------:R-:W4:Y:S04]  /*12710*/  LDL.LU R32, [R1+0x10a0] ;  /* 0x0010a00001207983 */ /* 0x000f280000300800 */
[----:B------:R-:W4:Y:S04]  /*12720*/  LDL.LU R33, [R1+0x109c] ;  /* 0x00109c0001217983 */ /* 0x000f280000300800 */
[----:B------:R-:W4:Y:S04]  /*12730*/  LDL.LU R34, [R1+0x1098] ;  /* 0x0010980001227983 */ /* 0x000f280000300800 */
        /* <DEDUP_REMOVED lines=13> */
[----:B0-----:R-:W4:Y:S04]  /*12810*/  LDL.LU R48, [R1+0x1078] ;  /* 0x0010780001307983 */ /* 0x001f280000300800 */
[----:B--2---:R0:W-:Y:S04]  /*12820*/  STS.U16 [R7+UR76+0x12a00], R4 ;  /* 0x012a000407007988 */ /* 0x0041e8000800044c */
[----:B---3--:R-:W-:Y:S04]  /*12830*/  STS.U16 [R7+UR76+0x2e00], R30 ;  /* 0x002e001e07007988 */ /* 0x008fe8000800044c */
[----:B0-----:R-:W2:Y:S04]  /*12840*/  LDL.LU R4, [R1+0x1074] ;  /* 0x0010740001047983 */ /* 0x001ea80000300800 */
[----:B----4-:R-:W-:Y:S04]  /*12850*/  STS.U16 [R7+UR76+0x12e00], R31 ;  /* 0x012e001f07007988 */ /* 0x010fe8000800044c */
[----:B------:R-:W-:Y:S04]  /*12860*/  STS.U16 [R7+UR76+0x3200], R38 ;  /* 0x0032002607007988 */ /* 0x000fe8000800044c */
[----:B------:R-:W-:Y:S04]  /*12870*/  STS.U16 [R7+UR76+0x13200], R39 ;  /* 0x0132002707007988 */ /* 0x000fe8000800044c */
[----:B------:R-:W-:Y:S04]  /*12880*/  STS.U16 [R7+UR76+0x3600], R44 ;  /* 0x0036002c07007988 */ /* 0x000fe8000800044c */
[----:B------:R-:W-:Y:S04]  /*12890*/  STS.U16 [R7+UR76+0x13600], R45 ;  /* 0x0136002d07007988 */ /* 0x000fe8000800044c */
[----:B------:R0:W-:Y:S04]  /*128a0*/  STS.U16 [R7+UR76+0x3a00], R5 ;  /* 0x003a000507007988 */ /* 0x0001e8000800044c */
[----:B0-----:R-:W3:Y:S04]  /*128b0*/  LDL.LU R5, [R1+0x1070] ;  /* 0x0010700001057983 */ /* 0x001ee80000300800 */
[----:B------:R0:W-:Y:S04]  /*128c0*/  STS.U16 [R7+UR76+0x13a00], R46 ;  /* 0x013a002e07007988 */ /* 0x0001e8000800044c */
[----:B------:R1:W-:Y:S04]  /*128d0*/  STS.U16 [R7+UR76+0x3e00], R47 ;  /* 0x003e002f07007988 */ /* 0x0003e8000800044c */
[----:B------:R-:W4:Y:S04]  /*128e0*/  LDL.LU R38, [R1+0x106c] ;  /* 0x00106c0001267983 */ /* 0x000f280000300800 */
[----:B------:R-:W4:Y:S04]  /*128f0*/  LDL.LU R39, [R1+0x1068] ;  /* 0x0010680001277983 */ /* 0x000f280000300800 */
[----:B------:R-:W4:Y:S04]  /*12900*/  LDL.LU R44, [R1+0x1064] ;  /* 0x00106400012c7983 */ /* 0x000f280000300800 */
[----:B------:R-:W4:Y:S04]  /*12910*/  LDL.LU R45, [R1+0x1060] ;  /* 0x00106000012d7983 */ /* 0x000f280000300800 */
[----:B0-----:R-:W4:Y:S04]  /*12920*/  LDL.LU R46, [R1+0x105c] ;  /* 0x00105c00012e7983 */ /* 0x001f280000300800 */
[----:B------:R0:W-:Y:S04]  /*12930*/  STS.U16 [R7+UR76+0x13e00], R2 ;  /* 0x013e000207007988 */ /* 0x0001e8000800044c */
[----:B------:R-:W-:Y:S04]  /*12940*/  STS.U16 [R7+UR76+0x4200], R32 ;  /* 0x0042002007007988 */ /* 0x000fe8000800044c */
[----:B------:R-:W-:Y:S04]  /*12950*/  STS.U16 [R7+UR76+0x14200], R33 ;  /* 0x0142002107007988 */ /* 0x000fe8000800044c */
[----:B------:R-:W-:Y:S04]  /*12960*/  STS.U16 [R7+UR76+0x4600], R34 ;  /* 0x0046002207007988 */ /* 0x000fe8000800044c */
[----:B------:R-:W-:Y:S04]  /*12970*/  STS.U16 [R7+UR76+0x14600], R35 ;  /* 0x0146002307007988 */ /* 0x000fe8000800044c */
[----:B-1----:R-:W4:Y:S04]  /*12980*/  LDL.LU R47, [R1+0x1058] ;  /* 0x00105800012f7983 */ /* 0x002f280000300800 */
[----:B------:R-:W-:Y:S04]  /*12990*/  STS.U16 [R7+UR76+0x4a00], R36 ;  /* 0x004a002407007988 */ /* 0x000fe8000800044c */
[----:B0-----:R-:W4:Y:S04]  /*129a0*/  LDL.LU R2, [R1+0x1054] ;  /* 0x0010540001027983 */ /* 0x001f280000300800 */
[----:B------:R-:W-:Y:S04]  /*129b0*/  STS.U16 [R7+UR76+0x14a00], R37 ;  /* 0x014a002507007988 */ /* 0x000fe8000800044c */
[----:B------:R-:W-:Y:S04]  /*129c0*/  STS.U16 [R7+UR76+0x4e00], R40 ;  /* 0x004e002807007988 */ /* 0x000fe8000800044c */
[----:B------:R-:W-:Y:S04]  /*129d0*/  STS.U16 [R7+UR76+0x14e00], R41 ;  /* 0x014e002907007988 */ /* 0x000fe8000800044c */
[----:B------:R-:W-:Y:S04]  /*129e0*/  STS.U16 [R7+UR76+0x5200], R42 ;  /* 0x0052002a07007988 */ /* 0x000fe8000800044c */
[----:B------:R-:W-:Y:S04]  /*129f0*/  STS.U16 [R7+UR76+0x15200], R43 ;  /* 0x0152002b07007988 */ /* 0x000fe8000800044c */
[----:B------:R0:W-:Y:S04]  /*12a00*/  STS.U16 [R7+UR76+0x5600], R48 ;  /* 0x0056003007007988 */ /* 0x0001e8000800044c */
[----:B0-----:R-:W4:Y:S04]  /*12a10*/  LDL.LU R48, [R1+0x1050] ;  /* 0x0010500001307983 */ /* 0x001f280000300800 */
[----:B------:R-:W4:Y:S04]  /*12a20*/  LDL.LU R30, [R1+0x104c] ;  /* 0x00104c00011e7983 */ /* 0x000f280000300800 */
[----:B------:R-:W4:Y:S04]  /*12a30*/  LDL.LU R31, [R1+0x1048] ;  /* 0x00104800011f7983 */ /* 0x000f280000300800 */
[----:B------:R-:W4:Y:S04]  /*12a40*/  LDL.LU R32, [R1+0x103c] ;  /* 0x00103c0001207983 */ /* 0x000f280000300800 */
[----:B------:R-:W4:Y:S04]  /*12a50*/  LDL.LU R33, [R1+0x1038] ;  /* 0x0010380001217983 */ /* 0x000f280000300800 */
[----:B------:R-:W4:Y:S04]  /*12a60*/  LDL.LU R40, [R1+0x44] ;  /* 0x0000440001287983 */ /* 0x000f280000300800 */
[----:B------:R-:W4:Y:S04]  /*12a70*/  LDL.LU R41, [R1+0x40] ;  /* 0x0000400001297983 */ /* 0x000f280000300800 */
[----:B------:R-:W4:Y:S04]  /*12a80*/  LDL.LU R42, [R1+0x3c] ;  /* 0x00003c00012a7983 */ /* 0x000f280000300800 */
[----:B------:R-:W4:Y:S04]  /*12a90*/  LDL.LU R43, [R1+0x1118] ;  /* 0x00111800012b7983 */ /* 0x000f280000300800 */
[----:B--2---:R0:W-:Y:S04]  /*12aa0*/  STS.U16 [R7+UR76+0x15600], R4 ;  /* 0x0156000407007988 */ /* 0x0041e8000800044c */
[----:B0-----:R-:W2:Y:S04]  /*12ab0*/  LDL.LU R4, [R1+0x1114] ;  /* 0x0011140001047983 */ /* 0x001ea80000300800 */
[----:B---3--:R0:W-:Y:S04]  /*12ac0*/  STS.U16 [R7+UR76+0x5a00], R5 ;  /* 0x005a000507007988 */ /* 0x0081e8000800044c */
[----:B0-----:R-:W3:Y:S04]  /*12ad0*/  LDL.LU R5, [R1+0x1110] ;  /* 0x0011100001057983 */ /* 0x001ee80000300800 */
[----:B------:R-:W3:Y:S04]  /*12ae0*/  LDL.LU R34, [R1+0x110c] ;  /* 0x00110c0001227983 */ /* 0x000ee80000300800 */
[----:B----4-:R0:W-:Y:S04]  /*12af0*/  STS.U16 [R7+UR76+0x15a00], R38 ;  /* 0x015a002607007988 */ /* 0x0101e8000800044c */
[----:B------:R-:W4:Y:S04]  /*12b00*/  LDL.LU R35, [R1+0x1400] ;  /* 0x0014000001237983 */ /* 0x000f280000300800 */
[----:B------:R1:W-:Y:S04]  /*12b10*/  STS.U16 [R7+UR76+0x5e00], R39 ;  /* 0x005e002707007988 */ /* 0x0003e8000800044c */
[----:B------:R-:W4:Y:S04]  /*12b20*/  LDL.LU R36, [R1+0x13fc] ;  /* 0x0013fc0001247983 */ /* 0x000f280000300800 */
[----:B------:R0:W-:Y:S04]  /*12b30*/  STS.U16 [R7+UR76+0x15e00], R44 ;  /* 0x015e002c07007988 */ /* 0x0001e8000800044c */
[----:B------:R-:W4:Y:S04]  /*12b40*/  LDL.LU R37, [R1+0x13f8] ;  /* 0x0013f80001257983 */ /* 0x000f280000300800 */
[----:B------:R1:W-:Y:S04]  /*12b50*/  STS.U16 [R7+UR76+0x6200], R45 ;  /* 0x0062002d07007988 */ /* 0x0003e8000800044c */
[----:B0-----:R-:W4:Y:S04]  /*12b60*/  LDL.LU R38, [R1+0x13f4] ;  /* 0x0013f40001267983 */ /* 0x001f280000300800 */
[----:B------:R0:W-:Y:S04]  /*12b70*/  STS.U16 [R7+UR76+0x16200], R46 ;  /* 0x0162002e07007988 */ /* 0x0001e8000800044c */
[----:B-1----:R-:W4:Y:S04]  /*12b80*/  LDL.LU R39, [R1+0x13f0] ;  /* 0x0013f00001277983 */ /* 0x002f280000300800 */
[----:B------:R1:W-:Y:S04]  /*12b90*/  STS.U16 [R7+UR76+0x6600], R47 ;  /* 0x0066002f07007988 */ /* 0x0003e8000800044c */
[----:B------:R-:W4:Y:S04]  /*12ba0*/  LDL.LU R44, [R1+0x13ec] ;  /* 0x0013ec00012c7983 */ /* 0x000f280000300800 */
[----:B------:R1:W-:Y:S04]  /*12bb0*/  STS.U16 [R7+UR76+0x16600], R2 ;  /* 0x0166000207007988 */ /* 0x0003e8000800044c */
[----:B------:R-:W4:Y:S04]  /*12bc0*/  LDL.LU R45, [R1+0x11f0] ;  /* 0x0011f000012d7983 */ /* 0x000f280000300800 */
[----:B0-----:R-:W4:Y:S04]  /*12bd0*/  LDL.LU R46, [R1+0x11ec] ;  /* 0x0011ec00012e7983 */ /* 0x001f280000300800 */
[----:B-1----:R-:W4:Y:S04]  /*12be0*/  LDL.LU R47, [R1+0x11e8] ;  /* 0x0011e800012f7983 */ /* 0x002f280000300800 */
[----:B------:R-:W4:Y:S04]  /*12bf0*/  LDL.LU R2, [R1+0x11e4] ;  /* 0x0011e40001027983 */ /* 0x000f280000300800 */
[----:B------:R0:W-:Y:S04]  /*12c00*/  STS.U16 [R7+UR76+0x6a00], R48 ;  /* 0x006a003007007988 */ /* 0x0001e8000800044c */
[----:B------:R-:W-:Y:S04]  /*12c10*/  STS.U16 [R7+UR76+0x16a00], R30 ;  /* 0x016a001e07007988 */ /* 0x000fe8000800044c */
[----:B------:R-:W-:Y:S04]  /*12c20*/  STS.U16 [R7+UR76+0x6e00], R31 ;  /* 0x006e001f07007988 */ /* 0x000fe8000800044c */
[----:B------:R-:W-:Y:S04]  /*12c30*/  STS.U16 [R7+UR76+0x16e00], R32 ;  /* 0x016e002007007988 */ /* 0x000fe8000800044c */
[----:B------:R-:W-:Y:S04]  /*12c40*/  STS.U16 [R7+UR76+0x7200], R33 ;  /* 0x0072002107007988 */ /* 0x000fe8000800044c */
[----:B------:R1:W-:Y:S04]  /*12c50*/  STS.U16 [R7+UR76+0x17200], R40 ;  /* 0x0172002807007988 */ /* 0x0003e8000800044c */
[----:B------:R-:W-:Y:S04]  /*12c60*/  STS.U16 [R7+UR76+0x7600], R41 ;  /* 0x0076002907007988 */ /* 0x000fe8000800044c */
[----:B------:R-:W-:Y:S04]  /*12c70*/  STS.U16 [R7+UR76+0x17600], R42 ;  /* 0x0176002a07007988 */ /* 0x000fe8000800044c */
        /* <DEDUP_REMOVED lines=8> */
[----:B---3--:R0:W-:Y:S04]  /*12d00*/  STS.U16 [R7+UR76+0x7e00], R5 ;  /* 0x007e000507007988 */ /* 0x0081e8000800044c */
[----:B0-----:R-:W3:Y:S01]  /*12d10*/  LDL.LU R5, [R1+0x11c8] ;  /* 0x0011c80001057983 */ /* 0x001ee20000300800 */
[----:B------:R-:W-:-:S03]  /*12d20*/  LOP3.LUT R6, R0, 0x50, RZ, 0x3c, !PT ;  /* 0x0000005000067812 */ /* 0x000fc600078e3cff */
[----:B------:R-:W-:Y:S04]  /*12d30*/  STS.U16 [R7+UR76+0x17e00], R34 ;  /* 0x017e002207007988 */ /* 0x000fe8000800044c */
[----:B----4-:R-:W-:Y:S04]  /*12d40*/  STS.U16 [R6+UR76+0x280], R35 ;  /* 0x0002802306007988 */ /* 0x010fe8000800044c */
[----:B------:R-:W-:Y:S04]  /*12d50*/  STS.U16 [R6+UR76+0x10280], R36 ;  /* 0x0102802406007988 */ /* 0x000fe8000800044c */
[----:B------:R-:W-:Y:S04]  /*12d60*/  STS.U16 [R6+UR76+0x680], R37 ;  /* 0x0006802506007988 */ /* 0x000fe8000800044c */
[----:B------:R-:W-:Y:S04]  /*12d70*/  STL [R1+0x1be0], R6 ;  /* 0x001be00601007387 */ /* 0x000fe80000100800 */
        /* <DEDUP_REMOVED lines=16> */
[----:B------:R-:W4:Y:S04]  /*12e80*/  LDL.LU R47, [R1+0x11a0] ;  /* 0x0011a000012f7983 */ /* 0x000f280000300800 */
[----:B0-----:R-:W4:Y:S04]  /*12e90*/  LDL.LU R2, [R1+0x119c] ;  /* 0x00119c0001027983 */ /* 0x001f280000300800 */
[----:B------:R0:W-:Y:S04]  /*12ea0*/  STS.U16 [R6+UR76+0x1680], R48 ;  /* 0x0016803006007988 */ /* 0x0001e8000800044c */
[----:B------:R-:W-:Y:S04]  /*12eb0*/  STS.U16 [R6+UR76+0x11680], R40 ;  /* 0x0116802806007988 */ /* 0x000fe8000800044c */
[----:B0-----:R-:W4:Y:S04]  /*12ec0*/  LDL.LU R48, [R1+0x1198] ;  /* 0x0011980001307983 */ /* 0x001f280000300800 */
        /* <DEDUP_REMOVED lines=11> */
[----:B0-----:R-:W2:Y:S04]  /*12f80*/  LDL.LU R41, [R1+0x1174] ;  /* 0x0011740001297983 */ /* 0x001ea80000300800 */
[----:B------:R0:W-:Y:S04]  /*12f90*/  STS.U16 [R6+UR76+0x11e80], R43 ;  /* 0x011e802b06007988 */ /* 0x0001e8000800044c */
[----:B-1----:R-:W2:Y:S04]  /*12fa0*/  LDL.LU R42, [R1+0x1170] ;  /* 0x00117000012a7983 */ /* 0x002ea80000300800 */
[----:B---3--:R1:W-:Y:S04]  /*12fb0*/  STS.U16 [R6+UR76+0x2280], R5 ;  /* 0x0022800506007988 */ /* 0x0083e8000800044c */
[----:B0-----:R-:W3:Y:S04]  /*12fc0*/  LDL.LU R43, [R1+0x116c] ;  /* 0x00116c00012b7983 */ /* 0x001ee80000300800 */
[----:B-1----:R-:W3:Y:S04]  /*12fd0*/  LDL.LU R5, [R1+0x1168] ;  /* 0x0011680001057983 */ /* 0x002ee80000300800 */
[----:B----4-:R0:W-:Y:S04]  /*12fe0*/  STS.U16 [R6+UR76+0x12280], R44 ;  /* 0x0122802c06007988 */ /* 0x0101e8000800044c */
[----:B------:R-:W-:Y:S04]  /*12ff0*/  STS.U16 [R6+UR76+0x2680], R28 ;  /* 0x0026801c06007988 */ /* 0x000fe8000800044c */
[----:B------:R-:W-:Y:S04]  /*13000*/  STS.U16 [R6+UR76+0x12680], R29 ;  /* 0x0126801d06007988 */ /* 0x000fe8000800044c */
[----:B------:R-:W-:Y:S04]  /*13010*/  STS.U16 [R6+UR76+0x2a80], R30 ;  /* 0x002a801e06007988 */ /* 0x000fe8000800044c */
[----:B------:R-:W-:Y:S04]  /*13020*/  STS.U16 [R6+UR76+0x12a80], R31 ;  /* 0x012a801f06007988 */ /* 0x000fe8000800044c */
[----:B0-----:R-:W4:Y:S04]  /*13030*/  LDL.LU R44, [R1+0x1164] ;  /* 0x00116400012c7983 */ /* 0x001f280000300800 */
[----:B------:R-:W-:Y:S04]  /*13040*/  STS.U16 [R6+UR76+0x2e80], R32 ;  /* 0x002e802006007988 */ /* 0x000fe8000800044c */
[----:B------:R-:W-:Y:S04]  /*13050*/  STS.U16 [R6+UR76+0x12e80], R33 ;  /* 0x012e802106007988 */ /* 0x000fe8000800044c */
[----:B------:R0:W-:Y:S04]  /*13060*/  STS.U16 [R6+UR76+0x3280], R45 ;  /* 0x0032802d06007988 */ /* 0x0001e8000800044c */
[----:B------:R1:W-:Y:S04]  /*13070*/  STS.U16 [R6+UR76+0x13280], R46 ;  /* 0x0132802e06007988 */ /* 0x0003e8000800044c */
[----:B------:R1:W-:Y:S04]  /*13080*/  STS.U16 [R6+UR76+0x3680], R47 ;  /* 0x0036802f06007988 */ /* 0x0003e8000800044c */
[----:B------:R1:W-:Y:S04]  /*13090*/  STS.U16 [R6+UR76+0x13680], R2 ;  /* 0x0136800206007988 */ /* 0x0003e8000800044c */
[----:B0-----:R-:W4:Y:S04]  /*130a0*/  LDL.LU R45, [R1+0x1160] ;  /* 0x00116000012d7983 */ /* 0x001f280000300800 */
[----:B-1----:R-:W4:Y:S04]  /*130b0*/  LDL.LU R46, [R1+0x115c] ;  /* 0x00115c00012e7983 */ /* 0x002f280000300800 */
[----:B------:R-:W4:Y:S04]  /*130c0*/  LDL.LU R47, [R1+0x1158] ;  /* 0x00115800012f7983 */ /* 0x000f280000300800 */
[----:B------:R-:W4:Y:S04]  /*130d0*/  LDL.LU R2, [R1+0x1154] ;  /* 0x0011540001027983 */ /* 0x000f280000300800 */
[----:B------:R0:W-:Y:S04]  /*130e0*/  STS.U16 [R6+UR76+0x3a80], R48 ;  /* 0x003a803006007988 */ /* 0x0001e8000800044c */
[----:B0-----:R-:W4:Y:S04]  /*130f0*/  LDL.LU R48, [R1+0x1150] ;  /* 0x0011500001307983 */ /* 0x001f280000300800 */
[----:B--2---:R0:W-:Y:S04]  /*13100*/  STS.U16 [R6+UR76+0x13a80], R4 ;  /* 0x013a800406007988 */ /* 0x0041e8000800044c */
[----:B------:R-:W-:Y:S04]  /*13110*/  STS.U16 [R6+UR76+0x3e80], R34 ;  /* 0x003e802206007988 */ /* 0x000fe8000800044c */
[----:B------:R-:W-:Y:S04]  /*13120*/  STS.U16 [R6+UR76+0x13e80], R35 ;  /* 0x013e802306007988 */ /* 0x000fe8000800044c */
[----:B------:R-:W-:Y:S04]  /*13130*/  STS.U16 [R6+UR76+0x4280], R36 ;  /* 0x0042802406007988 */ /* 0x000fe8000800044c */
[----:B------:R-:W-:Y:S04]  /*13140*/  STS.U16 [R6+UR76+0x14280], R37 ;  /* 0x0142802506007988 */ /* 0x000fe8000800044c */
[----:B------:R-:W-:Y:S04]  /*13150*/  STS.U16 [R6+UR76+0x4680], R38 ;  /* 0x0046802606007988 */ /* 0x000fe8000800044c */
[----:B------:R-:W-:Y:S04]  /*13160*/  STS.U16 [R6+UR76+0x14680], R39 ;  /* 0x0146802706007988 */ /* 0x000fe8000800044c */
[----:B0-----:R-:W2:Y:S04]  /*13170*/  LDL.LU R4, [R1+0x114c] ;  /* 0x00114c0001047983 */ /* 0x001ea80000300800 */
[----:B------:R-:W-:Y:S04]  /*13180*/  STS.U16 [R6+UR76+0x4a80], R40 ;  /* 0x004a802806007988 */ /* 0x000fe8000800044c */
[----:B------:R-:W-:Y:S04]  /*13190*/  STS.U16 [R6+UR76+0x14a80], R41 ;  /* 0x014a802906007988 */ /* 0x000fe8000800044c */
[----:B------:R-:W-:Y:S04]  /*131a0*/  STS.U16 [R6+UR76+0x4e80], R42 ;  /* 0x004e802a06007988 */ /* 0x000fe8000800044c */
[----:B---3--:R-:W-:Y:S04]  /*131b0*/  STS.U16 [R6+UR76+0x14e80], R43 ;  /* 0x014e802b06007988 */ /* 0x008fe8000800044c */
[----:B------:R0:W-:Y:S04]  /*131c0*/  STS.U16 [R6+UR76+0x5280], R5 ;  /* 0x0052800506007988 */ /* 0x0001e8000800044c */
        /* <DEDUP_REMOVED lines=13> */
[----:B----4-:R0:W-:Y:S04]  /*132a0*/  STS.U16 [R6+UR76+0x15280], R44 ;  /* 0x0152802c06007988 */ /* 0x0101e8000800044c */
[----:B------:R-:W4:Y:S04]  /*132b0*/  LDL.LU R40, [R1+0x1418] ;  /* 0x0014180001287983 */ /* 0x000f280000300800 */
[----:B------:R-:W4:Y:S04]  /*132c0*/  LDL.LU R41, [R1+0x1414] ;  /* 0x0014140001297983 */ /* 0x000f280000300800 */
[----:B------:R1:W-:Y:S04]  /*132d0*/  STS.U16 [R6+UR76+0x5680], R45 ;  /* 0x0056802d06007988 */ /* 0x0003e8000800044c */
[----:B------:R0:W-:Y:S04]  /*132e0*/  STS.U16 [R6+UR76+0x15680], R46 ;  /* 0x0156802e06007988 */ /* 0x0001e8000800044c */
[----:B------:R0:W-:Y:S04]  /*132f0*/  STS.U16 [R6+UR76+0x5a80], R47 ;  /* 0x005a802f06007988 */ /* 0x0001e8000800044c */
[----:B------:R0:W-:Y:S04]  /*13300*/  STS.U16 [R6+UR76+0x15a80], R2 ;  /* 0x015a800206007988 */ /* 0x0001e8000800044c */
[----:B------:R-:W4:Y:S04]  /*13310*/  LDL.LU R42, [R1+0x1410] ;  /* 0x00141000012a7983 */ /* 0x000f280000300800 */
[----:B------:R-:W4:Y:S04]  /*13320*/  LDL.LU R43, [R1+0x140c] ;  /* 0x00140c00012b7983 */ /* 0x000f280000300800 */
[----:B0-----:R-:W4:Y:S04]  /*13330*/  LDL.LU R44, [R1+0x1408] ;  /* 0x00140800012c7983 */ /* 0x001f280000300800 */
[----:B-1----:R-:W4:Y:S04]  /*13340*/  LDL.LU R45, [R1+0x1404] ;  /* 0x00140400012d7983 */ /* 0x002f280000300800 */
[----:B------:R0:W-:Y:S04]  /*13350*/  STS.U16 [R6+UR76+0x5e80], R48 ;  /* 0x005e803006007988 */ /* 0x0001e8000800044c */
[----:B------:R-:W4:Y:S04]  /*13360*/  LDL.LU R46, [R1+0x121c] ;  /* 0x00121c00012e7983 */ /* 0x000f280000300800 */
[----:B------:R-:W4:Y:S04]  /*13370*/  LDL.LU R47, [R1+0x1218] ;  /* 0x00121800012f7983 */ /* 0x000f280000300800 */
[----:B------:R-:W4:Y:S04]  /*13380*/  LDL.LU R2, [R1+0x1214] ;  /* 0x0012140001027983 */ /* 0x000f280000300800 */
[----:B0-----:R-:W4:Y:S04]  /*13390*/  LDL.LU R48, [R1+0x1210] ;  /* 0x0012100001307983 */ /* 0x001f280000300800 */
[----:B--2---:R0:W-:Y:S04]  /*133a0*/  STS.U16 [R6+UR76+0x15e80], R4 ;  /* 0x015e800406007988 */ /* 0x0041e8000800044c */
[----:B0-----:R-:W2:Y:S04]  /*133b0*/  LDL.LU R4, [R1+0x120c] ;  /* 0x00120c0001047983 */ /* 0x001ea80000300800 */
[----:B---3--:R-:W-:Y:S04]  /*133c0*/  STS.U16 [R6+UR76+0x6280], R5 ;  /* 0x0062800506007988 */ /* 0x008fe8000800044c */
        /* <DEDUP_REMOVED lines=8> */
[----:B------:R3:W-:Y:S04]  /*13450*/  STS.U16 [R6+UR76+0x7280], R35 ;  /* 0x0072802306007988 */ /* 0x0007e8000800044c */
[----:B------:R-:W-:Y:S01]  /*13460*/  STS.U16 [R6+UR76+0x17280], R36 ;  /* 0x0172802406007988 */ /* 0x000fe2000800044c */
[----:B-1----:R-:W1:Y:S03]  /*13470*/  LDC R34, c[0x0][0x3b0] ;  /* 0x0000ec00ff227b82 */ /* 0x002e660000000800 */
[----:B------:R-:W-:Y:S04]  /*13480*/  STS.U16 [R6+UR76+0x7680], R37 ;  /* 0x0076802506007988 */ /* 0x000fe8000800044c */
[----:B------:R3:W-:Y:S02]  /*13490*/  STS.U16 [R6+UR76+0x17680], R38 ;  /* 0x0176802606007988 */ /* 0x0007e4000800044c */
[----:B---3--:R-:W3:Y:S02]  /*134a0*/  LDC R35, c[0x0][0x3b0] ;  /* 0x0000ec00ff237b82 */ /* 0x008ee40000000800 */
[----:B------:R-:W3:Y:S04]  /*134b0*/  LDL.LU R5, [R1+0x1208] ;  /* 0x0012080001057983 */ /* 0x000ee80000300800 */
[----:B------:R-:W-:Y:S02]  /*134c0*/  STS.U16 [R6+UR76+0x7a80], R39 ;  /* 0x007a802706007988 */ /* 0x000fe4000800044c */
[----:B------:R-:W0:Y:S02]  /*134d0*/  LDC R38, c[0x0][0x3b0] ;  /* 0x0000ec00ff267b82 */ /* 0x000e240000000800 */
[----:B------:R-:W-:Y:S04]  /*134e0*/  STL [R1+0x2058], R0 ;  /* 0x0020580001007387 */ /* 0x000fe80000100800 */
[----:B------:R1:W-:Y:S04]  /*134f0*/  STS.U16 [R6+UR76+0x17a80], R52 ;  /* 0x017a803406007988 */ /* 0x0003e8000800044c */
[----:B------:R-:W-:Y:S04]  /*13500*/  STS.U16 [R6+UR76+0x7e80], R53 ;  /* 0x007e803506007988 */ /* 0x000fe8000800044c */
[----:B------:R1:W-:Y:S04]  /*13510*/  STS.U16 [R6+UR76+0x17e80], R3 ;  /* 0x017e800306007988 */ /* 0x0003e8000800044c */
[----:B-1----:R-:W3:Y:S04]  /*13520*/  LDL.LU R52, [R1+0x20dc] ;  /* 0x0020dc0001347983 */ /* 0x002ee80000300800 */
[----:B------:R-:W-:Y:S01]  /*13530*/  STL [R1+0x1968], R17 ;  /* 0x0019681101007387 */ /* 0x000fe20000100800 */
[----:B------:R-:W1:Y:S03]  /*13540*/  LDC.64 R6, c[0x0][0x388] ;  /* 0x0000e200ff067b82 */ /* 0x000e660000000a00 */
[----:B------:R-:W3:Y:S04]  /*13550*/  LDL.LU R53, [R1+0x20d8] ;  /* 0x0020d80001357983 */ /* 0x000ee80000300800 */
[----:B------:R-:W3:Y:S04]  /*13560*/  LDL.LU R3, [R1+0x20d4] ;  /* 0x0020d40001037983 */ /* 0x000ee80000300800 */
[----:B----4-:R-:W-:Y:S04]  /*13570*/  STS.U16 [R17+UR76+0x300], R40 ;  /* 0x0003002811007988 */ /* 0x010fe8000800044c */
[----:B------:R-:W-:Y:S04]  /*13580*/  STS.U16 [R17+UR76+0x10300], R41 ;  /* 0x0103002911007988 */ /* 0x000fe8000800044c */
[----:B------:R4:W-:Y:S04]  /*13590*/  STS.U16 [R17+UR76+0x700], R42 ;  /* 0x0007002a11007988 */ /* 0x0009e8000800044c */
[----:B------:R-:W-:Y:S04]  /*135a0*/  STS.U16 [R17+UR76+0x10700], R43 ;  /* 0x0107002b11007988 */ /* 0x000fe8000800044c */
[----:B------:R-:W-:Y:S01]  /*135b0*/  STS.U16 [R17+UR76+0xb00], R44 ;  /* 0x000b002c11007988 */ /* 0x000fe2000800044c */
[----:B----4-:R-:W4:Y:S03]  /*135c0*/  LDC R42, c[0x0][0x3b0] ;  /* 0x0000ec00ff2a7b82 */ /* 0x010f260000000800 */
[----:B------:R-:W-:Y:S04]  /*135d0*/  STS.U16 [R17+UR76+0x10b00], R45 ;  /* 0x010b002d11007988 */ /* 0x000fe8000800044c */
[----:B------:R0:W-:Y:S04]  /*135e0*/  STS.U16 [R17+UR76+0xf00], R46 ;  /* 0x000f002e11007988 */ /* 0x0001e8000800044c */
[----:B------:R-:W-:Y:S04]  /*135f0*/  STS.U16 [R17+UR76+0x10f00], R47 ;  /* 0x010f002f11007988 */ /* 0x000fe8000800044c */
[----:B------:R-:W-:Y:S01]  /*13600*/  STS.U16 [R17+UR76+0x1300], R2 ;  /* 0x0013000211007988 */ /* 0x000fe2000800044c */
[----:B0-----:R-:W0:Y:S03]  /*13610*/  LDC R46, c[0x0][0x3b0] ;  /* 0x0000ec00ff2e7b82 */ /* 0x001e260000000800 */
[----:B------:R-:W-:Y:S04]  /*13620*/  STS.U16 [R17+UR76+0x11300], R48 ;  /* 0x0113003011007988 */ /* 0x000fe8000800044c */
[----:B--2---:R-:W-:Y:S04]  /*13630*/  STS.U16 [R17+UR76+0x1700], R4 ;  /* 0x0017000411007988 */ /* 0x004fe8000800044c */
[----:B---3--:R2:W-:Y:S01]  /*13640*/  STS.U16 [R17+UR76+0x11700], R5 ;  /* 0x0117000511007988 */ /* 0x0085e2000800044c */
[----:B------:R-:W3:Y:S01]  /*13650*/  S2R R9, SR_TID.X ;  /* 0x0000000000097919 */ /* 0x000ee20000002100 */
[----:B--2---:R-:W2:Y:S02]  /*13660*/  LDC.64 R4, c[0x0][0x388] ;  /* 0x0000e200ff047b82 */ /* 0x004ea40000000a00 */
[----:B------:R0:W-:Y:S04]  /*13670*/  STS.U16 [R17+UR76+0x1b00], R3 ;  /* 0x001b000311007988 */ /* 0x0001e8000800044c */
[----:B0-----:R-:W2:Y:S04]  /*13680*/  LDL.LU R3, [R1+0x20d0] ;  /* 0x0020d00001037983 */ /* 0x001ea80000300800 */
[----:B------:R-:W4:Y:S04]  /*13690*/  LDL.LU R2, [R1+0x1228] ;  /* 0x0012280001027983 */ /* 0x000f280000300800 */
[----:B------:R-:W4:Y:S04]  /*136a0*/  LDL.LU R28, [R1+0x122c] ;  /* 0x00122c00011c7983 */ /* 0x000f280000300800 */
[----:B------:R-:W4:Y:S04]  /*136b0*/  LDL R29, [R1+0x1044] ;  /* 0x00104400011d7983 */ /* 0x000f280000100800 */
        /* <DEDUP_REMOVED lines=11> */
[----:B------:R-:W-:Y:S04]  /*13770*/  STS.U16 [R17+UR76+0x11b00], R53 ;  /* 0x011b003511007988 */ /* 0x000fe8000800044c */
[----:B------:R-:W4:Y:S04]  /*13780*/  LDL.LU R47, [R1+0x1460] ;  /* 0x00146000012f7983 */ /* 0x000f280000300800 */
[----:B------:R0:W-:Y:S04]  /*13790*/  STS.U16 [R17+UR76+0x1f00], R52 ;  /* 0x001f003411007988 */ /* 0x0001e8000800044c */
[----:B------:R-:W4:Y:S04]  /*137a0*/  LDL.LU R48, [R1+0x1464] ;  /* 0x0014640001307983 */ /* 0x000f280000300800 */
[----:B0-----:R-:W4:Y:S04]  /*137b0*/  LDL.LU R52, [R1+0x1468] ;  /* 0x0014680001347983 */ /* 0x001f280000300800 */
[----:B------:R-:W4:Y:S01]  /*137c0*/  LDL.LU R53, [R1+0x146c] ;  /* 0x00146c0001357983 */ /* 0x000f220000300800 */
[----:B---3--:R-:W-:-:S02]  /*137d0*/  LOP3.LUT R27, R9, 0x7f, RZ, 0xc0, !PT ;  /* 0x0000007f091b7812 */ /* 0x008fc400078ec0ff */
[----:B------:R-:W0:Y:S03]  /*137e0*/  LDC R9, c[0x0][0x3a0] ;  /* 0x0000e800ff097b82 */ /* 0x000e260000000800 */
[----:B--2---:R-:W-:-:S04]  /*137f0*/  IMAD R3, R27, R3, RZ ;  /* 0x000000031b037224 */ /* 0x004fc800078e02ff */
[----:B------:R-:W-:Y:S01]  /*13800*/  IMAD R8, R8, 0x80, R3 ;  /* 0x0000008008087824 */ /* 0x000fe200078e0203 */
[----:B----4-:R1:W-:Y:S01]  /*13810*/  STS.U16 [R17+UR76+0x11f00], R2 ;  /* 0x011f000211007988 */ /* 0x0103e2000800044c */
[----:B------:R-:W-:-:S04]  /*13820*/  LEA R4, P1, R3, R4, 0x1 ;  /* 0x0000000403047211 */ /* 0x000fc800078208ff */
[----:B------:R-:W-:Y:S02]  /*13830*/  LEA.HI.X.SX32 R5, R3, R5, 0x1, P1 ;  /* 0x0000000503057211 */ /* 0x000fe400008f0eff */
[C---:B-1----:R-:W-:Y:S02]  /*13840*/  LEA R2, P4, R8.reuse, R6, 0x1 ;  /* 0x0000000608027211 */ /* 0x042fe400078808ff */
[----:B------:R-:W-:Y:S02]  /*13850*/  LOP3.LUT R6, R27, 0x80, RZ, 0xfc, !PT ;  /* 0x000000801b067812 */ /* 0x000fe400078efcff */
[----:B------:R-:W-:Y:S02]  /*13860*/  LEA.HI.X.SX32 R3, R8, R7, 0x1, P4 ;  /* 0x0000000708037211 */ /* 0x000fe400020f0eff */
[----:B0-----:R-:W-:Y:S01]  /*13870*/  ISETP.LT.AND P0, PT, R6, R9, P0 ;  /* 0x000000090600720c */ /* 0x001fe20000701270 */
[----:B------:R-:W-:Y:S02]  /*13880*/  IMAD R6, R29, R10, RZ ;  /* 0x0000000a1d067224 */ /* 0x000fe400078e02ff */
[----:B------:R-:W-:Y:S01]  /*13890*/  IMAD R7, R31, R11, RZ ;  /* 0x0000000b1f077224 */ /* 0x000fe200078e02ff */
[----:B------:R0:W-:Y:S01]  /*138a0*/  STS.U16 [R17+UR76+0x2300], R28 ;  /* 0x0023001c11007988 */ /* 0x0001e2000800044c */
[----:B------:R-:W-:-:S02]  /*138b0*/  IMAD R30, R32, R30, RZ ;  /* 0x0000001e201e7224 */ /* 0x000fc400078e02ff */
[----:B------:R-:W-:-:S04]  /*138c0*/  IMAD.WIDE R20, R6, 0x2, R4 ;  /* 0x0000000206147825 */ /* 0x000fc800078e0204 */
[----:B------:R-:W-:Y:S02]  /*138d0*/  IMAD R8, R36, R12, RZ ;  /* 0x0000000c24087224 */ /* 0x000fe400078e02ff */
[----:B------:R-:W-:Y:S02]  /*138e0*/  IMAD R26, R33, R26, RZ ;  /* 0x0000001a211a7224 */ /* 0x000fe400078e02ff */
[----:B------:R-:W-:Y:S02]  /*138f0*/  IMAD R9, R39, R13, RZ ;  /* 0x0000000d27097224 */ /* 0x000fe400078e02ff */
[--C-:B------:R-:W-:Y:S01]  /*13900*/  IMAD.WIDE R12, R7, 0x2, R4.reuse ;  /* 0x00000002070c7825 */ /* 0x100fe200078e0204 */
[----:B------:R-:W-:Y:S03]  /*13910*/  STL.64 [R1+0x40], R20 ;  /* 0x0000401401007387 */ /* 0x000fe60000100a00 */
[----:B------:R-:W-:-:S04]  /*13920*/  IMAD.WIDE R32, R30, 0x2, R4 ;  /* 0x000000021e207825 */ /* 0x000fc800078e0204 */
[----:B------:R-:W-:-:S04]  /*13930*/  IMAD.WIDE R30, R30, 0x2, R2 ;  /* 0x000000021e1e7825 */ /* 0x000fc800078e0202 */
[----:B0-----:R-:W-:-:S04]  /*13940*/  IMAD.WIDE R28, R26, 0x2, R4 ;  /* 0x000000021a1c7825 */ /* 0x001fc800078e0204 */
[----:B------:R-:W-:Y:S02]  /*13950*/  IMAD R22, R37, R22, RZ ;  /* 0x0000001625167224 */ /* 0x000fe400078e02ff */
[----:B------:R-:W-:-:S04]  /*13960*/  IMAD.WIDE R26, R26, 0x2, R2 ;  /* 0x000000021a1a7825 */ /* 0x000fc800078e0202 */
[----:B------:R-:W-:Y:S02]  /*13970*/  IMAD R34, R48, R34, RZ ;  /* 0x0000002230227224 */ /* 0x000fe400078e02ff */
[----:B------:R-:W-:Y:S02]  /*13980*/  IMAD R48, R53, R16, RZ ;  /* 0x0000001035307224 */ /* 0x000fe400078e02ff */
[----:B------:R-:W-:-:S04]  /*13990*/  IMAD.WIDE R16, R6, 0x2, R2 ;  /* 0x0000000206107825 */ /* 0x000fc800078e0202 */
[----:B------:R-:W-:Y:S01]  /*139a0*/  IMAD.WIDE R6, R7, 0x2, R2 ;  /* 0x0000000207067825 */ /* 0x000fe200078e0202 */
[----:B------:R-:W-:Y:S04]  /*139b0*/  STL.64 [R1+0x38], R16 ;  /* 0x0000381001007387 */ /* 0x000fe80000100a00 */
[----:B------:R0:W-:Y:S04]  /*139c0*/  STL.64 [R1+0x30], R12 ;  /* 0x0000300c01007387 */ /* 0x0001e80000100a00 */
[----:B------:R-:W-:Y:S04]  /*139d0*/  STL [R1+0x20b8], R32 ;  /* 0x0020b82001007387 */ /* 0x000fe80000100800 */
[----:B------:R1:W-:Y:S04]  /*139e0*/  STL.64 [R1+0x28], R6 ;  /* 0x0000280601007387 */ /* 0x0003e80000100a00 */
[----:B------:R-:W-:Y:S04]  /*139f0*/  STL [R1+0x20bc], R32 ;  /* 0x0020bc2001007387 */ /* 0x000fe80000100800 */
[----:B------:R-:W-:Y:S04]  /*13a00*/  STL [R1+0x20c0], R32 ;  /* 0x0020c02001007387 */ /* 0x000fe80000100800 */
[----:B------:R-:W-:Y:S01]  /*13a10*/  STL [R1+0x20c4], R32 ;  /* 0x0020c42001007387 */ /* 0x000fe20000100800 */
[----:B0-----:R-:W-:-:S03]  /*13a20*/  IMAD.WIDE R12, R8, 0x2, R4 ;  /* 0x00000002080c7825 */ /* 0x001fc600078e0204 */
[----:B------:R-:W-:Y:S01]  /*13a30*/  STL [R1+0x20c8], R32 ;  /* 0x0020c82001007387 */ /* 0x000fe20000100800 */
[----:B------:R-:W-:-:S03]  /*13a40*/  IMAD.WIDE R24, R22, 0x2, R4 ;  /* 0x0000000216187825 */ /* 0x000fc600078e0204 */
[----:B------:R-:W-:Y:S01]  /*13a50*/  STL [R1+0x20ac], R33 ;  /* 0x0020ac2101007387 */ /* 0x000fe20000100800 */
[----:B-1----:R-:W-:-:S03]  /*13a60*/  IMAD.WIDE R6, R8, 0x2, R2 ;  /* 0x0000000208067825 */ /* 0x002fc600078e0202 */
[----:B------:R-:W-:Y:S04]  /*13a70*/  STL.64 [R1+0x20b0], R30 ;  /* 0x0020b01e01007387 */ /* 0x000fe80000100a00 */
[----:B------:R-:W-:Y:S01]  /*13a80*/  STL [R1+0x2098], R28 ;  /* 0x0020981c01007387 */ /* 0x000fe20000100800 */
[----:B------:R-:W-:-:S03]  /*13a90*/  IMAD.WIDE R22, R22, 0x2, R2 ;  /* 0x0000000216167825 */ /* 0x000fc600078e0202 */
[----:B------:R-:W-:Y:S01]  /*13aa0*/  STL [R1+0x209c], R28 ;  /* 0x00209c1c01007387 */ /* 0x000fe20000100800 */
[----:B------:R-:W-:-:S03]  /*13ab0*/  IMAD R18, R40, R18, RZ ;  /* 0x0000001228127224 */ /* 0x000fc600078e02ff */
[----:B------:R-:W-:Y:S04]  /*13ac0*/  STL [R1+0x2088], R29 ;  /* 0x0020881d01007387 */ /* 0x000fe80000100800 */
[----:B------:R-:W-:Y:S01]  /*13ad0*/  STL [R1+0x20a8], R26 ;  /* 0x0020a81a01007387 */ /* 0x000fe20000100800 */
[----:B------:R-:W-:-:S03]  /*13ae0*/  IMAD R46, R41, R46, RZ ;  /* 0x0000002e292e7224 */ /* 0x000fc600078e02ff */
[----:B------:R-:W-:Y:S04]  /*13af0*/  STL [R1+0x2084], R27 ;  /* 0x0020841b01007387 */ /* 0x000fe80000100800 */
[----:B------:R0:W-:Y:S01]  /*13b00*/  STL.64 [R1+0x20], R12 ;  /* 0x0000200c01007387 */ /* 0x0001e20000100a00 */
[----:B------:R-:W-:-:S03]  /*13b10*/  IMAD R14, R43, R14, RZ ;  /* 0x0000000e2b0e7224 */ /* 0x000fc600078e02ff */
[----:B------:R-:W-:Y:S01]  /*13b20*/  STL [R1+0x2070], R24 ;  /* 0x0020701801007387 */ /* 0x000fe20000100800 */
[----:B------:R-:W-:-:S03]  /*13b30*/  IMAD.WIDE R20, R18, 0x2, R4 ;  /* 0x0000000212147825 */ /* 0x000fc600078e0204 */
[----:B------:R1:W-:Y:S01]  /*13b40*/  STL.64 [R1+0x18], R6 ;  /* 0x0000180601007387 */ /* 0x0003e20000100a00 */
[----:B------:R-:W-:Y:S02]  /*13b50*/  IMAD R35, R52, R35, RZ ;  /* 0x0000002334237224 */ /* 0x000fe400078e02ff */
[C---:B0-----:R-:W-:Y:S01]  /*13b60*/  IMAD.WIDE R12, R9.reuse, 0x2, R4 ;  /* 0x00000002090c7825 */ /* 0x041fe200078e0204 */
[----:B------:R-:W-:Y:S04]  /*13b70*/  STL [R1+0x2060], R25 ;  /* 0x0020601901007387 */ /* 0x000fe80000100800 */
[----:B------:R-:W-:Y:S01]  /*13b80*/  STL [R1+0x2080], R22 ;  /* 0x0020801601007387 */ /* 0x000fe20000100800 */
[----:B-1----:R-:W-:-:S03]  /*13b90*/  IMAD.WIDE R6, R9, 0x2, R2 ;  /* 0x0000000209067825 */ /* 0x002fc600078e0202 */
[----:B------:R-:W-:Y:S01]  /*13ba0*/  STL [R1+0x205c], R23 ;  /* 0x00205c1701007387 */ /* 0x000fe20000100800 */
[----:B------:R-:W-:-:S03]  /*13bb0*/  IMAD R38, R47, R38, RZ ;  /* 0x000000262f267224 */ /* 0x000fc600078e02ff */
[----:B------:R-:W2:Y:S01]  /*13bc0*/  LDL.64 R30, [R1+0x40] ;  /* 0x00004000011e7983 */ /* 0x000ea20000100a00 */
[----:B------:R-:W-:-:S03]  /*13bd0*/  IMAD.WIDE R18, R18, 0x2, R2 ;  /* 0x0000000212127825 */ /* 0x000fc600078e0202 */
[----:B------:R-:W-:Y:S01]  /*13be0*/  STL.64 [R1+0x10], R12 ;  /* 0x0000100c01007387 */ /* 0x000fe20000100a00 */
[----:B------:R-:W-:-:S03]  /*13bf0*/  IMAD.WIDE R52, R46, 0x2, R4 ;  /* 0x000000022e347825 */ /* 0x000fc600078e0204 */
[----:B------:R-:W-:Y:S01]  /*13c00*/  STL.64 [R1+0x8], R6 ;  /* 0x0000080601007387 */ /* 0x000fe20000100a00 */
[----:B------:R-:W-:-:S03]  /*13c10*/  IMAD.WIDE R46, R46, 0x2, R2 ;  /* 0x000000022e2e7825 */ /* 0x000fc600078e0202 */
[----:B------:R0:W-:Y:S01]  /*13c20*/  STL.64 [R1+0x2040], R20 ;  /* 0x0020401401007387 */ /* 0x0001e20000100a00 */
[----:B------:R-:W-:Y:S02]  /*13c30*/  IMAD R10, R45, R15, RZ ;  /* 0x0000000f2d0a7224 */ /* 0x000fe400078e02ff */
[----:B------:R-:W-:-:S04]  /*13c40*/  IMAD.WIDE R16, R14, 0x2, R4 ;  /* 0x000000020e107825 */ /* 0x000fc800078e0204 */
[----:B------:R-:W-:-:S04]  /*13c50*/  IMAD.WIDE R14, R14, 0x2, R2 ;  /* 0x000000020e0e7825 */ /* 0x000fc800078e0202 */
[----:B------:R-:W-:Y:S01]  /*13c60*/  IMAD R42, R44, R42, RZ ;  /* 0x0000002a2c2a7224 */ /* 0x000fe200078e02ff */
[----:B0-----:R-:W3:Y:S01]  /*13c70*/  LDL.64 R20, [R1+0x38] ;  /* 0x0000380001147983 */ /* 0x001ee20000100a00 */
[----:B------:R-:W-:-:S03]  /*13c80*/  IMAD.WIDE R12, R10, 0x2, R4 ;  /* 0x000000020a0c7825 */ /* 0x000fc600078e0204 */
[----:B------:R-:W-:Y:S01]  /*13c90*/  STL.64 [R1+0x2050], R18 ;  /* 0x0020501201007387 */ /* 0x000fe20000100a00 */
[----:B------:R-:W-:-:S03]  /*13ca0*/  IMAD.WIDE R44, R42, 0x2, R4 ;  /* 0x000000022a2c7825 */ /* 0x000fc600078e0204 */
[----:B------:R0:W-:Y:S01]  /*13cb0*/  STL.64 [R1+0x2068], R46 ;  /* 0x0020682e01007387 */ /* 0x0001e20000100a00 */
[----:B------:R-:W-:-:S03]  /*13cc0*/  IMAD.WIDE R40, R38, 0x2, R4 ;  /* 0x0000000226287825 */ /* 0x000fc600078e0204 */
[----:B------:R-:W-:Y:S01]  /*13cd0*/  STL.64 [R1+0x2078], R16 ;  /* 0x0020781001007387 */ /* 0x000fe20000100a00 */
[----:B------:R-:W-:-:S03]  /*13ce0*/  IMAD.WIDE R8, R34, 0x2, R4 ;  /* 0x0000000222087825 */ /* 0x000fc600078e0204 */
[----:B------:R-:W-:Y:S01]  /*13cf0*/  STL.64 [R1+0x2090], R14 ;  /* 0x0020900e01007387 */ /* 0x000fe20000100a00 */
[----:B------:R-:W-:Y:S01]  /*13d00*/  IMAD.WIDE R6, R34, 0x2, R2 ;  /* 0x0000000222067825 */ /* 0x000fe200078e0202 */
[----:B0-----:R-:W-:-:S03]  /*13d10*/  PRMT R46, RZ, 0x7610, R46 ;  /* 0x00007610ff2e7816 */ /* 0x001fc6000000002e */
[----:B------:R-:W-:Y:S01]  /*13d20*/  IMAD.WIDE R36, R35, 0x2, R4 ;  /* 0x0000000223247825 */ /* 0x000fe200078e0204 */
[----:B------:R-:W-:Y:S01]  /*13d30*/  STL.64 [R1], R52 ;  /* 0x0000003401007387 */ /* 0x000fe20000100a00 */
[----:B------:R-:W-:Y:S02]  /*13d40*/  PRMT R47, RZ, 0x7610, R47 ;  /* 0x00007610ff2f7816 */ /* 0x000fe4000000002f */
[----:B------:R-:W-:Y:S01]  /*13d50*/  IMAD.WIDE R42, R42, 0x2, R2 ;  /* 0x000000022a2a7825 */ /* 0x000fe200078e0202 */
[----:B------:R0:W-:Y:S01]  /*13d60*/  STL.64 [R1+0x20a0], R52 ;  /* 0x0020a03401007387 */ /* 0x0001e20000100a00 */
[----:B------:R-:W-:Y:S02]  /*13d70*/  PRMT R32, RZ, 0x7610, R32 ;  /* 0x00007610ff207816 */ /* 0x000fe40000000020 */
[----:B------:R-:W-:-:S04]  /*13d80*/  IMAD.WIDE R10, R10, 0x2, R2 ;  /* 0x000000020a0a7825 */ /* 0x000fc800078e0202 */
[----:B------:R-:W-:-:S04]  /*13d90*/  IMAD.WIDE R38, R38, 0x2, R2 ;  /* 0x0000000226267825 */ /* 0x000fc800078e0202 */
[----:B------:R-:W-:-:S04]  /*13da0*/  IMAD.WIDE R34, R35, 0x2, R2 ;  /* 0x0000000223227825 */ /* 0x000fc800078e0202 */
[----:B------:R-:W-:-:S04]  /*13db0*/  IMAD.WIDE R4, R48, 0x2, R4 ;  /* 0x0000000230047825 */ /* 0x000fc800078e0204 */
[----:B------:R-:W-:Y:S02]  /*13dc0*/  IMAD.WIDE R2, R48, 0x2, R2 ;  /* 0x0000000230027825 */ /* 0x000fe400078e0202 */
[----:B------:R-:W4:Y:S04]  /*13dd0*/  LDL.LU R48, [R1+0x20cc] ;  /* 0x0020cc0001307983 */ /* 0x000f280000300800 */
[----:B0-----:R-:W2:Y:S04]  /*13de0*/  LDL.64 R52, [R1+0x30] ;  /* 0x0000300001347983 */ /* 0x001ea80000100a00 */
[----:B------:R-:W2:Y:S04]  /*13df0*/  LDL.64 R14, [R1+0x28] ;  /* 0x00002800010e7983 */ /* 0x000ea80000100a00 */
[----:B------:R-:W2:Y:S04]  /*13e00*/  LDL.64 R16, [R1+0x20] ;  /* 0x0000200001107983 */ /* 0x000ea80000100a00 */
[----:B------:R-:W-:Y:S04]  /*13e10*/  STL.S16 [R1+0x1050], R46 ;  /* 0x0010502e01007387 */ /* 0x000fe80000100600 */
[----:B------:R0:W-:Y:S04]  /*13e20*/  STL.S16 [R1+0x1078], R47 ;  /* 0x0010782f01007387 */ /* 0x0001e80000100600 */
[----:B0-----:R-:W2:Y:S04]  /*13e30*/  LDL.64 R46, [R1+0x18] ;  /* 0x00001800012e7983 */ /* 0x001ea80000100a00 */
[----:B------:R0:W-:Y:S04]  /*13e40*/  STL.S16 [R1+0x104c], R32 ;  /* 0x00104c2001007387 */ /* 0x0001e80000100600 */
[----:B0-----:R-:W2:Y:S02]  /*13e50*/  LDL.LU R32, [R1+0x20c8] ;  /* 0x0020c80001207983 */ /* 0x001ea40000300800 */
[----:B--2---:R-:W-:-:S05]  /*13e60*/  PRMT R32, RZ, 0x7610, R32 ;  /* 0x00007610ff207816 */ /* 0x004fca0000000020 */
[----:B------:R0:W-:Y:S04]  /*13e70*/  STL.S16 [R1+0x1048], R32 ;  /* 0x0010482001007387 */ /* 0x0001e80000100600 */
[----:B0-----:R-:W2:Y:S02]  /*13e80*/  LDL.LU R32, [R1+0x20c4] ;  /* 0x0020c40001207983 */ /* 0x001ea40000300800 */
[----:B--2---:R-:W-:-:S05]  /*13e90*/  PRMT R32, RZ, 0x7610, R32 ;  /* 0x00007610ff207816 */ /* 0x004fca0000000020 */
[----:B------:R0:W-:Y:S04]  /*13ea0*/  STL.S16 [R1+0x1070], R32 ;  /* 0x0010702001007387 */ /* 0x0001e80000100600 */
[----:B0-----:R-:W2:Y:S01]  /*13eb0*/  LDL.LU R32, [R1+0x20c0] ;  /* 0x0020c00001207983 */ /* 0x001ea20000300800 */
[----:B------:R-:W-:-:S06]  /*13ec0*/  PRMT R33, RZ, 0x7610, R33 ;  /* 0x00007610ff217816 */ /* 0x000fcc0000000021 */
[----:B------:R-:W3:Y:S01]  /*13ed0*/  @P3 LDG.E.U16 R33, desc[UR6][R30.64] ;  /* 0x000000061e213981 */ /* 0x000ee2000c1e1500 */
[----:B--2---:R-:W-:-:S05]  /*13ee0*/  PRMT R32, RZ, 0x7610, R32 ;  /* 0x00007610ff207816 */ /* 0x004fca0000000020 */
[----:B------:R0:W-:Y:S04]  /*13ef0*/  STL.S16 [R1+0x10a8], R32 ;  /* 0x0010a82001007387 */ /* 0x0001e80000100600 */
[----:B0-----:R-:W2:Y:S02]  /*13f00*/  LDL.LU R32, [R1+0x20bc] ;  /* 0x0020bc0001207983 */ /* 0x001ea40000300800 */
[----:B--2---:R-:W-:-:S05]  /*13f10*/  PRMT R32, RZ, 0x7610, R32 ;  /* 0x00007610ff207816 */ /* 0x004fca0000000020 */
[----:B------:R0:W-:Y:S04]  /*13f20*/  STL.S16 [R1+0x10a0], R32 ;  /* 0x0010a02001007387 */ /* 0x0001e80000100600 */
[----:B0-----:R-:W2:Y:S04]  /*13f30*/  LDL.LU R32, [R1+0x20b8] ;  /* 0x0020b80001207983 */ /* 0x001ea80000300800 */
[----:B------:R-:W2:Y:S04]  /*13f40*/  LDL.LU.64 R30, [R1+0x20b0] ;  /* 0x0020b000011e7983 */ /* 0x000ea80000300a00 */
[----:B---3--:R0:W-:Y:S04]  /*13f50*/  STL [R1+0x1098], R33 ;  /* 0x0010982101007387 */ /* 0x0081e80000100800 */
[----:B0-----:R-:W3:Y:S01]  /*13f60*/  LDL.LU R33, [R1+0x20ac] ;  /* 0x0020ac0001217983 */ /* 0x001ee20000300800 */
[----:B------:R-:W-:-:S02]  /*13f70*/  PRMT R18, RZ, 0x7610, R18 ;  /* 0x00007610ff127816 */ /* 0x000fc40000000012 */
[----:B------:R-:W-:Y:S02]  /*13f80*/  PRMT R19, RZ, 0x7610, R19 ;  /* 0x00007610ff137816 */ /* 0x000fe40000000013 */
[----:B------:R-:W-:-:S04]  /*13f90*/  PRMT R26, RZ, 0x7610, R26 ;  /* 0x00007610ff1a7816 */ /* 0x000fc8000000001a */
[----:B------:R-:W4:Y:S01]  /*13fa0*/  @P0 LDG.E.U16 R19, desc[UR6][R20.64] ;  /* 0x0000000614130981 */ /* 0x000f22000c1e1500 */
[----:B------:R-:W-:-:S06]  /*13fb0*/  PRMT R28, RZ, 0x7610, R28 ;  /* 0x00007610ff1c7816 */ /* 0x000fcc000000001c */
[----:B------:R-:W4:Y:S04]  /*13fc0*/  @P3 LDG.E.U16 R28, desc[UR6][R52.64] ;  /* 0x00000006341c3981 */ /* 0x000f28000c1e1500 */
[----:B--2---:R-:W2:Y:S04]  /*13fd0*/  @P0 LDG.E.U16 R26, desc[UR6][R30.64] ;  /* 0x000000061e1a0981 */ /* 0x004ea8000c1e1500 */
[----:B---3--:R-:W3:Y:S01]  /*13fe0*/  @P3 LDG.E.U16 R18, desc[UR6][R32.64] ;  /* 0x0000000620123981 */ /* 0x008ee2000c1e1500 */
[----:B------:R-:W-:-:S06]  /*13ff0*/  PRMT R29, RZ, 0x7610, R29 ;  /* 0x00007610ff1d7816 */ /* 0x000fcc000000001d */
[----:B------:R-:W2:Y:S04]  /*14000*/  @P0 LDG.E.U16 R29, desc[UR6][R14.64] ;  /* 0x000000060e1d0981 */ /* 0x000ea8000c1e1500 */
[----:B---3--:R-:W-:Y:S04]  /*14010*/  STL [R1+0x106c], R18 ;  /* 0x00106c1201007387 */ /* 0x008fe80000100800 */
[----:B----4-:R0:W-:Y:S04]  /*14020*/  STL [R1+0x1094], R19 ;  /* 0x0010941301007387 */ /* 0x0101e80000100800 */
[----:B------:R-:W3:Y:S04]  /*14030*/  LDL.64 R20, [R1+0x8] ;  /* 0x0000080001147983 */ /* 0x000ee80000100a00 */
[----:B0-----:R-:W4:Y:S04]  /*14040*/  LDL.64 R18, [R1+0x10] ;  /* 0x0000100001127983 */ /* 0x001f280000100a00 */
[----:B------:R-:W-:Y:S04]  /*14050*/  STL [R1+0x1f90], R32 ;  /* 0x001f902001007387 */ /* 0x000fe80000100800 */
[----:B------:R0:W-:Y:S04]  /*14060*/  STL [R1+0x1f8c], R33 ;  /* 0x001f8c2101007387 */ /* 0x0001e80000100800 */
[----:B0-----:R0:W3:Y:S04]  /*14070*/  LDL.LU R33, [R1+0x1070] ;  /* 0x0010700001217983 */ /* 0x0010e80000300800 */
[----:B--2---:R1:W-:Y:S04]  /*14080*/  STL [R1+0x1068], R26 ;  /* 0x0010681a01007387 */ /* 0x0043e80000100800 */
[----:B-1----:R-:W2:Y:S04]  /*14090*/  LDL.LU R26, [R1+0x20a8] ;  /* 0x0020a800011a7983 */ /* 0x002ea80000300800 */
[----:B------:R-:W-:Y:S04]  /*140a0*/  STL [R1+0x1f98], R30 ;  /* 0x001f981e01007387 */ /* 0x000fe80000100800 */
[----:B------:R-:W-:Y:S04]  /*140b0*/  STL [R1+0x1f94], R31 ;  /* 0x001f941f01007387 */ /* 0x000fe80000100800 */
[----:B------:R-:W2:Y:S04]  /*140c0*/  LDL.LU.64 R52, [R1+0x20a0] ;  /* 0x0020a00001347983 */ /* 0x000ea80000300a00 */
[----:B------:R1:W-:Y:S04]  /*140d0*/  STL [R1+0x1090], R28 ;  /* 0x0010901c01007387 */ /* 0x0003e80000100800 */
[----:B-1----:R-:W2:Y:S01]  /*140e0*/  LDL.LU R28, [R1+0x209c] ;  /* 0x00209c00011c7983 */ /* 0x002ea20000300800 */
[----:B------:R-:W-:-:S02]  /*140f0*/  PRMT R27, RZ, 0x7610, R27 ;  /* 0x00007610ff1b7816 */ /* 0x000fc4000000001b */
[----:B------:R-:W-:Y:S02]  /*14100*/  PRMT R22, RZ, 0x7610, R22 ;  /* 0x00007610ff167816 */ /* 0x000fe40000000016 */
[----:B------:R-:W-:Y:S02]  /*14110*/  PRMT R24, RZ, 0x7610, R24 ;  /* 0x00007610ff187816 */ /* 0x000fe40000000018 */
[----:B------:R-:W-:-:S04]  /*14120*/  PRMT R25, RZ, 0x7610, R25 ;  /* 0x00007610ff197816 */ /* 0x000fc80000000019 */
[----:B------:R-:W2:Y:S04]  /*14130*/  @P3 LDG.E.U16 R24, desc[UR6][R16.64] ;  /* 0x0000000610183981 */ /* 0x000ea8000c1e1500 */
[----:B------:R-:W2:Y:S01]  /*14140*/  @P0 LDG.E.U16 R25, desc[UR6][R46.64] ;  /* 0x000000062e190981 */ /* 0x000ea2000c1e1500 */
[----:B------:R-:W-:Y:S02]  /*14150*/  PRMT R23, RZ, 0x7610, R23 ;  /* 0x00007610ff177816 */ /* 0x000fe40000000017 */
[----:B------:R-:W-:Y:S02]  /*14160*/  PRMT R0, RZ, 0x7610, R0 ;  /* 0x00007610ff007816 */ /* 0x000fe40000000000 */
[----:B------:R-:W-:-:S06]  /*14170*/  PRMT R51, RZ, 0x7610, R51 ;  /* 0x00007610ff337816 */ /* 0x000fcc0000000033 */
[----:B----4-:R-:W4:Y:S01]  /*14180*/  @P3 LDG.E.U16 R51, desc[UR6][R18.64] ;  /* 0x0000000612333981 */ /* 0x010f22000c1e1500 */
[----:B------:R-:W-:-:S06]  /*14190*/  PRMT R50, RZ, 0x7610, R50 ;  /* 0x00007610ff327816 */ /* 0x000fcc0000000032 */
[----:B---3--:R-:W3:Y:S01]  /*141a0*/  @P0 LDG.E.U16 R50, desc[UR6][R20.64] ;  /* 0x0000000614320981 */ /* 0x008ee2000c1e1500 */
[----:B------:R-:W-:Y:S02]  /*141b0*/  PRMT R48, RZ, 0x7610, R48 ;  /* 0x00007610ff307816 */ /* 0x000fe40000000030 */
[----:B------:R-:W-:Y:S01]  /*141c0*/  PRMT R49, RZ, 0x7610, R49 ;  /* 0x00007610ff317816 */ /* 0x000fe20000000031 */
[----:B------:R-:W3:Y:S01]  /*141d0*/  @P3 LDG.E.U16 R33, desc[UR6][R44.64] ;  /* 0x000000062c213981 */ /* 0x000ee2000c1e1500 */
[----:B--2---:R-:W-:-:S05]  /*141e0*/  PRMT R28, RZ, 0x7610, R28 ;  /* 0x00007610ff1c7816 */ /* 0x004fca000000001c */
[----:B------:R1:W-:Y:S04]  /*141f0*/  STL.S16 [R1+0x109c], R28 ;  /* 0x00109c1c01007387 */ /* 0x0003e80000100600 */
[----:B-1----:R-:W2:Y:S04]  /*14200*/  LDL.LU R28, [R1+0x2098] ;  /* 0x00209800011c7983 */ /* 0x002ea80000300800 */
[----:B------:R-:W2:Y:S04]  /*14210*/  LDL.LU.64 R14, [R1+0x2090] ;  /* 0x00209000010e7983 */ /* 0x000ea80000300a00 */
[----:B------:R1:W-:Y:S04]  /*14220*/  STL [R1+0x108c], R29 ;  /* 0x00108c1d01007387 */ /* 0x0003e80000100800 */
[----:B-1----:R-:W2:Y:S04]  /*14230*/  LDL.LU R29, [R1+0x2088] ;  /* 0x00208800011d7983 */ /* 0x002ea80000300800 */
[----:B--2---:R-:W2:Y:S04]  /*14240*/  @P3 LDG.E.U16 R27, desc[UR6][R28.64] ;  /* 0x000000061c1b3981 */ /* 0x004ea8000c1e1500 */
[----:B--2---:R1:W-:Y:S04]  /*14250*/  STL [R1+0x1064], R27 ;  /* 0x0010641b01007387 */ /* 0x0043e80000100800 */
[----:B-1----:R-:W2:Y:S04]  /*14260*/  LDL.LU R27, [R1+0x2084] ;  /* 0x00208400011b7983 */ /* 0x002ea80000300800 */
[----:B--2---:R-:W2:Y:S04]  /*14270*/  @P0 LDG.E.U16 R22, desc[UR6][R26.64] ;  /* 0x000000061a160981 */ /* 0x004ea8000c1e1500 */
[----:B------:R-:W-:Y:S04]  /*14280*/  STL [R1+0x1fa0], R28 ;  /* 0x001fa01c01007387 */ /* 0x000fe80000100800 */
[----:B------:R-:W-:Y:S04]  /*14290*/  STL [R1+0x1f9c], R29 ;  /* 0x001f9c1d01007387 */ /* 0x000fe80000100800 */
[----:B--2---:R1:W-:Y:S04]  /*142a0*/  STL [R1+0x1060], R22 ;  /* 0x0010601601007387 */ /* 0x0043e80000100800 */
[----:B-1----:R-:W2:Y:S04]  /*142b0*/  LDL.LU R22, [R1+0x2080] ;  /* 0x0020800001167983 */ /* 0x002ea80000300800 */
[----:B------:R1:W-:Y:S04]  /*142c0*/  STL [R1+0x1fa8], R26 ;  /* 0x001fa81a01007387 */ /* 0x0003e80000100800 */
[----:B-1----:R0:W2:Y:S04]  /*142d0*/  LDL.LU R26, [R1+0x10a0] ;  /* 0x0010a000011a7983 */ /* 0x0020a80000300800 */
[----:B------:R1:W-:Y:S04]  /*142e0*/  STL [R1+0x1fa4], R27 ;  /* 0x001fa41b01007387 */ /* 0x0003e80000100800 */
[----:B-1----:R0:W3:Y:S04]  /*142f0*/  LDL.LU R27, [R1+0x109c] ;  /* 0x00109c00011b7983 */ /* 0x0020e80000300800 */
[----:B------:R-:W4:Y:S04]  /*14300*/  LDL.LU.64 R16, [R1+0x2078] ;  /* 0x0020780001107983 */ /* 0x000f280000300a00 */
[----:B------:R1:W-:Y:S04]  /*14310*/  STL [R1+0x1088], R24 ;  /* 0x0010881801007387 */ /* 0x0003e80000100800 */
[----:B-1----:R-:W4:Y:S04]  /*14320*/  LDL.LU R24, [R1+0x2070] ;  /* 0x0020700001187983 */ /* 0x002f280000300800 */
[----:B------:R-:W4:Y:S04]  /*14330*/  LDL.LU.64 R46, [R1+0x2068] ;  /* 0x00206800012e7983 */ /* 0x000f280000300a00 */
[----:B------:R1:W-:Y:S04]  /*14340*/  STL [R1+0x1084], R25 ;  /* 0x0010841901007387 */ /* 0x0003e80000100800 */
[----:B-1----:R-:W4:Y:S04]  /*14350*/  LDL.LU R25, [R1+0x2060] ;  /* 0x0020600001197983 */ /* 0x002f280000300800 */
[----:B--2---:R-:W2:Y:S04]  /*14360*/  @P3 LDG.E.U16 R26, desc[UR6][R12.64] ;  /* 0x000000060c1a3981 */ /* 0x004ea8000c1e1500 */
[----:B---3--:R-:W3:Y:S04]  /*14370*/  @P0 LDG.E.U16 R27, desc[UR6][R10.64] ;  /* 0x000000060a1b0981 */ /* 0x008ee8000c1e1500 */
[----:B----4-:R-:W4:Y:S04]  /*14380*/  @P0 LDG.E.U16 R49, desc[UR6][R46.64] ;  /* 0x000000062e310981 */ /* 0x010f28000c1e1500 */
[----:B------:R-:W2:Y:S04]  /*14390*/  @P3 LDG.E.U16 R23, desc[UR6][R24.64] ;  /* 0x0000000618173981 */ /* 0x000ea8000c1e1500 */
[----:B--2---:R1:W-:Y:S04]  /*143a0*/  STL [R1+0x105c], R23 ;  /* 0x00105c1701007387 */ /* 0x0043e80000100800 */
[----:B-1----:R-:W2:Y:S04]  /*143b0*/  LDL.LU R23, [R1+0x205c] ;  /* 0x00205c0001177983 */ /* 0x002ea80000300800 */
[----:B------:R1:W-:Y:S04]  /*143c0*/  STL [R1+0x1fb0], R24 ;  /* 0x001fb01801007387 */ /* 0x0003e80000100800 */
[----:B-1----:R0:W3:Y:S04]  /*143d0*/  LDL.LU R24, [R1+0x1048] ;  /* 0x0010480001187983 */ /* 0x0020e80000300800 */
[----:B--2---:R-:W2:Y:S04]  /*143e0*/  @P0 LDG.E.U16 R0, desc[UR6][R22.64] ;  /* 0x0000000616000981 */ /* 0x004ea8000c1e1500 */
[----:B------:R1:W-:Y:S04]  /*143f0*/  STL [R1+0x1fac], R25 ;  /* 0x001fac1901007387 */ /* 0x0003e80000100800 */
[----:B-1----:R0:W4:Y:S04]  /*14400*/  LDL.LU R25, [R1+0x10a8] ;  /* 0x0010a80001197983 */ /* 0x0021280000300800 */
[----:B---3--:R-:W3:Y:S04]  /*14410*/  @P0 LDG.E.U16 R24, desc[UR6][R14.64] ;  /* 0x000000060e180981 */ /* 0x008ee8000c1e1500 */
[----:B--2---:R1:W-:Y:S04]  /*14420*/  STL [R1+0x1058], R0 ;  /* 0x0010580001007387 */ /* 0x0043e80000100800 */
[----:B-1----:R-:W2:Y:S04]  /*14430*/  LDL.LU R0, [R1+0x2058] ;  /* 0x0020580001007983 */ /* 0x002ea80000300800 */
[----:B------:R1:W-:Y:S04]  /*14440*/  STL [R1+0x1fb8], R22 ;  /* 0x001fb81601007387 */ /* 0x0003e80000100800 */
[----:B----4-:R-:W4:Y:S04]  /*14450*/  @P0 LDG.E.U16 R25, desc[UR6][R42.64] ;  /* 0x000000062a190981 */ /* 0x010f28000c1e1500 */
[----:B-1----:R0:W2:Y:S04]  /*14460*/  LDL.LU R22, [R1+0x1078] ;  /* 0x0010780001167983 */ /* 0x0020a80000300800 */
[----:B------:R1:W-:Y:S04]  /*14470*/  STL [R1+0x1fb4], R23 ;  /* 0x001fb41701007387 */ /* 0x0003e80000100800 */
[----:B-1----:R0:W3:Y:S04]  /*14480*/  LDL.LU R23, [R1+0x104c] ;  /* 0x00104c0001177983 */ /* 0x0020e80000300800 */
[----:B------:R-:W4:Y:S04]  /*14490*/  LDL.LU.64 R18, [R1+0x2050] ;  /* 0x0020500001127983 */ /* 0x000f280000300a00 */
[----:B------:R1:W-:Y:S04]  /*144a0*/  STL [R1+0x1080], R51 ;  /* 0x0010803301007387 */ /* 0x0003e80000100800 */
[----:B-1----:R-:W4:Y:S04]  /*144b0*/  LDL.LU R51, [R1+0x2048] ;  /* 0x0020480001337983 */ /* 0x002f280000300800 */
[----:B------:R-:W4:Y:S04]  /*144c0*/  LDL.LU.64 R20, [R1+0x2040] ;  /* 0x0020400001147983 */ /* 0x000f280000300a00 */
[----:B--2---:R-:W2:Y:S04]  /*144d0*/  @P3 LDG.E.U16 R22, desc[UR6][R52.64] ;  /* 0x0000000634163981 */ /* 0x004ea8000c1e1500 */
[----:B---3--:R-:W3:Y:S04]  /*144e0*/  @P3 LDG.E.U16 R23, desc[UR6][R16.64] ;  /* 0x0000000610173981 */ /* 0x008ee8000c1e1500 */
[----:B----4-:R-:W4:Y:S04]  /*144f0*/  @P3 LDG.E.U16 R48, desc[UR6][R20.64] ;  /* 0x0000000614303981 */ /* 0x010f28000c1e1500 */
[----:B------:R1:W-:Y:S04]  /*14500*/  STL [R1+0x107c], R50 ;  /* 0x00107c3201007387 */ /* 0x0003e80000100800 */
[----:B-1----:R-:W2:Y:S04]  /*14510*/  LDL.LU R50, [R1+0x203c] ;  /* 0x00203c0001327983 */ /* 0x002ea80000300800 */
[----:B----4-:R1:W-:Y:S04]  /*14520*/  STL [R1+0x1054], R48 ;  /* 0x0010543001007387 */ /* 0x0103e80000100800 */
[----:B-1----:R-:W4:Y:S04]  /*14530*/  LDL.LU R48, [R1+0x2038] ;  /* 0x0020380001307983 */ /* 0x002f280000300800 */
[----:B------:R-:W-:Y:S04]  /*14540*/  STL [R1+0x1fc0], R20 ;  /* 0x001fc01401007387 */ /* 0x000fe80000100800 */
[----:B------:R1:W-:Y:S04]  /*14550*/  STL [R1+0x1fbc], R21 ;  /* 0x001fbc1501007387 */ /* 0x0003e80000100800 */
[----:B-1----:R0:W2:Y:S04]  /*14560*/  LDL.LU R21, [R1+0x1050] ;  /* 0x0010500001157983 */ /* 0x0020a80000300800 */
[----:B--2---:R-:W2:Y:S04]  /*14570*/  @P0 LDG.E.U16 R21, desc[UR6][R18.64] ;  /* 0x0000000612150981 */ /* 0x004ea8000c1e1500 */
[----:B--2---:R-:W-:Y:S04]  /*14580*/  STL [R1+0x1fcc], R21 ;  /* 0x001fcc1501007387 */ /* 0x004fe80000100800 */
[----:B------:R1:W-:Y:S04]  /*14590*/  STL [R1+0x1fc8], R18 ;  /* 0x001fc81201007387 */ /* 0x0003e80000100800 */
[----:B------:R-:W-:Y:S04]  /*145a0*/  STL [R1+0x1fc4], R19 ;  /* 0x001fc41301007387 */ /* 0x000fe80000100800 */
[----:B------:R-:W2:Y:S04]  /*145b0*/  LDL.LU.64 R52, [R1+0x2030] ;  /* 0x0020300001347983 */ /* 0x000ea80000300a00 */
[----:B------:R-:W2:Y:S04]  /*145c0*/  LDL R20, [R1+0x1470] ;  /* 0x0014700001147983 */ /* 0x000ea80000100800 */
[----:B-1----:R-:W2:Y:S04]  /*145d0*/  LDL.LU R18, [R1+0x12e0] ;  /* 0x0012e00001127983 */ /* 0x002ea80000300800 */
[----:B------:R-:W-:Y:S04]  /*145e0*/  STL [R1+0x1fd0], R22 ;  /* 0x001fd01601007387 */ /* 0x000fe80000100800 */
[----:B------:R-:W-:Y:S04]  /*145f0*/  STL [R1+0x1fdc], R49 ;  /* 0x001fdc3101007387 */ /* 0x000fe80000100800 */
[----:B------:R1:W-:Y:S04]  /*14600*/  STL [R1+0x1fd8], R46 ;  /* 0x001fd82e01007387 */ /* 0x0003e80000100800 */
[----:B-1----:R-:W2:Y:S04]  /*14610*/  LDL.LU R46, [R1+0x12e4] ;  /* 0x0012e400012e7983 */ /* 0x002ea80000300800 */
[----:B------:R-:W-:Y:S04]  /*14620*/  STL [R1+0x1fd4], R47 ;  /* 0x001fd42f01007387 */ /* 0x000fe80000100800 */
[----:B---3--:R1:W-:Y:S04]  /*14630*/  STL [R1+0x1fe8], R23 ;  /* 0x001fe81701007387 */ /* 0x0083e80000100800 */
[----:B-1----:R-:W3:Y:S04]  /*14640*/  LDL.LU R23, [R1+0x12e8] ;  /* 0x0012e80001177983 */ /* 0x002ee80000300800 */
[----:B------:R-:W-:Y:S04]  /*14650*/  STL [R1+0x1fe4], R16 ;  /* 0x001fe41001007387 */ /* 0x000fe80000100800 */
        /* <DEDUP_REMOVED lines=9> */
[----:B------:R1:W-:Y:S04]  /*146f0*/  STL [R1+0x2004], R43 ;  /* 0x0020042b01007387 */ /* 0x0003e80000100800 */
[----:B------:R-:W-:Y:S04]  /*14700*/  STL [R1+0x2018], R26 ;  /* 0x0020181a01007387 */ /* 0x000fe80000100800 */
[----:B------:R-:W-:Y:S04]  /*14710*/  STL [R1+0x2014], R12 ;  /* 0x0020140c01007387 */ /* 0x000fe80000100800 */
[----:B------:R0:W-:Y:S04]  /*14720*/  STL [R1+0x2010], R13 ;  /* 0x0020100d01007387 */ /* 0x0001e80000100800 */
[----:B------:R-:W-:Y:S04]  /*14730*/  STL [R1+0x2024], R27 ;  /* 0x0020241b01007387 */ /* 0x000fe80000100800 */
[----:B------:R0:W-:Y:S04]  /*14740*/  STL [R1+0x2020], R10 ;  /* 0x0020200a01007387 */ /* 0x0001e80000100800 */
[----:B------:R0:W-:Y:S04]  /*14750*/  STL [R1+0x201c], R11 ;  /* 0x00201c0b01007387 */ /* 0x0001e80000100800 */
[----:B------:R-:W-:Y:S04]  /*14760*/  STL [R1+0x2028], R41 ;  /* 0x0020282901007387 */ /* 0x000fe80000100800 */
[----:B------:R-:W3:Y:S01]  /*14770*/  LDL.LU R21, [R1+0x12dc] ;  /* 0x0012dc0001157983 */ /* 0x000ee20000300800 */
[----:B------:R-:W-:-:S02]  /*14780*/  PRMT R29, RZ, 0x7610, R29 ;  /* 0x00007610ff1d7816 */ /* 0x000fc4000000001d */
[----:B------:R-:W-:Y:S01]  /*14790*/  PRMT R31, RZ, 0x7610, R31 ;  /* 0x00007610ff1f7816 */ /* 0x000fe2000000001f */
[----:B------:R-:W3:Y:S01]  /*147a0*/  LDL.LU R49, [R1+0x12d8] ;  /* 0x0012d80001317983 */ /* 0x000ee20000300800 */
[----:B------:R-:W-:Y:S02]  /*147b0*/  PRMT R51, RZ, 0x7610, R51 ;  /* 0x00007610ff337816 */ /* 0x000fe40000000033 */
[----:B----4-:R-:W-:Y:S01]  /*147c0*/  PRMT R48, RZ, 0x7610, R48 ;  /* 0x00007610ff307816 */ /* 0x010fe20000000030 */
[----:B------:R-:W4:Y:S04]  /*147d0*/  @P0 LDG.E.U16 R29, desc[UR6][R38.64] ;  /* 0x00000006261d0981 */ /* 0x000f28000c1e1500 */
[----:B------:R-:W4:Y:S04]  /*147e0*/  @P0 LDG.E.U16 R31, desc[UR6][R6.64] ;  /* 0x00000006061f0981 */ /* 0x000f28000c1e1500 */
[----:B------:R-:W4:Y:S04]  /*147f0*/  @P0 LDG.E.U16 R51, desc[UR6][R34.64] ;  /* 0x0000000622330981 */ /* 0x000f28000c1e1500 */
[----:B------:R-:W4:Y:S01]  /*14800*/  @P0 LDG.E.U16 R48, desc[UR6][R2.64] ;  /* 0x0000000602300981 */ /* 0x000f22000c1e1500 */
[----:B------:R-:W-:-:S02]  /*14810*/  PRMT R28, RZ, 0x7610, R28 ;  /* 0x00007610ff1c7816 */ /* 0x000fc4000000001c */
[----:B------:R-:W-:Y:S02]  /*14820*/  PRMT R30, RZ, 0x7610, R30 ;  /* 0x00007610ff1e7816 */ /* 0x000fe4000000001e */
[----:B------:R-:W-:Y:S02]  /*14830*/  PRMT R32, RZ, 0x7610, R32 ;  /* 0x00007610ff207816 */ /* 0x000fe40000000020 */
[----:B------:R-:W-:Y:S01]  /*14840*/  PRMT R50, RZ, 0x7610, R50 ;  /* 0x00007610ff327816 */ /* 0x000fe20000000032 */
[----:B------:R-:W4:Y:S01]  /*14850*/  @P3 LDG.E.U16 R28, desc[UR6][R40.64] ;  /* 0x00000006281c3981 */ /* 0x000f22000c1e1500 */
[----:B-1----:R-:W-:-:S03]  /*14860*/  LOP3.LUT R43, R0, 0x60, RZ, 0x3c, !PT ;  /* 0x00000060002b7812 */ /* 0x002fc600078e3cff */
[----:B------:R-:W4:Y:S01]  /*14870*/  @P3 LDG.E.U16 R30, desc[UR6][R8.64] ;  /* 0x00000006081e3981 */ /* 0x000f22000c1e1500 */
[----:B0-----:R-:W-:-:S03]  /*14880*/  CS2R R12, SRZ ;  /* 0x00000000000c7805 */ /* 0x001fc6000001ff00 */
[----:B------:R-:W4:Y:S04]  /*14890*/  @P3 LDG.E.U16 R32, desc[UR6][R36.64] ;  /* 0x0000000624203981 */ /* 0x000f28000c1e1500 */
[----:B------:R-:W4:Y:S01]  /*148a0*/  @P3 LDG.E.U16 R50, desc[UR6][R4.64] ;  /* 0x0000000604323981 */ /* 0x000f22000c1e1500 */
[C---:B--2---:R-:W-:Y:S02]  /*148b0*/  VIADD R19, R20.reuse, 0x20000 ;  /* 0x0002000014137836 */ /* 0x044fe40000000000 */
[----:B------:R-:W-:Y:S02]  /*148c0*/  VIADD R10, R20, 0x42000 ;  /* 0x00042000140a7836 */ /* 0x000fe40000000000 */
[----:B------:R-:W0:Y:S01]  /*148d0*/  S2R R20, SR_TID.X ;  /* 0x0000000000147919 */ /* 0x000e220000002100 */
[----:B------:R-:W-:-:S02]  /*148e0*/  SHF.R.U32.HI R11, RZ, 0x4, R19 ;  /* 0x00000004ff0b7819 */ /* 0x000fc40000011613 */
[----:B------:R-:W-:Y:S02]  /*148f0*/  SHF.R.U32.HI R10, RZ, 0x4, R10 ;  /* 0x00000004ff0a7819 */ /* 0x000fe4000001160a */
[----:B------:R-:W-:Y:S02]  /*14900*/  SGXT.U32 R11, R11, 0xe ;  /* 0x0000000e0b0b781a */ /* 0x000fe40000000000 */
[----:B------:R-:W-:-:S03]  /*14910*/  SGXT.U32 R10, R10, 0xe ;  /* 0x0000000e0a0a781a */ /* 0x000fc60000000000 */
[----:B------:R-:W-:Y:S04]  /*14920*/  STL [R1+0x10cc], R11 ;  /* 0x0010cc0b01007387 */ /* 0x000fe80000100800 */
[----:B------:R1:W-:Y:S01]  /*14930*/  STL [R1+0x10c8], R10 ;  /* 0x0010c80a01007387 */ /* 0x0003e20000100800 */
[----:B------:R-:W-:Y:S01]  /*14940*/  IMAD R14, R53, 0x20, R52 ;  /* 0x00000020350e7824 */ /* 0x000fe200078e0234 */
[----:B0-----:R-:W-:-:S04]  /*14950*/  SHF.R.U32.HI R20, RZ, 0x5, R20 ;  /* 0x00000005ff147819 */ /* 0x001fc80000011614 */
[----:B------:R-:W-:Y:S02]  /*14960*/  ISETP.NE.U32.AND P0, PT, R20, RZ, PT ;  /* 0x000000ff1400720c */ /* 0x000fe40003f05070 */
[----:B------:R-:W2:Y:S04]  /*14970*/  LDL.LU R20, [R1+0x12d4] ;  /* 0x0012d40001147983 */ /* 0x000ea80000300800 */
[----:B------:R-:W-:Y:S04]  /*14980*/  STL [R1+0x103c], R14 ;  /* 0x00103c0e01007387 */ /* 0x000fe80000100800 */
[----:B------:R-:W4:Y:S01]  /*14990*/  LDL.LU R22, [R1+0x12d0] ;  /* 0x0012d00001167983 */ /* 0x000f220000300800 */
[----:B-1----:R-:W-:-:S03]  /*149a0*/  IADD3 R10, P3, PT, R10, 0x2, RZ ;  /* 0x000000020a0a7810 */ /* 0x002fc60007f7e0ff */
[----:B------:R-:W4:Y:S01]  /*149b0*/  LDL.LU R19, [R1+0x12cc] ;  /* 0x0012cc0001137983 */ /* 0x000f220000300800 */
[----:B------:R-:W-:Y:S02]  /*149c0*/  IADD3 R11, P1, PT, R11, 0x8000080, RZ ;  /* 0x080000800b0b7810 */ /* 0x000fe40007f3e0ff */
[----:B------:R-:W-:Y:S01]  /*149d0*/  R2UR UR10, R10 ;  /* 0x000000000a0a72ca */ /* 0x000fe200000e0000 */
[----:B------:R-:W4:Y:S01]  /*149e0*/  LDL.LU R47, [R1+0x12c8] ;  /* 0x0012c800012f7983 */ /* 0x000f220000300800 */
[----:B------:R-:W-:-:S03]  /*149f0*/  IADD3.X R53, PT, PT, R13, 0x40004040, RZ, P1, !PT ;  /* 0x400040400d357810 */ /* 0x000fc60000ffe4ff */
[----:B---3--:R-:W-:Y:S01]  /*14a00*/  STS.U16 [R43+UR76+0x12300], R23 ;  /* 0x012300172b007988 */ /* 0x008fe2000800044c */
[----:B------:R-:W-:-:S03]  /*14a10*/  IADD3.X R52, PT, PT, R12, 0x40004040, RZ, P3, !PT ;  /* 0x400040400c347810 */ /* 0x000fc60001ffe4ff */
[----:B------:R-:W3:Y:S04]  /*14a20*/  LDL.LU R10, [R1+0x12c4] ;  /* 0x0012c400010a7983 */ /* 0x000ee80000300800 */
[----:B------:R0:W-:Y:S04]  /*14a30*/  STS.U16 [R43+UR76+0x2700], R46 ;  /* 0x0027002e2b007988 */ /* 0x0001e8000800044c */
[----:B------:R-:W3:Y:S04]  /*14a40*/  LDL.LU R27, [R1+0x12c0] ;  /* 0x0012c000011b7983 */ /* 0x000ee80000300800 */
[----:B------:R1:W-:Y:S04]  /*14a50*/  STS.U16 [R43+UR76+0x12700], R18 ;  /* 0x012700122b007988 */ /* 0x0003e8000800044c */
[----:B0-----:R-:W3:Y:S04]  /*14a60*/  LDL.LU R46, [R1+0x12bc] ;  /* 0x0012bc00012e7983 */ /* 0x001ee80000300800 */
[----:B------:R-:W3:Y:S04]  /*14a70*/  LDL.LU R13, [R1+0x12b8] ;  /* 0x0012b800010d7983 */ /* 0x000ee80000300800 */
[----:B------:R-:W3:Y:S04]  /*14a80*/  LDL.LU R12, [R1+0x12b4] ;  /* 0x0012b400010c7983 */ /* 0x000ee80000300800 */
[----:B-1----:R-:W3:Y:S04]  /*14a90*/  LDL.LU R18, [R1+0x12b0] ;  /* 0x0012b00001127983 */ /* 0x002ee80000300800 */
[----:B------:R-:W3:Y:S04]  /*14aa0*/  LDL.LU R26, [R1+0x12ac] ;  /* 0x0012ac00011a7983 */ /* 0x000ee80000300800 */
[----:B------:R-:W3:Y:S04]  /*14ab0*/  LDL.LU R42, [R1+0x12a8] ;  /* 0x0012a800012a7983 */ /* 0x000ee80000300800 */
[----:B------:R-:W3:Y:S04]  /*14ac0*/  LDL.LU R25, [R1+0x12a4] ;  /* 0x0012a40001197983 */ /* 0x000ee80000300800 */
[----:B------:R0:W-:Y:S04]  /*14ad0*/  STS.U16 [R43+UR76+0x2b00], R21 ;  /* 0x002b00152b007988 */ /* 0x0001e8000800044c */
[----:B0-----:R-:W3:Y:S04]  /*14ae0*/  LDL.LU R21, [R1+0x12a0] ;  /* 0x0012a00001157983 */ /* 0x001ee80000300800 */
[----:B------:R-:W3:Y:S04]  /*14af0*/  LDL.LU R45, [R1+0x129c] ;  /* 0x00129c00012d7983 */ /* 0x000ee80000300800 */
[----:B------:R-:W3:Y:S04]  /*14b00*/  LDL.LU R44, [R1+0x1298] ;  /* 0x00129800012c7983 */ /* 0x000ee80000300800 */
[----:B------:R-:W3:Y:S04]  /*14b10*/  LDL.LU R33, [R1+0x1294] ;  /* 0x0012940001217983 */ /* 0x000ee80000300800 */
[----:B------:R0:W-:Y:S04]  /*14b20*/  STS.U16 [R43+UR76+0x12b00], R49 ;  /* 0x012b00312b007988 */ /* 0x0001e8000800044c */
[----:B------:R-:W3:Y:S04]  /*14b30*/  LDL.LU R15, [R1+0x1290] ;  /* 0x00129000010f7983 */ /* 0x000ee80000300800 */
[----:B0-----:R-:W3:Y:S04]  /*14b40*/  LDL.LU R49, [R1+0x128c] ;  /* 0x00128c0001317983 */ /* 0x001ee80000300800 */
[----:B------:R-:W3:Y:S04]  /*14b50*/  LDL.LU R14, [R1+0x1288] ;  /* 0x00128800010e7983 */ /* 0x000ee80000300800 */
[----:B------:R-:W3:Y:S04]  /*14b60*/  LDL.LU R24, [R1+0x1284] ;  /* 0x0012840001187983 */ /* 0x000ee80000300800 */
[----:B--2---:R0:W-:Y:S04]  /*14b70*/  STS.U16 [R43+UR76+0x2f00], R20 ;  /* 0x002f00142b007988 */ /* 0x0041e8000800044c */
[----:B0-----:R-:W2:Y:S04]  /*14b80*/  LDL.LU R20, [R1+0x1280] ;  /* 0x0012800001147983 */ /* 0x001ea80000300800 */
[----:B----4-:R0:W-:Y:S04]  /*14b90*/  STS.U16 [R43+UR76+0x12f00], R22 ;  /* 0x012f00162b007988 */ /* 0x0101e8000800044c */
[----:B------:R-:W4:Y:S04]  /*14ba0*/  LDL.LU R17, [R1+0x127c] ;  /* 0x00127c0001117983 */ /* 0x000f280000300800 */
[----:B0-----:R-:W4:Y:S04]  /*14bb0*/  LDL.LU R22, [R1+0x1278] ;  /* 0x0012780001167983 */ /* 0x001f280000300800 */
[----:B------:R0:W-:Y:S04]  /*14bc0*/  STS.U16 [R43+UR76+0x3300], R19 ;  /* 0x003300132b007988 */ /* 0x0001e8000800044c */
[----:B------:R1:W-:Y:S04]  /*14bd0*/  STS.U16 [R43+UR76+0x13300], R47 ;  /* 0x0133002f2b007988 */ /* 0x0003e8000800044c */
[----:B0-----:R-:W4:Y:S04]  /*14be0*/  LDL.LU R19, [R1+0x1274] ;  /* 0x0012740001137983 */ /* 0x001f280000300800 */
[----:B---3--:R-:W-:Y:S04]  /*14bf0*/  STS.U16 [R43+UR76+0x3700], R10 ;  /* 0x0037000a2b007988 */ /* 0x008fe8000800044c */
[----:B------:R-:W-:Y:S04]  /*14c00*/  STS.U16 [R43+UR76+0x13700], R27 ;  /* 0x0137001b2b007988 */ /* 0x000fe8000800044c */
[----:B------:R-:W3:Y:S04]  /*14c10*/  LDL.LU R16, [R1+0x1270] ;  /* 0x0012700001107983 */ /* 0x000ee80000300800 */
[----:B------:R0:W-:Y:S04]  /*14c20*/  STS.U16 [R43+UR76+0x3b00], R46 ;  /* 0x003b002e2b007988 */ /* 0x0001e8000800044c */
[----:B------:R-:W3:Y:S04]  /*14c30*/  LDL.LU R23, [R1+0x126c] ;  /* 0x00126c0001177983 */ /* 0x000ee80000300800 */
[----:B------:R-:W-:Y:S04]  /*14c40*/  STS.U16 [R43+UR76+0x13b00], R13 ;  /* 0x013b000d2b007988 */ /* 0x000fe8000800044c */
[----:B-1----:R-:W3:Y:S04]  /*14c50*/  LDL.LU R47, [R1+0x1268] ;  /* 0x00126800012f7983 */ /* 0x002ee80000300800 */
[----:B------:R-:W-:Y:S04]  /*14c60*/  STS.U16 [R43+UR76+0x3f00], R12 ;  /* 0x003f000c2b007988 */ /* 0x000fe8000800044c */
[----:B0-----:R-:W3:Y:S04]  /*14c70*/  LDL.LU R46, [R1+0x1264] ;  /* 0x00126400012e7983 */ /* 0x001ee80000300800 */
[----:B------:R0:W-:Y:S04]  /*14c80*/  STS.U16 [R43+UR76+0x13f00], R18 ;  /* 0x013f00122b007988 */ /* 0x0001e8000800044c */
[----:B------:R-:W-:Y:S04]  /*14c90*/  STS.U16 [R43+UR76+0x4300], R26 ;  /* 0x0043001a2b007988 */ /* 0x000fe8000800044c */
[----:B------:R-:W-:Y:S04]  /*14ca0*/  STS.U16 [R43+UR76+0x14300], R42 ;  /* 0x0143002a2b007988 */ /* 0x000fe8000800044c */
[----:B0-----:R-:W3:Y:S04]  /*14cb0*/  LDL.LU R18, [R1+0x1260] ;  /* 0x0012600001127983 */ /* 0x001ee80000300800 */
[----:B------:R-:W-:Y:S04]  /*14cc0*/  STS.U16 [R43+UR76+0x4700], R25 ;  /* 0x004700192b007988 */ /* 0x000fe8000800044c */
[----:B------:R0:W-:Y:S04]  /*14cd0*/  STS.U16 [R43+UR76+0x14700], R21 ;  /* 0x014700152b007988 */ /* 0x0001e8000800044c */
[----:B0-----:R-:W3:Y:S04]  /*14ce0*/  LDL.LU R21, [R1+0x125c] ;  /* 0x00125c0001157983 */ /* 0x001ee80000300800 */
[----:B------:R-:W-:Y:S04]  /*14cf0*/  STS.U16 [R43+UR76+0x4b00], R45 ;  /* 0x004b002d2b007988 */ /* 0x000fe8000800044c */
[----:B------:R-:W-:Y:S04]  /*14d00*/  STS.U16 [R43+UR76+0x14b00], R44 ;  /* 0x014b002c2b007988 */ /* 0x000fe8000800044c */
[----:B------:R-:W-:Y:S04]  /*14d10*/  STS.U16 [R43+UR76+0x4f00], R33 ;  /* 0x004f00212b007988 */ /* 0x000fe8000800044c */
[----:B------:R-:W-:Y:S04]  /*14d20*/  STS.U16 [R43+UR76+0x14f00], R15 ;  /* 0x014f000f2b007988 */ /* 0x000fe8000800044c */
[----:B------:R0:W-:Y:S04]  /*14d30*/  STS.U16 [R43+UR76+0x5300], R49 ;  /* 0x005300312b007988 */ /* 0x0001e8000800044c */
[----:B------:R-:W-:Y:S04]  /*14d40*/  STS.U16 [R43+UR76+0x15300], R14 ;  /* 0x0153000e2b007988 */ /* 0x000fe8000800044c */
[----:B------:R-:W-:Y:S04]  /*14d50*/  STS.U16 [R43+UR76+0x5700], R24 ;  /* 0x005700182b007988 */ /* 0x000fe8000800044c */
[----:B0-----:R-:W3:Y:S04]  /*14d60*/  LDL.LU R49, [R1+0x1258] ;  /* 0x0012580001317983 */ /* 0x001ee80000300800 */
[----:B--2---:R0:W-:Y:S04]  /*14d70*/  STS.U16 [R43+UR76+0x15700], R20 ;  /* 0x015700142b007988 */ /* 0x0041e8000800044c */
[----:B0-----:R-:W2:Y:S04]  /*14d80*/  LDL.LU R20, [R1+0x1254] ;  /* 0x0012540001147983 */ /* 0x001ea80000300800 */
[----:B----4-:R-:W-:Y:S04]  /*14d90*/  STS.U16 [R43+UR76+0x5b00], R17 ;  /* 0x005b00112b007988 */ /* 0x010fe8000800044c */
[----:B------:R0:W-:Y:S04]  /*14da0*/  STS.U16 [R43+UR76+0x15b00], R22 ;  /* 0x015b00162b007988 */ /* 0x0001e8000800044c */
[----:B0-----:R-:W4:Y:S04]  /*14db0*/  LDL.LU R22, [R1+0x1250] ;  /* 0x0012500001167983 */ /* 0x001f280000300800 */
[----:B------:R0:W-:Y:S04]  /*14dc0*/  STS.U16 [R43+UR76+0x5f00], R19 ;  /* 0x005f00132b007988 */ /* 0x0001e8000800044c */
[----:B0-----:R-:W4:Y:S04]  /*14dd0*/  LDL.LU R19, [R1+0x124c] ;  /* 0x00124c0001137983 */ /* 0x001f280000300800 */
[----:B------:R-:W4:Y:S04]  /*14de0*/  LDL.LU R10, [R1+0x1248] ;  /* 0x00124800010a7983 */ /* 0x000f280000300800 */
[----:B------:R-:W4:Y:S04]  /*14df0*/  LDL.LU R27, [R1+0x1244] ;  /* 0x00124400011b7983 */ /* 0x000f280000300800 */
[----:B------:R-:W4:Y:S04]  /*14e00*/  LDL.LU R44, [R1+0x1240] ;  /* 0x00124000012c7983 */ /* 0x000f280000300800 */
[----:B------:R-:W4:Y:S04]  /*14e10*/  LDL.LU R13, [R1+0x12f8] ;  /* 0x0012f800010d7983 */ /* 0x000f280000300800 */
        /* <DEDUP_REMOVED lines=8> */
[----:B------:R0:W-:Y:S04]  /*14ea0*/  STS.U16 [R43+UR76+0x16700], R18 ;  /* 0x016700122b007988 */ /* 0x0001e8000800044c */
[----:B------:R-:W3:Y:S04]  /*14eb0*/  LDL.LU R45, [R1+0x142c] ;  /* 0x00142c00012d7983 */ /* 0x000ee80000300800 */
        /* <DEDUP_REMOVED lines=8> */
[----:B------:R0:W-:Y:S04]  /*14f40*/  STS.U16 [R43+UR76+0x16b00], R49 ;  /* 0x016b00312b007988 */ /* 0x0001e8000800044c */
[----:B------:R-:W3:Y:S04]  /*14f50*/  LDL.LU R16, [R1+0x13c4] ;  /* 0x0013c40001107983 */ /* 0x000ee80000300800 */
[----:B0-----:R-:W3:Y:S04]  /*14f60*/  LDL.LU R49, [R1+0x13c0] ;  /* 0x0013c00001317983 */ /* 0x001ee80000300800 */
[----:B------:R-:W3:Y:S04]  /*14f70*/  LDL.LU R23, [R1+0x13bc] ;  /* 0x0013bc0001177983 */ /* 0x000ee80000300800 */
[----:B--2---:R0:W-:Y:S04]  /*14f80*/  STS.U16 [R43+UR76+0x6f00], R20 ;  /* 0x006f00142b007988 */ /* 0x0041e8000800044c */
[----:B0-----:R-:W2:Y:S04]  /*14f90*/  LDL.LU R20, [R1+0x13b8] ;  /* 0x0013b80001147983 */ /* 0x001ea80000300800 */
[----:B----4-:R0:W-:Y:S04]  /*14fa0*/  STS.U16 [R43+UR76+0x16f00], R22 ;  /* 0x016f00162b007988 */ /* 0x0101e8000800044c */
[----:B0-----:R-:W4:Y:S04]  /*14fb0*/  LDL.LU R22, [R1+0x13b4] ;  /* 0x0013b40001167983 */ /* 0x001f280000300800 */
[----:B------:R-:W-:Y:S04]  /*14fc0*/  STS.U16 [R43+UR76+0x7300], R19 ;  /* 0x007300132b007988 */ /* 0x000fe8000800044c */
[----:B------:R-:W-:Y:S04]  /*14fd0*/  STS.U16 [R43+UR76+0x17300], R10 ;  /* 0x0173000a2b007988 */ /* 0x000fe8000800044c */
[----:B------:R-:W-:Y:S04]  /*14fe0*/  STS.U16 [R43+UR76+0x7700], R27 ;  /* 0x0077001b2b007988 */ /* 0x000fe8000800044c */
[----:B------:R0:W-:Y:S04]  /*14ff0*/  STS.U16 [R43+UR76+0x17700], R44 ;  /* 0x0177002c2b007988 */ /* 0x0001e8000800044c */
[----:B------:R-:W-:Y:S04]  /*15000*/  STS.U16 [R43+UR76+0x7b00], R13 ;  /* 0x007b000d2b007988 */ /* 0x000fe8000800044c */
[----:B------:R-:W4:Y:S01]  /*15010*/  LDL.LU R47, [R1+0x13b0] ;  /* 0x0013b000012f7983 */ /* 0x000f220000300800 */
[----:B0-----:R-:W-:-:S03]  /*15020*/  LOP3.LUT R44, R0, 0x70, RZ, 0x3c, !PT ;  /* 0x00000070002c7812 */ /* 0x001fc600078e3cff */
[----:B---3--:R-:W-:Y:S04]  /*15030*/  STS.U16 [R43+UR76+0x17b00], R12 ;  /* 0x017b000c2b007988 */ /* 0x008fe8000800044c */
[----:B------:R-:W3:Y:S04]  /*15040*/  LDL.LU R46, [R1+0x13ac] ;  /* 0x0013ac00012e7983 */ /* 0x000ee80000300800 */
[----:B------:R-:W-:Y:S04]  /*15050*/  STS.U16 [R43+UR76+0x7f00], R26 ;  /* 0x007f001a2b007988 */ /* 0x000fe8000800044c */
[----:B------:R-:W3:Y:S04]  /*15060*/  LDL.LU R19, [R1+0x13a8] ;  /* 0x0013a80001137983 */ /* 0x000ee80000300800 */
[----:B------:R-:W-:Y:S04]  /*15070*/  STS.U16 [R43+UR76+0x17f00], R42 ;  /* 0x017f002a2b007988 */ /* 0x000fe8000800044c */
[----:B------:R-:W-:Y:S04]  /*15080*/  STL [R1+0x1038], R44 ;  /* 0x0010382c01007387 */ /* 0x000fe80000100800 */
[----:B------:R-:W-:Y:S04]  /*15090*/  STS.U16 [R44+UR76+0x380], R25 ;  /* 0x000380192c007988 */ /* 0x000fe8000800044c */
[----:B------:R-:W-:Y:S04]  /*150a0*/  STS.U16 [R44+UR76+0x10380], R45 ;  /* 0x0103802d2c007988 */ /* 0x000fe8000800044c */
[----:B------:R0:W-:Y:S04]  /*150b0*/  STS.U16 [R44+UR76+0x780], R18 ;  /* 0x000780122c007988 */ /* 0x0001e8000800044c */
[----:B------:R-:W-:Y:S04]  /*150c0*/  STS.U16 [R44+UR76+0x10780], R33 ;  /* 0x010780212c007988 */ /* 0x000fe8000800044c */
[----:B------:R-:W-:Y:S04]  /*150d0*/  STS.U16 [R44+UR76+0xb80], R15 ;  /* 0x000b800f2c007988 */ /* 0x000fe8000800044c */
[----:B0-----:R-:W3:Y:S04]  /*150e0*/  LDL.LU R18, [R1+0x13a4] ;  /* 0x0013a40001127983 */ /* 0x001ee80000300800 */
[----:B------:R-:W-:Y:S04]  /*150f0*/  STS.U16 [R44+UR76+0x10b80], R14 ;  /* 0x010b800e2c007988 */ /* 0x000fe8000800044c */
[----:B------:R-:W-:Y:S04]  /*15100*/  STS.U16 [R44+UR76+0xf80], R24 ;  /* 0x000f80182c007988 */ /* 0x000fe8000800044c */
[----:B------:R0:W-:Y:S04]  /*15110*/  STS.U16 [R44+UR76+0x10f80], R21 ;  /* 0x010f80152c007988 */ /* 0x0001e8000800044c */
[----:B0-----:R-:W3:Y:S04]  /*15120*/  LDL.LU R21, [R1+0x13a0] ;  /* 0x0013a00001157983 */ /* 0x001ee80000300800 */
[----:B------:R-:W-:Y:S04]  /*15130*/  STS.U16 [R44+UR76+0x1380], R17 ;  /* 0x001380112c007988 */ /* 0x000fe8000800044c */
[----:B------:R-:W-:Y:S04]  /*15140*/  STS.U16 [R44+UR76+0x11380], R16 ;  /* 0x011380102c007988 */ /* 0x000fe8000800044c */
[----:B------:R0:W-:Y:S04]  /*15150*/  STS.U16 [R44+UR76+0x1780], R49 ;  /* 0x001780312c007988 */ /* 0x0001e8000800044c */
[----:B------:R-:W-:Y:S04]  /*15160*/  STS.U16 [R44+UR76+0x11780], R23 ;  /* 0x011780172c007988 */ /* 0x000fe8000800044c */
[----:B0-----:R-:W3:Y:S01]  /*15170*/  LDL.LU R49, [R1+0x139c] ;  /* 0x00139c0001317983 */ /* 0x001ee20000300800 */
[----:B------:R-:W-:-:S03]  /*15180*/  R2UR UR8, R11 ;  /* 0x000000000b0872ca */ /* 0x000fc600000e0000 */
[----:B--2---:R0:W-:Y:S04]  /*15190*/  STS.U16 [R44+UR76+0x1b80], R20 ;  /* 0x001b80142c007988 */ /* 0x0041e8000800044c */
[----:B0-----:R-:W2:Y:S04]  /*151a0*/  LDL.LU R20, [R1+0x1398] ;  /* 0x0013980001147983 */ /* 0x001ea80000300800 */
[----:B----4-:R0:W-:Y:S04]  /*151b0*/  STS.U16 [R44+UR76+0x11b80], R22 ;  /* 0x011b80162c007988 */ /* 0x0101e8000800044c */
        /* <DEDUP_REMOVED lines=11> */
[----:B---3--:R-:W-:Y:S04]  /*15270*/  STS.U16 [R44+UR76+0x11f80], R46 ;  /* 0x011f802e2c007988 */ /* 0x008fe8000800044c */
        /* <DEDUP_REMOVED lines=15> */
[----:B------:R-:W-:Y:S04]  /*15370*/  STS.U16 [R44+UR76+0x12780], R49 ;  /* 0x012780312c007988 */ /* 0x000fe8000800044c */
[----:B------:R-:W3:Y:S04]  /*15380*/  LDL.LU R47, [R1+0x133c] ;  /* 0x00133c00012f7983 */ /* 0x000ee80000300800 */
[----:B--2---:R0:W-:Y:S04]  /*15390*/  STS.U16 [R44+UR76+0x2b80], R20 ;  /* 0x002b80142c007988 */ /* 0x0041e8000800044c */
[----:B0-----:R-:W2:Y:S04]  /*153a0*/  LDL.LU R20, [R1+0x1338] ;  /* 0x0013380001147983 */ /* 0x001ea80000300800 */
[----:B------:R-:W2:Y:S04]  /*153b0*/  LDL.LU R46, [R1+0x1334] ;  /* 0x00133400012e7983 */ /* 0x000ea80000300800 */
[----:B----4-:R0:W-:Y:S04]  /*153c0*/  STS.U16 [R44+UR76+0x12b80], R22 ;  /* 0x012b80162c007988 */ /* 0x0101e8000800044c */
        /* <DEDUP_REMOVED lines=8> */
[----:B------:R-:W4:Y:S04]  /*15450*/  LDL.LU R49, [R1+0x1330] ;  /* 0x0013300001317983 */ /* 0x000f280000300800 */
[----:B------:R-:W-:Y:S04]  /*15460*/  STS.U16 [R44+UR76+0x3f80], R42 ;  /* 0x003f802a2c007988 */ /* 0x000fe8000800044c */
[----:B0-----:R-:W4:Y:S04]  /*15470*/  LDL.LU R22, [R1+0x132c] ;  /* 0x00132c0001167983 */ /* 0x001f280000300800 */
[----:B---3--:R-:W-:Y:S04]  /*15480*/  STS.U16 [R44+UR76+0x13f80], R25 ;  /* 0x013f80192c007988 */ /* 0x008fe8000800044c */
[----:B------:R-:W-:Y:S04]  /*15490*/  STS.U16 [R44+UR76+0x4380], R45 ;  /* 0x0043802d2c007988 */ /* 0x000fe8000800044c */
[----:B------:R0:W-:Y:S04]  /*154a0*/  STS.U16 [R44+UR76+0x14380], R19 ;  /* 0x014380132c007988 */ /* 0x0001e8000800044c */
[----:B------:R-:W-:Y:S04]  /*154b0*/  STS.U16 [R44+UR76+0x4780], R33 ;  /* 0x004780212c007988 */ /* 0x000fe8000800044c */
[----:B------:R-:W-:Y:S04]  /*154c0*/  STS.U16 [R44+UR76+0x14780], R15 ;  /* 0x0147800f2c007988 */ /* 0x000fe8000800044c */
[----:B------:R-:W-:Y:S04]  /*154d0*/  STS.U16 [R44+UR76+0x4b80], R14 ;  /* 0x004b800e2c007988 */ /* 0x000fe8000800044c */
[----:B0-----:R-:W3:Y:S04]  /*154e0*/  LDL.LU R19, [R1+0x1328] ;  /* 0x0013280001137983 */ /* 0x001ee80000300800 */
[----:B------:R-:W-:Y:S04]  /*154f0*/  STS.U16 [R44+UR76+0x14b80], R24 ;  /* 0x014b80182c007988 */ /* 0x000fe8000800044c */
[----:B------:R0:W-:Y:S04]  /*15500*/  STS.U16 [R44+UR76+0x4f80], R18 ;  /* 0x004f80122c007988 */ /* 0x0001e8000800044c */
[----:B------:R-:W-:Y:S04]  /*15510*/  STS.U16 [R44+UR76+0x14f80], R17 ;  /* 0x014f80112c007988 */ /* 0x000fe8000800044c */
[----:B0-----:R-:W3:Y:S04]  /*15520*/  LDL.LU R18, [R1+0x1324] ;  /* 0x0013240001127983 */ /* 0x001ee80000300800 */
[----:B------:R-:W-:Y:S04]  /*15530*/  STS.U16 [R44+UR76+0x5380], R16 ;  /* 0x005380102c007988 */ /* 0x000fe8000800044c */
[----:B------:R0:W-:Y:S04]  /*15540*/  STS.U16 [R44+UR76+0x15380], R21 ;  /* 0x015380152c007988 */ /* 0x0001e8000800044c */
[----:B0-----:R-:W3:Y:S01]  /*15550*/  LDL.LU R21, [R1+0x1320] ;  /* 0x0013200001157983 */ /* 0x001ee20000300800 */
[----:B------:R-:W-:-:S03]  /*15560*/  R2UR UR9, R53 ;  /* 0x00000000350972ca */ /* 0x000fc600000e0000 */
[----:B------:R-:W-:Y:S04]  /*15570*/  STS.U16 [R44+UR76+0x5780], R23 ;  /* 0x005780172c007988 */ /* 0x000fe8000800044c */
[----:B------:R-:W-:Y:S04]  /*15580*/  STS.U16 [R44+UR76+0x15780], R47 ;  /* 0x0157802f2c007988 */ /* 0x000fe8000800044c */
[----:B------:R-:W3:Y:S01]  /*15590*/  LDL R53, [R1+0x103c] ;  /* 0x00103c0001357983 */ /* 0x000ee20000100800 */
[----:B------:R-:W-:-:S03]  /*155a0*/  R2UR UR11, R52 ;  /* 0x00000000340b72ca */ /* 0x000fc600000e0000 */
        /* <DEDUP_REMOVED lines=21> */
[----:B----4-:R0:W-:Y:S04]  /*15700*/  STS.U16 [R44+UR76+0x5f80], R49 ;  /* 0x005f80312c007988 */ /* 0x0101e8000800044c */
[----:B------:R-:W4:Y:S04]  /*15710*/  LDL.LU R17, [R1+0x1064] ;  /* 0x0010640001117983 */ /* 0x000f280000300800 */
[----:B0-----:R-:W4:Y:S04]  /*15720*/  LDL.LU R49, [R1+0x1060] ;  /* 0x0010600001317983 */ /* 0x001f280000300800 */
[----:B------:R0:W-:Y:S04]  /*15730*/  STS.U16 [R44+UR76+0x15f80], R22 ;  /* 0x015f80162c007988 */ /* 0x0001e8000800044c */
[----:B---3--:R-:W-:Y:S04]  /*15740*/  STS.U16 [R44+UR76+0x6380], R19 ;  /* 0x006380132c007988 */ /* 0x008fe8000800044c */
[----:B------:R-:W3:Y:S04]  /*15750*/  LDL.LU R46, [R1+0x1088] ;  /* 0x00108800012e7983 */ /* 0x000ee80000300800 */
[----:B------:R-:W-:Y:S04]  /*15760*/  STS.U16 [R44+UR76+0x16380], R18 ;  /* 0x016380122c007988 */ /* 0x000fe8000800044c */
[----:B------:R-:W3:Y:S04]  /*15770*/  LDL.LU R47, [R1+0x1084] ;  /* 0x00108400012f7983 */ /* 0x000ee80000300800 */
[----:B------:R1:W-:Y:S04]  /*15780*/  STS.U16 [R44+UR76+0x6780], R21 ;  /* 0x006780152c007988 */ /* 0x0003e8000800044c */
[----:B0-----:R-:W3:Y:S04]  /*15790*/  LDL.LU R22, [R1+0x105c] ;  /* 0x00105c0001167983 */ /* 0x001ee80000300800 */
[----:B-1----:R-:W3:Y:S04]  /*157a0*/  LDL.LU R21, [R1+0x1058] ;  /* 0x0010580001157983 */ /* 0x002ee80000300800 */
[----:B------:R-:W3:Y:S04]  /*157b0*/  LDL.LU R18, [R1+0x1080] ;  /* 0x0010800001127983 */ /* 0x000ee80000300800 */
[----:B------:R-:W3:Y:S04]  /*157c0*/  LDL.LU R19, [R1+0x107c] ;  /* 0x00107c0001137983 */ /* 0x000ee80000300800 */
[----:B--2---:R0:W-:Y:S04]  /*157d0*/  STS.U16 [R44+UR76+0x16780], R20 ;  /* 0x016780142c007988 */ /* 0x0041e8000800044c */
[----:B------:R1:W-:Y:S04]  /*157e0*/  STS.U16 [R44+UR76+0x6b80], R41 ;  /* 0x006b80292c007988 */ /* 0x0003e8000800044c */
[----:B------:R2:W-:Y:S04]  /*157f0*/  STS.U16 [R44+UR76+0x16b80], R27 ;  /* 0x016b801b2c007988 */ /* 0x0005e8000800044c */
[----:B0-----:R-:W3:Y:S04]  /*15800*/  LDL.LU R20, [R1+0x1054] ;  /* 0x0010540001147983 */ /* 0x001ee80000300800 */
[----:B-1----:R0:W5:Y:S04]  /*15810*/  LDL.LU R41, [R1+0x2028] ;  /* 0x0020280001297983 */ /* 0x0021680000300800 */
[----:B------:R1:W-:Y:S04]  /*15820*/  STS.U16 [R44+UR76+0x6f80], R10 ;  /* 0x006f800a2c007988 */ /* 0x0003e8000800044c */
[----:B--2---:R-:W2:Y:S04]  /*15830*/  LDL.LU R27, [R1+0x2024] ;  /* 0x00202400011b7983 */ /* 0x004ea80000300800 */
[----:B------:R0:W-:Y:S04]  /*15840*/  STS.U16 [R44+UR76+0x16f80], R11 ;  /* 0x016f800b2c007988 */ /* 0x0001e8000800044c */
[----:B-1----:R1:W5:Y:S04]  /*15850*/  LDL.LU R10, [R1+0x2020] ;  /* 0x00202000010a7983 */ /* 0x0023680000300800 */
[----:B------:R1:W-:Y:S04]  /*15860*/  STS.U16 [R44+UR76+0x7380], R26 ;  /* 0x0073801a2c007988 */ /* 0x0003e8000800044c */
[----:B0-----:R0:W5:Y:S04]  /*15870*/  LDL.LU R11, [R1+0x201c] ;  /* 0x00201c00010b7983 */ /* 0x0011680000300800 */
[----:B------:R0:W-:Y:S04]  /*15880*/  STS.U16 [R44+UR76+0x17380], R12 ;  /* 0x0173800c2c007988 */ /* 0x0001e8000800044c */
[----:B-1----:R-:W2:Y:S04]  /*15890*/  LDL.LU R26, [R1+0x2018] ;  /* 0x00201800011a7983 */ /* 0x002ea80000300800 */
[----:B------:R1:W-:Y:S04]  /*158a0*/  STS.U16 [R44+UR76+0x7780], R13 ;  /* 0x0077800d2c007988 */ /* 0x0003e8000800044c */
[----:B0-----:R0:W5:Y:S04]  /*158b0*/  LDL.LU R12, [R1+0x2014] ;  /* 0x00201400010c7983 */ /* 0x0011680000300800 */
[----:B------:R0:W-:Y:S04]  /*158c0*/  STS.U16 [R44+UR76+0x17780], R25 ;  /* 0x017780192c007988 */ /* 0x0001e8000800044c */
[----:B-1----:R1:W5:Y:S04]  /*158d0*/  LDL.LU R13, [R1+0x2010] ;  /* 0x00201000010d7983 */ /* 0x0023680000300800 */
[----:B------:R1:W-:Y:S04]  /*158e0*/  STS.U16 [R44+UR76+0x7b80], R42 ;  /* 0x007b802a2c007988 */ /* 0x0003e8000800044c */
[----:B0-----:R-:W2:Y:S04]  /*158f0*/  LDL.LU R25, [R1+0x200c] ;  /* 0x00200c0001197983 */ /* 0x001ea80000300800 */
[----:B------:R0:W-:Y:S04]  /*15900*/  STS.U16 [R44+UR76+0x17b80], R43 ;  /* 0x017b802b2c007988 */ /* 0x0001e8000800044c */
[----:B-1----:R1:W5:Y:S04]  /*15910*/  LDL.LU R42, [R1+0x2008] ;  /* 0x00200800012a7983 */ /* 0x0023680000300800 */
[----:B------:R1:W-:Y:S04]  /*15920*/  STS.U16 [R44+UR76+0x7f80], R33 ;  /* 0x007f80212c007988 */ /* 0x0003e8000800044c */
[----:B0-----:R0:W5:Y:S04]  /*15930*/  LDL.LU R43, [R1+0x2004] ;  /* 0x00200400012b7983 */ /* 0x0011680000300800 */
[----:B------:R0:W-:Y:S04]  /*15940*/  STS.U16 [R44+UR76+0x17f80], R52 ;  /* 0x017f80342c007988 */ /* 0x0001e8000800044c */
[----:B-1----:R-:W2:Y:S04]  /*15950*/  LDL.LU R33, [R1+0x2000] ;  /* 0x0020000001217983 */ /* 0x002ea80000300800 */
[----:B------:R1:W-:Y:S01]  /*15960*/  STS.U16 [R53+UR76+0x40000], R45 ;  /* 0x0400002d35007988 */ /* 0x0003e2000800044c */
[----:B0-----:R-:W-:-:S03]  /*15970*/  LOP3.LUT R52, R53, 0x10, RZ, 0x3c, !PT ;  /* 0x0000001035347812 */ /* 0x001fc600078e3cff */
[----:B------:R0:W5:Y:S04]  /*15980*/  LDL.LU R44, [R1+0x1ffc] ;  /* 0x001ffc00012c7983 */ /* 0x0001680000300800 */
[----:B------:R0:W-:Y:S04]  /*15990*/  STS.U16 [R53+UR76+0x41000], R24 ;  /* 0x0410001835007988 */ /* 0x0001e8000800044c */
[----:B-1----:R1:W5:Y:S04]  /*159a0*/  LDL.LU R45, [R1+0x1ff8] ;  /* 0x001ff800012d7983 */ /* 0x0023680000300800 */
[----:B------:R1:W-:Y:S04]  /*159b0*/  STS.U16 [R53+UR76+0x40400], R14 ;  /* 0x0404000e35007988 */ /* 0x0003e8000800044c */
[----:B0-----:R-:W2:Y:S04]  /*159c0*/  LDL.LU R24, [R1+0x1ff4] ;  /* 0x001ff40001187983 */ /* 0x001ea80000300800 */
[----:B------:R0:W-:Y:S04]  /*159d0*/  STS.U16 [R53+UR76+0x41400], R15 ;  /* 0x0414000f35007988 */ /* 0x0001e8000800044c */
[----:B-1----:R1:W5:Y:S04]  /*159e0*/  LDL.LU R14, [R1+0x1ff0] ;  /* 0x001ff000010e7983 */ /* 0x0023680000300800 */
[----:B------:R1:W-:Y:S04]  /*159f0*/  STS.U16 [R52+UR76+0x40080], R23 ;  /* 0x0400801734007988 */ /* 0x0003e8000800044c */
[----:B0-----:R0:W5:Y:S01]  /*15a00*/  LDL.LU R15, [R1+0x1fec] ;  /* 0x001fec00010f7983 */ /* 0x0011620000300800 */
[----:B------:R-:W-:-:S03]  /*15a10*/  LOP3.LUT R53, R53, 0x20, RZ, 0x3c, !PT ;  /* 0x0000002035357812 */ /* 0x000fc600078e3cff */
[----:B------:R0:W-:Y:S04]  /*15a20*/  STS.U16 [R52+UR76+0x41080], R16 ;  /* 0x0410801034007988 */ /* 0x0001e8000800044c */
[----:B-1----:R-:W2:Y:S04]  /*15a30*/  LDL.LU R23, [R1+0x1fe8] ;  /* 0x001fe80001177983 */ /* 0x002ea80000300800 */
[----:B----4-:R1:W-:Y:S04]  /*15a40*/  STS.U16 [R52+UR76+0x40480], R17 ;  /* 0x0404801134007988 */ /* 0x0103e8000800044c */
[----:B0-----:R0:W5:Y:S04]  /*15a50*/  LDL.LU R16, [R1+0x1fe4] ;  /* 0x001fe40001107983 */ /* 0x0011680000300800 */
[----:B------:R4:W-:Y:S04]  /*15a60*/  STS.U16 [R52+UR76+0x41480], R49 ;  /* 0x0414803134007988 */ /* 0x0009e8000800044c */
[----:B-1----:R0:W5:Y:S04]  /*15a70*/  LDL.LU R17, [R1+0x1fe0] ;  /* 0x001fe00001117983 */ /* 0x0021680000300800 */
[----:B----4-:R-:W4:Y:S04]  /*15a80*/  LDL.LU R49, [R1+0x1fdc] ;  /* 0x001fdc0001317983 */ /* 0x010f280000300800 */
[----:B------:R-:W2:Y:S04]  /*15a90*/  LDL R52, [R1+0x103c] ;  /* 0x00103c0001347983 */ /* 0x000ea80000100800 */
[----:B---3--:R1:W-:Y:S04]  /*15aa0*/  STS.U16 [R53+UR76+0x40100], R46 ;  /* 0x0401002e35007988 */ /* 0x0083e8000800044c */
[----:B------:R3:W-:Y:S04]  /*15ab0*/  STS.U16 [R53+UR76+0x41100], R47 ;  /* 0x0411002f35007988 */ /* 0x0007e8000800044c */
[----:B------:R0:W-:Y:S04]  /*15ac0*/  STS.U16 [R53+UR76+0x40500], R22 ;  /* 0x0405001635007988 */ /* 0x0001e8000800044c */
[----:B-1----:R1:W5:Y:S04]  /*15ad0*/  LDL.LU R46, [R1+0x1fd8] ;  /* 0x001fd800012e7983 */ /* 0x0023680000300800 */
[----:B---3--:R1:W5:Y:S04]  /*15ae0*/  LDL.LU R47, [R1+0x1fd4] ;  /* 0x001fd400012f7983 */ /* 0x0083680000300800 */
[----:B0-----:R-:W3:Y:S04]  /*15af0*/  LDL.LU R22, [R1+0x1fd0] ;  /* 0x001fd00001167983 */ /* 0x001ee80000300800 */
[----:B------:R0:W-:Y:S04]  /*15b00*/  STS.U16 [R53+UR76+0x41500], R21 ;  /* 0x0415001535007988 */ /* 0x0001e8000800044c */
[----:B0-----:R-:W3:Y:S04]  /*15b10*/  LDL.LU R21, [R1+0x1fcc] ;  /* 0x001fcc0001157983 */ /* 0x001ee80000300800 */
[----:B------:R-:W4:Y:S01]  /*15b20*/  LDL R53, [R1+0x103c] ;  /* 0x00103c0001357983 */ /* 0x000f220000100800 */
[----:B--2---:R-:W-:-:S05]  /*15b30*/  LOP3.LUT R52, R52, 0x30, RZ, 0x3c, !PT ;  /* 0x0000003034347812 */ /* 0x004fca00078e3cff */
[----:B------:R0:W-:Y:S04]  /*15b40*/  STS.U16 [R52+UR76+0x40180], R18 ;  /* 0x0401801234007988 */ /* 0x0001e8000800044c */
[----:B------:R2:W-:Y:S04]  /*15b50*/  STS.U16 [R52+UR76+0x41180], R19 ;  /* 0x0411801334007988 */ /* 0x0005e8000800044c */
[----:B------:R1:W-:Y:S04]  /*15b60*/  STS.U16 [R52+UR76+0x40580], R20 ;  /* 0x0405801434007988 */ /* 0x0003e8000800044c */
[----:B0-----:R0:W5:Y:S04]  /*15b70*/  LDL.LU R18, [R1+0x1fc8] ;  /* 0x001fc80001127983 */ /* 0x0011680000300800 */
[----:B--2---:R0:W5:Y:S04]  /*15b80*/  LDL.LU R19, [R1+0x1fc4] ;  /* 0x001fc40001137983 */ /* 0x0041680000300800 */
[----:B-1----:R0:W5:Y:S04]  /*15b90*/  LDL.LU R20, [R1+0x1fc0] ;  /* 0x001fc00001147983 */ /* 0x0021680000300800 */
[----:B---3--:R1:W-:Y:S04]  /*15ba0*/  STS.U16 [R52+UR76+0x41580], R21 ;  /* 0x0415801534007988 */ /* 0x0083e8000800044c */
[----:B-1----:R0:W5:Y:S04]  /*15bb0*/  LDL.LU R21, [R1+0x1fbc] ;  /* 0x001fbc0001157983 */ /* 0x0021680000300800 */
[----:B------:R-:W2:Y:S01]  /*15bc0*/  LDL R52, [R1+0x103c] ;  /* 0x00103c0001347983 */ /* 0x000ea20000100800 */
[----:B----4-:R-:W-:-:S05]  /*15bd0*/  LOP3.LUT R53, R53, 0x40, RZ, 0x3c, !PT ;  /* 0x0000004035357812 */ /* 0x010fca00078e3cff */
[----:B------:R1:W-:Y:S04]  /*15be0*/  STS.U16 [R53+UR76+0x40200], R22 ;  /* 0x0402001635007988 */ /* 0x0003e8000800044c */
[----:B------:R3:W-:Y:S04]  /*15bf0*/  STS.U16 [R53+UR76+0x40600], R23 ;  /* 0x0406001735007988 */ /* 0x0007e8000800044c */
[----:B------:R4:W-:Y:S04]  /*15c00*/  STS.U16 [R53+UR76+0x41600], R24 ;  /* 0x0416001835007988 */ /* 0x0009e8000800044c */
[----:B-1----:R0:W5:Y:S04]  /*15c10*/  LDL.LU R22, [R1+0x1fb8] ;  /* 0x001fb80001167983 */ /* 0x0021680000300800 */
[----:B---3--:R0:W5:Y:S04]  /*15c20*/  LDL.LU R23, [R1+0x1fb4] ;  /* 0x001fb40001177983 */ /* 0x0081680000300800 */
[----:B------:R1:W-:Y:S04]  /*15c30*/  STS.U16 [R53+UR76+0x41200], R49 ;  /* 0x0412003135007988 */ /* 0x0003e8000800044c */
[----:B----4-:R0:W5:Y:S04]  /*15c40*/  LDL.LU R24, [R1+0x1fb0] ;  /* 0x001fb00001187983 */ /* 0x0101680000300800 */
[----:B-1----:R-:W3:Y:S01]  /*15c50*/  LDL R53, [R1+0x103c] ;  /* 0x00103c0001357983 */ /* 0x002ee20000100800 */
[----:B------:R-:W1:Y:S01]  /*15c60*/  LDC R49, c[0x0][0x3a0] ;  /* 0x0000e800ff317b82 */ /* 0x000e620000000800 */
[----:B--2---:R-:W-:-:S05]  /*15c70*/  LOP3.LUT R52, R52, 0x50, RZ, 0x3c, !PT ;  /* 0x0000005034347812 */ /* 0x004fca00078e3cff */
[----:B------:R2:W-:Y:S04]  /*15c80*/  STS.U16 [R52+UR76+0x41280], R25 ;  /* 0x0412801934007988 */ /* 0x0005e8000800044c */
[----:B------:R4:W-:Y:S04]  /*15c90*/  STS.U16 [R52+UR76+0x40680], R26 ;  /* 0x0406801a34007988 */ /* 0x0009e8000800044c */
[----:B------:R0:W-:Y:S04]  /*15ca0*/  STS.U16 [R52+UR76+0x41680], R27 ;  /* 0x0416801b34007988 */ /* 0x0001e8000800044c */
[----:B--2---:R2:W5:Y:S04]  /*15cb0*/  LDL.LU R25, [R1+0x1fac] ;  /* 0x001fac0001197983 */ /* 0x0045680000300800 */
[----:B----4-:R2:W5:Y:S04]  /*15cc0*/  LDL.LU R26, [R1+0x1fa8] ;  /* 0x001fa800011a7983 */ /* 0x0105680000300800 */
[----:B------:R4:W-:Y:S04]  /*15cd0*/  STS.U16 [R52+UR76+0x40280], R33 ;  /* 0x0402802134007988 */ /* 0x0009e8000800044c */
[----:B0-----:R2:W5:Y:S04]  /*15ce0*/  LDL.LU R27, [R1+0x1fa4] ;  /* 0x001fa400011b7983 */ /* 0x0015680000300800 */
[----:B----4-:R-:W4:Y:S01]  /*15cf0*/  LDL R52, [R1+0x103c] ;  /* 0x00103c0001347983 */ /* 0x010f220000100800 */
[----:B-1----:R-:W-:Y:S01]  /*15d00*/  VIADD R49, R49, 0xff ;  /* 0x000000ff31317836 */ /* 0x002fe20000000000 */
[----:B---3--:R-:W-:-:S04]  /*15d10*/  LOP3.LUT R53, R53, 0x60, RZ, 0x3c, !PT ;  /* 0x0000006035357812 */ /* 0x008fc800078e3cff */
[----:B------:R-:W-:-:S04]  /*15d20*/  SHF.R.S32.HI R33, RZ, 0x1f, R49 ;  /* 0x0000001fff217819 */ /* 0x000fc80000011431 */
[----:B------:R-:W-:Y:S01]  /*15d30*/  LEA.HI R33, R33, R49, RZ, 0x8 ;  /* 0x0000003121217211 */ /* 0x000fe200078f40ff */
[----:B------:R0:W-:Y:S03]  /*15d40*/  STS.U16 [R53+UR76+0x40300], R28 ;  /* 0x0403001c35007988 */ /* 0x0001e6000800044c */
[----:B------:R-:W-:Y:S01]  /*15d50*/  SHF.R.S32.HI R33, RZ, 0x8, R33 ;  /* 0x00000008ff217819 */ /* 0x000fe20000011421 */
[----:B------:R1:W-:Y:S04]  /*15d60*/  STS.U16 [R53+UR76+0x41300], R29 ;  /* 0x0413001d35007988 */ /* 0x0003e8000800044c */
[----:B------:R3:W-:Y:S04]  /*15d70*/  STS.U16 [R53+UR76+0x40700], R30 ;  /* 0x0407001e35007988 */ /* 0x0007e8000800044c */
[----:B0-----:R2:W5:Y:S04]  /*15d80*/  LDL.LU R28, [R1+0x1fa0] ;  /* 0x001fa000011c7983 */ /* 0x0015680000300800 */
[----:B-1----:R2:W5:Y:S04]  /*15d90*/  LDL.LU R29, [R1+0x1f9c] ;  /* 0x001f9c00011d7983 */ /* 0x0025680000300800 */
[----:B---3--:R2:W5:Y:S04]  /*15da0*/  LDL.LU R30, [R1+0x1f98] ;  /* 0x001f9800011e7983 */ /* 0x0085680000300800 */
[----:B------:R0:W-:Y:S01]  /*15db0*/  STS.U16 [R53+UR76+0x41700], R31 ;  /* 0x0417001f35007988 */ /* 0x0001e2000800044c */
[----:B------:R-:W-:-:S03]  /*15dc0*/  ISETP.LT.OR P3, PT, R49, 0x100, P0 ;  /* 0x000001003100780c */ /* 0x000fc60000761670 */
[----:B0-----:R2:W5:Y:S01]  /*15dd0*/  LDL.LU R31, [R1+0x1f94] ;  /* 0x001f9400011f7983 */ /* 0x0015620000300800 */
[----:B------:R-:W-:Y:S02]  /*15de0*/  VIMNMX R53, PT, PT, R33, 0x1, !PT ;  /* 0x0000000121357848 */ /* 0x000fe40007fe0100 */
[----:B----4-:R-:W-:-:S05]  /*15df0*/  LOP3.LUT R52, R52, 0x70, RZ, 0x3c, !PT ;  /* 0x0000007034347812 */ /* 0x010fca00078e3cff */
[----:B------:R0:W-:Y:S04]  /*15e00*/  STS.U16 [R52+UR76+0x40380], R32 ;  /* 0x0403802034007988 */ /* 0x0001e8000800044c */
[----:B------:R1:W-:Y:S04]  /*15e10*/  STS.U16 [R52+UR76+0x40780], R50 ;  /* 0x0407803234007988 */ /* 0x0003e8000800044c */
[----:B------:R3:W-:Y:S04]  /*15e20*/  STS.U16 [R52+UR76+0x41380], R51 ;  /* 0x0413803334007988 */ /* 0x0007e8000800044c */
[----:B0-----:R2:W5:Y:S04]  /*15e30*/  LDL.LU R32, [R1+0x1f90] ;  /* 0x001f900001207983 */ /* 0x0015680000300800 */
[----:B------:R2:W5:Y:S04]  /*15e40*/  LDL.LU R33, [R1+0x1f8c] ;  /* 0x001f8c0001217983 */ /* 0x0005680000300800 */
[----:B-1----:R2:W5:Y:S04]  /*15e50*/  LDL.LU R50, [R1+0x1f88] ;  /* 0x001f880001327983 */ /* 0x0025680000300800 */
[----:B---3--:R2:W5:Y:S04]  /*15e60*/  LDL.LU R51, [R1+0x1f84] ;  /* 0x001f840001337983 */ /* 0x0085680000300800 */
[----:B------:R0:W-:Y:S01]  /*15e70*/  STS.U16 [R52+UR76+0x41780], R48 ;  /* 0x0417803034007988 */ /* 0x0001e2000800044c */
[----:B------:R1:W-:Y:S06]  /*15e80*/  MEMBAR.ALL.CTA ;  /* 0x0000000000007992 */ /* 0x0003ec0000008000 */
[----:B-1----:R-:W1:Y:S04]  /*15e90*/  FENCE.VIEW.ASYNC.S ;  /* 0x00000000000073c6 */ /* 0x002e680000000000 */
[----:B0-----:R2:W5:Y:S04]  /*15ea0*/  LDL.LU R48, [R1+0x1f80] ;  /* 0x001f800001307983 */ /* 0x0015680000300800 */
[----:B------:R2:W5:Y:S01]  /*15eb0*/  LDL.LU R49, [R1+0x1f7c] ;  /* 0x001f7c0001317983 */ /* 0x0005620000300800 */
[----:B------:R-:W-:Y:S01]  /*15ec0*/  VIADD R52, R53, 0xffffffff ;  /* 0xffffffff35347836 */ /* 0x000fe20000000000 */
[----:B-1----:R-:W-:Y:S04]  /*15ed0*/  BAR.SYNC.DEFER_BLOCKING 0x0 ;  /* 0x0000000000007b1d */ /* 0x002fe80000010000 */
[----:B------:R-:W-:-:S02]  /*15ee0*/  ISETP.NE.U32.AND P1, PT, R52, RZ, PT ;  /* 0x000000ff3400720c */ /* 0x000fc40003f25070 */
[----:B------:R-:W-:Y:S11]  /*15ef0*/  @P3 BRA `(.L_x_6) ;  /* 0x00000008009c3947 */ /* 0x000ff60003800000 */
[----:B------:R-:W-:Y:S01]  /*15f00*/  ELECT P3, URZ, PT ;  /* 0x0000000000ff782f */ /* 0x000fe20003860000 */
[----:B------:R0:W-:-:S12]  /*15f10*/  STL.64 [R1+0x1f80], R2 ;  /* 0x001f800201007387 */ /* 0x0001d80000100a00 */
[----:B------:R-:W-:Y:S01]  /*15f20*/  @P3 IMAD.MOV.U32 R53, RZ, RZ, 0x40004040 ;  /* 0x40004040ff353424 */ /* 0x000fe200078e00ff */
[----:B0-----:R-:W3:Y:S01]  /*15f30*/  LDL.LU.64 R2, [R1+0x1040] ;  /* 0x0010400001027983 */ /* 0x001ee20000300a00 */
[----:B------:R-:W-:-:S03]  /*15f40*/  IMAD.U32 R52, RZ, RZ, UR76 ;  /* 0x0000004cff347e24 */ /* 0x000fc6000f8e00ff */
[----:B------:R0:W-:Y:S01]  /*15f50*/  STL [R1+0x1f7c], R0 ;  /* 0x001f7c0001007387 */ /* 0x0001e20000100800 */
[----:B------:R-:W-:Y:S02]  /*15f60*/  @P3 R2UR UR53, R53 ;  /* 0x00000000353532ca */ /* 0x000fe400000e0000 */
[----:B------:R-:W-:Y:S01]  /*15f70*/  SHF.R.U32.HI R52, RZ, 0x4, R52 ;  /* 0x00000004ff347819 */ /* 0x000fe20000011634 */
[----:B------:R-:W4:Y:S03]  /*15f80*/  LDL.LU R53, [R1+0x1470] ;  /* 0x0014700001357983 */ /* 0x000f260000300800 */
[----:B0-----:R-:W-:-:S04]  /*15f90*/  SGXT.U32 R0, R52, 0xe ;  /* 0x0000000e3400781a */ /* 0x001fc80000000000 */
[----:B------:R-:W-:-:S04]  /*15fa0*/  LOP3.LUT R52, R0, 0x8000000, RZ, 0xfc, !PT ;  /* 0x0800000000347812 */ /* 0x000fc800078efcff */
[----:B------:R-:W-:-:S13]  /*15fb0*/  R2UR UR12, R52 ;  /* 0x00000000340c72ca */ /* 0x000fda00000e0000 */
[----:B------:R-:W-:-:S05]  /*15fc0*/  IMAD.U32 R52, RZ, RZ, UR12 ;  /* 0x0000000cff347e24 */ /* 0x000fca000f8e00ff */
[----:B------:R-:W-:Y:S01]  /*15fd0*/  @P3 R2UR UR52, R52 ;  /* 0x00000000343432ca */ /* 0x000fe200000e0000 */
[----:B------:R-:W-:Y:S01]  /*15fe0*/  UMOV UR32, 0x0 ;  /* 0x0000000000207882 */ /* 0x000fe20000000000 */
        /* <DEDUP_REMOVED lines=17> */
[----:B---3--:R-:W-:-:S02]  /*16100*/  IMAD.MOV.U32 R3, RZ, RZ, RZ ;  /* 0x000000ffff037224 */ /* 0x008fc400078e00ff */
[----:B----4-:R-:W-:-:S03]  /*16110*/  VIADD R52, R53, 0x40000 ;  /* 0x0004000035347836 */ /* 0x010fc60000000000 */
[----:B------:R-:W-:Y:S02]  /*16120*/  @P3 MOV R53, R2 ;  /* 0x0000000200353202 */ /* 0x000fe40000000f00 */
[----:B------:R0:W5:Y:S01]  /*16130*/  LDL.LU.64 R2, [R1+0x1f80] ;  /* 0x001f800001027983 */ /* 0x0001620000300a00 */
[----:B------:R-:W-:-:S04]  /*16140*/  SHF.R.U32.HI R52, RZ, 0x4, R52 ;  /* 0x00000004ff347819 */ /* 0x000fc80000011634 */
[----:B------:R-:W-:Y:S02]  /*16150*/  SGXT.U32 R52, R52, 0xe ;  /* 0x0000000e3434781a */ /* 0x000fe40000000000 */
[----:B------:R-:W-:Y:S02]  /*16160*/  @P3 R2UR UR12, R53 ;  /* 0x00000000350c32ca */ /* 0x000fe400000e0000 */
[C---:B------:R-:W-:Y:S02]  /*16170*/  R2UR UR14, R52.reuse ;  /* 0x00000000340e72ca */ /* 0x040fe400000e0000 */
[----:B------:R-:W-:Y:S02]  /*16180*/  IADD3 R53, P4, PT, R52, 0x2, RZ ;  /* 0x0000000234357810 */ /* 0x000fe40007f9e0ff */
[----:B------:R-:W-:Y:S02]  /*16190*/  IADD3 R52, P3, PT, R0, 0x8000080, RZ ;  /* 0x0800008000347810 */ /* 0x000fe40007f7e0ff */
[----:B------:R0:W5:Y:S01]  /*161a0*/  LDL.LU R0, [R1+0x1f7c] ;  /* 0x001f7c0001007983 */ /* 0x0001620000300800 */
[----:B------:R-:W-:-:S02]  /*161b0*/  R2UR UR28, R53 ;  /* 0x00000000351c72ca */ /* 0x000fc400000e0000 */
[----:B------:R-:W-:Y:S02]  /*161c0*/  R2UR UR58, R52 ;  /* 0x00000000343a72ca */ /* 0x000fe400000e0000 */
[----:B------:R-:W-:Y:S02]  /*161d0*/  CS2R R52, SRZ ;  /* 0x0000000000347805 */ /* 0x000fe4000001ff00 */
[----:B------:R-:W-:Y:S04]  /*161e0*/  UTCHMMA gdesc[UR52], gdesc[UR14], tmem[UR5], tmem[UR32], idesc[UR33], !UPT ;  /* 0x00ff200e340075ea */ /* 0x000fe8000f800005 */
[----:B------:R-:W-:Y:S02]  /*161f0*/  IADD3.X R53, PT, PT, R53, 0x40004040, RZ, P3, !PT ;  /* 0x4000404035357810 */ /* 0x000fe40001ffe4ff */
[----:B------:R-:W-:-:S02]  /*16200*/  IADD3.X R52, PT, PT, R52, 0x40004040, RZ, P4, !PT ;  /* 0x4000404034347810 */ /* 0x000fc400027fe4ff */
[----:B------:R-:W-:Y:S02]  /*16210*/  R2UR UR59, R53 ;  /* 0x00000000353b72ca */ /* 0x000fe400000e0000 */
[----:B------:R-:W-:-:S11]  /*16220*/  R2UR UR29, R52 ;  /* 0x00000000341d72ca */ /* 0x000fd600000e0000 */
[----:B------:R-:W-:Y:S02]  /*16230*/  UIADD3.64 UR16, UPT, UPT, UR58, 0x80, URZ ;  /* 0x000000803a107897 */ /* 0x000fe4000fffe0ff */
[----:B------:R-:W-:Y:S02]  /*16240*/  UIADD3.64 UR22, UPT, UPT, UR28, 0x2, URZ ;  /* 0x000000021c167897 */ /* 0x000fe4000fffe0ff */
[----:B------:R-:W-:Y:S01]  /*16250*/  UTCHMMA gdesc[UR58], gdesc[UR28], tmem[UR5], tmem[UR34], idesc[UR35], UPT ;  /* 0x00ff221c3a0075ea */ /* 0x000fe2000b800005 */
[----:B------:R-:W-:Y:S02]  /*16260*/  UIADD3.64 UR38, UPT, UPT, UR28, 0x4, URZ ;  /* 0x000000041c267897 */ /* 0x000fe4000fffe0ff */
[----:B------:R-:W-:Y:S02]  /*16270*/  UIADD3.64 UR74, UPT, UPT, UR58, 0x100, URZ ;  /* 0x000001003a4a7897 */ /* 0x000fe4000fffe0ff */
[----:B------:R-:W-:Y:S02]  /*16280*/  UIADD3.64 UR30, UPT, UPT, UR28, 0x7e, URZ ;  /* 0x0000007e1c1e7897 */ /* 0x000fe4000fffe0ff */
[----:B------:R-:W-:Y:S01]  /*16290*/  UIADD3.64 UR64, UPT, UPT, UR58, 0x180, URZ ;  /* 0x000001803a407897 */ /* 0x000fe2000fffe0ff */
[----:B------:R1:W-:Y:S01]  /*162a0*/  UTCHMMA gdesc[UR16], gdesc[UR22], tmem[UR5], tmem[UR48], idesc[UR49], UPT ;  /* 0x00ff3016100075ea */ /* 0x0003e2000b800005 */
[----:B------:R-:W-:-:S02]  /*162b0*/  UIADD3.64 UR72, UPT, UPT, UR28, 0x80, URZ ;  /* 0x000000801c487897 */ /* 0x000fc4000fffe0ff */
[----:B------:R-:W-:Y:S01]  /*162c0*/  UIADD3.64 UR70, UPT, UPT, UR58, 0x200, URZ ;  /* 0x000002003a467897 */ /* 0x000fe2000fffe0ff */
[----:B------:R3:W-:Y:S01]  /*162d0*/  UTCHMMA gdesc[UR74], gdesc[UR38], tmem[UR5], tmem[UR44], idesc[UR45], UPT ;  /* 0x00ff2c264a0075ea */ /* 0x0007e2000b800005 */
[----:B------:R-:W-:Y:S02]  /*162e0*/  UIADD3.64 UR62, UPT, UPT, UR28, 0x82, URZ ;  /* 0x000000821c3e7897 */ /* 0x000fe4000fffe0ff */
[----:B------:R-:W-:Y:S01]  /*162f0*/  UIADD3.64 UR56, UPT, UPT, UR28, 0x84, URZ ;  /* 0x000000841c387897 */ /* 0x000fe2000fffe0ff */
[----:B------:R-:W-:Y:S01]  /*16300*/  UTCHMMA gdesc[UR64], gdesc[UR30], tmem[UR5], tmem[UR40], idesc[UR41], UPT ;  /* 0x00ff281e400075ea */ /* 0x000fe2000b800005 */
[----:B-1----:R-:W-:Y:S02]  /*16310*/  UIADD3.64 UR16, UPT, UPT, UR58, 0x280, URZ ;  /* 0x000002803a107897 */ /* 0x002fe4000fffe0ff */
[----:B------:R-:W-:Y:S01]  /*16320*/  UIADD3.64 UR32, UPT, UPT, UR58, 0x300, URZ ;  /* 0x000003003a207897 */ /* 0x000fe2000fffe0ff */
[----:B------:R-:W-:Y:S01]  /*16330*/  UTCHMMA gdesc[UR70], gdesc[UR72], tmem[UR5], tmem[UR36], idesc[UR37], UPT ;  /* 0x00ff2448460075ea */ /* 0x000fe2000b800005 */
[----:B------:R-:W-:-:S02]  /*16340*/  UIADD3.64 UR52, UPT, UPT, UR28, 0xfe, URZ ;  /* 0x000000fe1c347897 */ /* 0x000fc4000fffe0ff */
[----:B------:R-:W-:Y:S02]  /*16350*/  UIADD3.64 UR34, UPT, UPT, UR58, 0x380, URZ ;  /* 0x000003803a227897 */ /* 0x000fe4000fffe0ff */
[----:B------:R-:W-:Y:S01]  /*16360*/  UIADD3.64 UR48, UPT, UPT, UR28, 0x100, URZ ;  /* 0x000001001c307897 */ /* 0x000fe2000fffe0ff */
[----:B------:R1:W-:Y:S01]  /*16370*/  UTCHMMA gdesc[UR16], gdesc[UR62], tmem[UR5], tmem[UR66], idesc[UR67], UPT ;  /* 0x00ff423e100075ea */ /* 0x0003e2000b800005 */
[----:B---3--:R-:W-:Y:S01]  /*16380*/  UIADD3.64 UR44, UPT, UPT, UR28, 0x102, URZ ;  /* 0x000001021c2c7897 */ /* 0x008fe2000fffe0ff */
[----:B------:R3:W-:Y:S01]  /*16390*/  UTCHMMA gdesc[UR32], gdesc[UR56], tmem[UR5], tmem[UR26], idesc[UR27], UPT ;  /* 0x00ff1a38200075ea */ /* 0x0007e2000b800005 */
[----:B------:R-:W-:Y:S02]  /*163a0*/  UIADD3.64 UR74, UPT, UPT, UR58, 0x480, URZ ;  /* 0x000004803a4a7897 */ /* 0x000fe4000fffe0ff */
[----:B-1----:R-:W-:Y:S01]  /*163b0*/  UIADD3.64 UR16, UPT, UPT, UR58, 0x400, URZ ;  /* 0x000004003a107897 */ /* 0x002fe2000fffe0ff */
[----:B------:R-:W-:Y:S01]  /*163c0*/  UMOV UR21, 0x8048490 ;  /* 0x0804849000157882 */ /* 0x000fe20000000000 */
[----:B------:R-:W-:Y:S01]  /*163d0*/  UMOV UR68, 0x0 ;  /* 0x0000000000447882 */ /* 0x000fe20000000000 */
[----:B------:R-:W-:Y:S01]  /*163e0*/  UMOV UR69, 0x8048490 ;  /* 0x0804849000457882 */ /* 0x000fe20000000000 */
[----:B------:R-:W-:Y:S01]  /*163f0*/  UIADD3.64 UR40, UPT, UPT, UR28, 0x104, URZ ;  /* 0x000001041c287897 */ /* 0x000fe2000fffe0ff */
[----:B------:R-:W-:Y:S01]  /*16400*/  UTCHMMA gdesc[UR34], gdesc[UR52], tmem[UR5], tmem[UR20], idesc[UR21], UPT ;  /* 0x00ff1434220075ea */ /* 0x000fe2000b800005 */
[----:B------:R-:W-:-:S02]  /*16410*/  UIADD3.64 UR64, UPT, UPT, UR58, 0x500, URZ ;  /* 0x000005003a407897 */ /* 0x000fc4000fffe0ff */
[----:B------:R-:W-:Y:S01]  /*16420*/  UIADD3.64 UR36, UPT, UPT, UR28, 0x17e, URZ ;  /* 0x0000017e1c247897 */ /* 0x000fe2000fffe0ff */
[----:B------:R1:W-:Y:S01]  /*16430*/  UTCHMMA gdesc[UR16], gdesc[UR48], tmem[UR5], tmem[UR68], idesc[UR69], UPT ;  /* 0x00ff4430100075ea */ /* 0x0003e2000b800005 */
[----:B------:R-:W-:Y:S02]  /*16440*/  UIADD3.64 UR70, UPT, UPT, UR58, 0x580, URZ ;  /* 0x000005803a467897 */ /* 0x000fe4000fffe0ff */
[----:B---3--:R-:W-:Y:S02]  /*16450*/  UIADD3.64 UR32, UPT, UPT, UR28, 0x180, URZ ;  /* 0x000001801c207897 */ /* 0x008fe4000fffe0ff */
[----:B------:R-:W-:Y:S01]  /*16460*/  UIADD3.64 UR66, UPT, UPT, UR58, 0x600, URZ ;  /* 0x000006003a427897 */ /* 0x000fe2000fffe0ff */
[----:B------:R-:W-:Y:S01]  /*16470*/  UMOV UR24, 0x0 ;  /* 0x0000000000187882 */ /* 0x000fe20000000000 */
[----:B------:R-:W-:Y:S01]  /*16480*/  UMOV UR25, 0x8048490 ;  /* 0x0804849000197882 */ /* 0x000fe20000000000 */
[----:B------:R-:W-:Y:S01]  /*16490*/  UIADD3.64 UR26, UPT, UPT, UR28, 0x182, URZ ;  /* 0x000001821c1a7897 */ /* 0x000fe2000fffe0ff */
[----:B------:R3:W-:Y:S01]  /*164a0*/  UTCHMMA gdesc[UR74], gdesc[UR44], tmem[UR5], tmem[UR24], idesc[UR25], UPT ;  /* 0x00ff182c4a0075ea */ /* 0x0007e2000b800005 */
[----:B-1----:R-:W-:-:S02]  /*164b0*/  UIADD3.64 UR16, UPT, UPT, UR58, 0x680, URZ ;  /* 0x000006803a107897 */ /* 0x002fc4000fffe0ff */
[----:B------:R-:W-:Y:S02]  /*164c0*/  UIADD3.64 UR20, UPT, UPT, UR28, 0x184, URZ ;  /* 0x000001841c147897 */ /* 0x000fe4000fffe0ff */
[----:B------:R-:W-:Y:S02]  /*164d0*/  UIADD3.64 UR34, UPT, UPT, UR58, 0x700, URZ ;  /* 0x000007003a227897 */ /* 0x000fe4000fffe0ff */
[----:B------:R-:W-:Y:S01]  /*164e0*/  UIADD3 UR61, UPT, UPT, UR5, 0x10, URZ ;  /* 0x00000010053d7890 */ /* 0x000fe2000fffe0ff */
[----:B------:R-:W-:Y:S01]  /*164f0*/  UMOV UR50, 0x0 ;  /* 0x0000000000327882 */ /* 0x000fe20000000000 */
[----:B---3--:R-:W-:Y:S01]  /*16500*/  UIADD3.64 UR24, UPT, UPT, UR58, 0xf80, URZ ;  /* 0x00000f803a187897 */ /* 0x008fe2000fffe0ff */
[----:B------:R-:W-:Y:S01]  /*16510*/  UMOV UR51, 0x8048490 ;  /* 0x0804849000337882 */ /* 0x000fe20000000000 */
[----:B------:R-:W-:Y:S01]  /*16520*/  UMOV UR18, 0x0 ;  /* 0x0000000000127882 */ /* 0x000fe20000000000 */
[----:B------:R-:W-:Y:S01]  /*16530*/  UMOV UR19, 0x8048490 ;  /* 0x0804849000137882 */ /* 0x000fe20000000000 */
[----:B------:R-:W-:Y:S01]  /*16540*/  UMOV UR46, 0x0 ;  /* 0x00000000002e7882 */ /* 0x000fe20000000000 */
[----:B------:R-:W-:Y:S01]  /*16550*/  UMOV UR47, 0x8048490 ;  /* 0x08048490002f7882 */ /* 0x000fe20000000000 */
[----:B------:R-:W-:Y:S01]  /*16560*/  UTCHMMA gdesc[UR64], gdesc[UR40], tmem[UR5], tmem[UR50], idesc[UR51], UPT ;  /* 0x00ff3228400075ea */ /* 0x000fe2000b800005 */
[----:B------:R-:W-:Y:S01]  /*16570*/  UTCHMMA gdesc[UR70], gdesc[UR36], tmem[UR5], tmem[UR18], idesc[UR19], UPT ;  /* 0x00ff1224460075ea */ /* 0x000fe2000b800005 */
[----:B------:R1:W-:Y:S01]  /*16580*/  UTCHMMA gdesc[UR66], gdesc[UR32], tmem[UR5], tmem[UR46], idesc[UR47], UPT ;  /* 0x00ff2e20420075ea */ /* 0x0003e2000b800005 */
[----:B------:R-:W-:Y:S01]  /*16590*/  UMOV UR74, 0x0 ;  /* 0x00000000004a7882 */ /* 0x000fe20000000000 */
[----:B------:R-:W-:Y:S01]  /*165a0*/  UMOV UR75, 0x8048490 ;  /* 0x08048490004b7882 */ /* 0x000fe20000000000 */
[----:B------:R3:W-:Y:S01]  /*165b0*/  UTCHMMA gdesc[UR16], gdesc[UR26], tmem[UR5], tmem[UR50], idesc[UR51], UPT ;  /* 0x00ff321a100075ea */ /* 0x0007e2000b800005 */
[----:B------:R-:W-:-:S02]  /*165c0*/  UIADD3 UR60, UPT, UPT, UR5, 0x10, URZ ;  /* 0x00000010053c7890 */ /* 0x000fc4000fffe0ff */
[----:B------:R4:W-:Y:S01]  /*165d0*/  UTCHMMA gdesc[UR34], gdesc[UR20], tmem[UR5], tmem[UR74], idesc[UR75], UPT ;  /* 0x00ff4a14220075ea */ /* 0x0009e2000b800005 */
[----:B------:R-:W-:Y:S01]  /*165e0*/  UIADD3 UR55, UPT, UPT, UR5, 0x10, URZ ;  /* 0x0000001005377890 */ /* 0x000fe2000fffe0ff */
[----:B------:R2:W-:Y:S01]  /*165f0*/  UTCHMMA gdesc[UR24], gdesc[UR14], tmem[UR61], tmem[UR74], idesc[UR75], !UPT ;  /* 0x00ff4a0e180075ea */ /* 0x0005e2000f80003d */
[----:B------:R-:W-:Y:S02]  /*16600*/  UIADD3 UR54, UPT, UPT, UR5, 0x10, URZ ;  /* 0x0000001005367890 */ /* 0x000fe4000fffe0ff */
[----:B-1----:R-:W-:Y:S02]  /*16610*/  UIADD3.64 UR46, UPT, UPT, UR58, 0x1080, URZ ;  /* 0x000010803a2e7897 */ /* 0x002fe4000fffe0ff */
[----:B---3--:R-:W-:Y:S02]  /*16620*/  UIADD3.64 UR50, UPT, UPT, UR58, 0x1000, URZ ;  /* 0x000010003a327897 */ /* 0x008fe4000fffe0ff */
[----:B----4-:R-:W-:Y:S02]  /*16630*/  UIADD3.64 UR34, UPT, UPT, UR58, 0x1100, URZ ;  /* 0x000011003a227897 */ /* 0x010fe4000fffe0ff */
[----:B------:R-:W-:-:S02]  /*16640*/  UIADD3 UR43, UPT, UPT, UR5, 0x10, URZ ;  /* 0x00000010052b7890 */ /* 0x000fc4000fffe0ff */
[----:B--2---:R-:W-:Y:S02]  /*16650*/  UIADD3.64 UR24, UPT, UPT, UR58, 0x1180, URZ ;  /* 0x000011803a187897 */ /* 0x004fe4000fffe0ff */
[----:B------:R-:W-:Y:S01]  /*16660*/  UIADD3 UR42, UPT, UPT, UR5, 0x10, URZ ;  /* 0x00000010052a7890 */ /* 0x000fe2000fffe0ff */
[----:B------:R1:W-:Y:S01]  /*16670*/  UTCHMMA gdesc[UR50], gdesc[UR28], tmem[UR60], tmem[UR74], idesc[UR75], UPT ;  /* 0x00ff4a1c320075ea */ /* 0x0003e2000b80003c */
[----:B------:R-:W-:Y:S01]  /*16680*/  UIADD3.64 UR70, UPT, UPT, UR58, 0x1200, URZ ;  /* 0x000012003a467897 */ /* 0x000fe2000fffe0ff */
[----:B------:R-:W-:Y:S01]  /*16690*/  UTCHMMA gdesc[UR46], gdesc[UR22], tmem[UR55], tmem[UR74], idesc[UR75], UPT ;  /* 0x00ff4a162e0075ea */ /* 0x000fe2000b800037 */
[----:B------:R-:W-:Y:S01]  /*166a0*/  UMOV UR66, 0x0 ;  /* 0x0000000000427882 */ /* 0x000fe20000000000 */
[----:B------:R-:W-:Y:S01]  /*166b0*/  UMOV UR67, 0x8048490 ;  /* 0x0804849000437882 */ /* 0x000fe20000000000 */
[----:B------:R2:W-:Y:S01]  /*166c0*/  UTCHMMA gdesc[UR34], gdesc[UR38], tmem[UR54], tmem[UR74], idesc[UR75], UPT ;  /* 0x00ff4a26220075ea */ /* 0x0005e2000b800036 */
[----:B------:R3:W-:Y:S01]  /*166d0*/  UTCHMMA gdesc[UR24], gdesc[UR30], tmem[UR43], tmem[UR66], idesc[UR67], UPT ;  /* 0x00ff421e180075ea */ /* 0x0007e2000b80002b */
[----:B------:R-:W-:-:S02]  /*166e0*/  UIADD3 UR77, UPT, UPT, UR5, 0x10, URZ ;  /* 0x00000010054d7890 */ /* 0x000fc4000fffe0ff */
[----:B------:R-:W-:Y:S01]  /*166f0*/  UIADD3 UR13, UPT, UPT, UR5, 0x10, URZ ;  /* 0x00000010050d7890 */ /* 0x000fe2000fffe0ff */
[----:B------:R4:W-:Y:S01]  /*16700*/  UTCHMMA gdesc[UR70], gdesc[UR72], tmem[UR42], tmem[UR68], idesc[UR69], UPT ;  /* 0x00ff4448460075ea */ /* 0x0009e2000b80002a */
[----:B------:R-:W-:Y:S02]  /*16710*/  UIADD3 UR19, UPT, UPT, UR5, 0x10, URZ ;  /* 0x0000001005137890 */ /* 0x000fe4000fffe0ff */
[----:B-1----:R-:W-:Y:S02]  /*16720*/  UIADD3.64 UR50, UPT, UPT, UR58, 0x1380, URZ ;  /* 0x000013803a327897 */ /* 0x002fe4000fffe0ff */
[----:B--2---:R-:W-:Y:S02]  /*16730*/  UIADD3.64 UR54, UPT, UPT, UR58, 0x1300, URZ ;  /* 0x000013003a367897 */ /* 0x004fe4000fffe0ff */
[----:B---3--:R-:W-:Y:S02]  /*16740*/  UIADD3.64 UR66, UPT, UPT, UR58, 0x1280, URZ ;  /* 0x000012803a427897 */ /* 0x008fe4000fffe0ff */
[----:B------:R-:W-:-:S02]  /*16750*/  UIADD3 UR18, UPT, UPT, UR5, 0x10, URZ ;  /* 0x0000001005127890 */ /* 0x000fc4000fffe0ff */
[----:B------:R-:W-:Y:S02]  /*16760*/  UIADD3.64 UR46, UPT, UPT, UR58, 0x1400, URZ ;  /* 0x000014003a2e7897 */ /* 0x000fe4000fffe0ff */
[----:B------:R-:W-:Y:S02]  /*16770*/  UIADD3 UR17, UPT, UPT, UR5, 0x10, URZ ;  /* 0x0000001005117890 */ /* 0x000fe4000fffe0ff */
[----:B----4-:R-:W-:Y:S02]  /*16780*/  UIADD3.64 UR42, UPT, UPT, UR58, 0x1480, URZ ;  /* 0x000014803a2a7897 */ /* 0x010fe4000fffe0ff */
[----:B------:R-:W-:Y:S02]  /*16790*/  UIADD3 UR16, UPT, UPT, UR5, 0x10, URZ ;  /* 0x0000001005107890 */ /* 0x000fe4000fffe0ff */
[----:B------:R-:W-:Y:S02]  /*167a0*/  UIADD3.64 UR38, UPT, UPT, UR58, 0x1500, URZ ;  /* 0x000015003a267897 */ /* 0x000fe4000fffe0ff */
[----:B------:R-:W-:-:S02]  /*167b0*/  UIADD3 UR15, UPT, UPT, UR5, 0x10, URZ ;  /* 0x00000010050f7890 */ /* 0x000fc4000fffe0ff */
[----:B------:R-:W-:Y:S01]  /*167c0*/  UIADD3.64 UR34, UPT, UPT, UR58, 0x1580, URZ ;  /* 0x000015803a227897 */ /* 0x000fe2000fffe0ff */
[----:B------:R-:W-:Y:S01]  /*167d0*/  UMOV UR64, 0x0 ;  /* 0x0000000000407882 */ /* 0x000fe20000000000 */
[----:B------:R-:W-:Y:S01]  /*167e0*/  UMOV UR65, 0x8048490 ;  /* 0x0804849000417882 */ /* 0x000fe20000000000 */
[----:B------:R-:W-:Y:S01]  /*167f0*/  UIADD3 UR14, UPT, UPT, UR5, 0x10, URZ ;  /* 0x00000010050e7890 */ /* 0x000fe2000fffe0ff */
[----:B------:R0:W-:Y:S01]  /*16800*/  UTCHMMA gdesc[UR66], gdesc[UR62], tmem[UR77], tmem[UR64], idesc[UR65], UPT ;  /* 0x00ff403e420075ea */ /* 0x0001e2000b80004d */
[----:B------:R-:W-:Y:S01]  /*16810*/  UIADD3.64 UR30, UPT, UPT, UR58, 0x1600, URZ ;  /* 0x000016003a1e7897 */ /* 0x000fe2000fffe0ff */
[----:B------:R-:W-:Y:S01]  /*16820*/  UMOV UR72, 0x0 ;  /* 0x0000000000487882 */ /* 0x000fe20000000000 */
[----:B------:R-:W-:Y:S01]  /*16830*/  UMOV UR73, 0x8048490 ;  /* 0x0804849000497882 */ /* 0x000fe20000000000 */
[----:B------:R-:W-:Y:S01]  /*16840*/  UIADD3.64 UR24, UPT, UPT, UR58, 0x1680, URZ ;  /* 0x000016803a187897 */ /* 0x000fe2000fffe0ff */
[----:B------:R0:W-:Y:S01]  /*16850*/  UTCHMMA gdesc[UR54], gdesc[UR56], tmem[UR13], tmem[UR72], idesc[UR73], UPT ;  /* 0x00ff4838360075ea */ /* 0x0001e2000b80000d */
[----:B------:R-:W-:Y:S01]  /*16860*/  UIADD3.64 UR58, UPT, UPT, UR58, 0x1700, URZ ;  /* 0x000017003a3a7897 */ /* 0x000fe2000fffe0ff */
[----:B------:R0:W-:Y:S01]  /*16870*/  UTCHMMA gdesc[UR50], gdesc[UR52], tmem[UR19], tmem[UR68], idesc[UR69], UPT ;  /* 0x00ff4434320075ea */ /* 0x0001e2000b800013 */
[----:B------:R-:W-:Y:S01]  /*16880*/  UMOV UR70, 0x0 ;  /* 0x0000000000467882 */ /* 0x000fe20000000000 */
[----:B------:R-:W-:Y:S01]  /*16890*/  UMOV UR71, 0x8048490 ;  /* 0x0804849000477882 */ /* 0x000fe20000000000 */
[----:B------:R0:W-:Y:S01]  /*168a0*/  UTCHMMA gdesc[UR46], gdesc[UR48], tmem[UR18], tmem[UR64], idesc[UR65], UPT ;  /* 0x00ff40302e0075ea */ /* 0x0001e2000b800012 */
[----:B------:R0:W-:Y:S01]  /*168b0*/  UTCHMMA gdesc[UR42], gdesc[UR44], tmem[UR17], tmem[UR70], idesc[UR71], UPT ;  /* 0x00ff462c2a0075ea */ /* 0x0001e2000b800011 */
[----:B------:R0:W-:Y:S01]  /*168c0*/  UTCHMMA gdesc[UR38], gdesc[UR40], tmem[UR16], tmem[UR72], idesc[UR73], UPT ;  /* 0x00ff4828260075ea */ /* 0x0001e2000b800010 */
[----:B------:R-:W-:Y:S01]  /*168d0*/  UMOV UR28, 0x0 ;  /* 0x00000000001c7882 */ /* 0x000fe20000000000 */
[----:B------:R-:W-:Y:S01]  /*168e0*/  UMOV UR29, 0x8048490 ;  /* 0x08048490001d7882 */ /* 0x000fe20000000000 */
[----:B------:R0:W-:Y:S01]  /*168f0*/  UTCHMMA gdesc[UR34], gdesc[UR36], tmem[UR15], tmem[UR68], idesc[UR69], UPT ;  /* 0x00ff4424220075ea */ /* 0x0001e2000b80000f */
[----:B------:R-:W-:Y:S01]  /*16900*/  UMOV UR22, 0x0 ;  /* 0x0000000000167882 */ /* 0x000fe20000000000 */
[----:B------:R-:W-:Y:S01]  /*16910*/  UMOV UR23, 0x8048490 ;  /* 0x0804849000177882 */ /* 0x000fe20000000000 */
[----:B------:R0:W-:Y:S01]  /*16920*/  UTCHMMA gdesc[UR30], gdesc[UR32], tmem[UR14], tmem[UR74], idesc[UR75], UPT ;  /* 0x00ff4a201e0075ea */ /* 0x0001e2000b80000e */
[----:B------:R0:W-:Y:S01]  /*16930*/  UTCHMMA gdesc[UR24], gdesc[UR26], tmem[UR60], tmem[UR28], idesc[UR29], UPT ;  /* 0x00ff1c1a180075ea */ /* 0x0001e2000b80003c */
[----:B------:R0:W-:Y:S01]  /*16940*/  UTCHMMA gdesc[UR58], gdesc[UR20], tmem[UR61], tmem[UR22], idesc[UR23], UPT ;  /* 0x00ff16143a0075ea */ /* 0x0001e2000b80003d */
[----:B------:R0:W-:Y:S01]  /*16950*/  UTCBAR [UR12], URZ ;  /* 0x000000ff0c0073e9 */ /* 0x0001e200080000ff */
[----:B------:R-:W-:Y:S01]  /*16960*/  NOP ;  /* 0x0000000000007918 */ /* 0x000fe20000000000 */
.L_x_6:
[----:B------:R1:W-:Y:S04]  /*16970*/  STL [R1+0x10bc], RZ ;  /* 0x0010bcff01007387 */ /* 0x0003e80000100800 */
[----:B------:R1:W-:Y:S01]  /*16980*/  STL [R1+0x1040], RZ ;  /* 0x001040ff01007387 */ /* 0x0003e20000100800 */
[----:B------:R-:W-:Y:S05]  /*16990*/  @!P1 BRA `(.L_x_7) ;  /* 0x0000026800989947 */ /* 0x000fea0003800000 */
[----:B------:R-:W3:Y:S01]  /*169a0*/  LDL.LU R52, [R1+0x10c8] ;  /* 0x0010c80001347983 */ /* 0x000ee20000300800 */
[----:B0-----:R-:W-:Y:S02]  /*169b0*/  UIADD3.64 UR16, UPT, UPT, UR8, 0x80, URZ ;  /* 0x0000008008107897 */ /* 0x001fe4000fffe0ff */
[----:B------:R-:W-:Y:S01]  /*169c0*/  UIADD3.64 UR18, UPT, UPT, UR8, 0x100, URZ ;  /* 0x0000010008127897 */ /* 0x000fe2000fffe0ff */
[----:B------:R-:W4:Y:S01]  /*169d0*/  LDL.LU R53, [R1+0x10cc] ;  /* 0x0010cc0001357983 */ /* 0x000f220000300800 */
[----:B------:R-:W-:Y:S02]  /*169e0*/  UIADD3.64 UR20, UPT, UPT, UR8, 0x180, URZ ;  /* 0x0000018008147897 */ /* 0x000fe4000fffe0ff */
[----:B------:R-:W-:Y:S02]  /*169f0*/  UIADD3.64 UR22, UPT, UPT, UR8, 0x200, URZ ;  /* 0x0000020008167897 */ /* 0x000fe4000fffe0ff */
[----:B------:R-:W-:Y:S02]  /*16a00*/  UIADD3.64 UR24, UPT, UPT, UR8, 0x280, URZ ;  /* 0x0000028008187897 */ /* 0x000fe4000fffe0ff */
[----:B------:R-:W-:-:S02]  /*16a10*/  UIADD3.64 UR26, UPT, UPT, UR8, 0x300, URZ ;  /* 0x00000300081a7897 */ /* 0x000fc4000fffe0ff */
[----:B------:R-:W-:Y:S02]  /*16a20*/  UIADD3.64 UR28, UPT, UPT, UR8, 0x380, URZ ;  /* 0x00000380081c7897 */ /* 0x000fe4000fffe0ff */
[----:B------:R-:W-:Y:S02]  /*16a30*/  UIADD3.64 UR30, UPT, UPT, UR8, 0x400, URZ ;  /* 0x00000400081e7897 */ /* 0x000fe4000fffe0ff */
        /* <DEDUP_REMOVED lines=22> */
[----:B------:R-:W-:Y:S01]  /*16ba0*/  UIADD3.64 UR46, UPT, UPT, UR8, 0x1080, URZ ;  /* 0x00001080082e7897 */ /* 0x000fe2000fffe0ff */
[----:B------:R-:W-:Y:S01]  /*16bb0*/  UMOV UR13, 0x40004040 ;  /* 0x40004040000d7882 */ /* 0x000fe20000000000 */
        /* <DEDUP_REMOVED lines=12> */
[----:B------:R-:W-:Y:S01]  /*16c80*/  UIADD3.64 UR72, UPT, UPT, UR8, 0x1700, URZ ;  /* 0x0000170008487897 */ /* 0x000fe2000fffe0ff */
[----:B---3--:R-:W-:Y:S02]  /*16c90*/  R2UR UR12, R52 ;  /* 0x00000000340c72ca */ /* 0x008fe400000e0000 */
[----:B----4-:R-:W-:-:S05]  /*16ca0*/  LOP3.LUT R52, R53, 0x8000000, RZ, 0xfc, !PT ;  /* 0x0800000035347812 */ /* 0x010fca00078efcff */
[----:B------:R0:W-:Y:S04]  /*16cb0*/  STL [R1+0x1f68], R52 ;  /* 0x001f683401007387 */ /* 0x0001e80000100800 */
[----:B------:R3:W-:Y:S01]  /*16cc0*/  STL [R1+0x15e8], RZ ;  /* 0x0015e8ff01007387 */ /* 0x0007e20000100800 */
[----:B0-----:R-:W-:-:S05]  /*16cd0*/  IMAD.MOV.U32 R52, RZ, RZ, 0x1 ;  /* 0x00000001ff347424 */ /* 0x001fca00078e00ff */
[----:B------:R3:W-:Y:S02]  /*16ce0*/  STL [R1+0x15e4], R52 ;  /* 0x0015e43401007387 */ /* 0x0007e40000100800 */
.L_x_10:
[----:B01-3--:R-:W0:Y:S01]  /*16cf0*/  LDC R52, c[0x0][0x3ac] ;  /* 0x0000eb00ff347b82 */ /* 0x00be220000000800 */
[----:B-----5:R3:W-:Y:S01]  /*16d00*/  STL.64 [R1+0x1f90], R50 ;  /* 0x001f903201007387 */ /* 0x0207e20000100a00 */
[----:B0-----:R-:W-:-:S05]  /*16d10*/  IMAD.SHL.U32 R52, R52, 0x100, RZ ;  /* 0x0000010034347824 */ /* 0x001fca00078e00ff */
[----:B------:R-:W-:Y:S02]  /*16d20*/  SHF.L.U32 R53, R52, 0x1, RZ ;  /* 0x0000000134357819 */ /* 0x000fe400000006ff */
[----:B---3--:R-:W-:Y:S02]  /*16d30*/  SHF.R.S32.HI R51, RZ, 0x1f, R52 ;  /* 0x0000001fff337819 */ /* 0x008fe40000011434 */
[-C--:B------:R-:W-:Y:S02]  /*16d40*/  IADD3 R50, P1, PT, R2, R53.reuse, RZ ;  /* 0x0000003502327210 */ /* 0x080fe40007f3e0ff */
[----:B------:R-:W-:Y:S02]  /*16d50*/  SHF.L.U64.HI R52, R52, 0x1, R51 ;  /* 0x0000000134347819 */ /* 0x000fe40000010233 */
[----:B------:R-:W-:Y:S01]  /*16d60*/  IADD3 R51, P3, PT, R4, R53, RZ ;  /* 0x0000003504337210 */ /* 0x000fe20007f7e0ff */
[----:B------:R0:W-:Y:S02]  /*16d70*/  STL [R1+0x1f0c], R50 ;  /* 0x001f0c3201007387 */ /* 0x0001e40000100800 */
[----:B------:R-:W-:-:S02]  /*16d80*/  IMAD.X R3, R3, 0x1, R52, P1 ;  /* 0x0000000103037824 */ /* 0x000fc400008e0634 */
[----:B------:R-:W-:Y:S01]  /*16d90*/  IMAD.X R2, R5, 0x1, R52, P3 ;  /* 0x0000000105027824 */ /* 0x000fe200018e0634 */
[----:B------:R-:W-:Y:S01]  /*16da0*/  STL [R1+0x1f10], R51 ;  /* 0x001f103301007387 */ /* 0x000fe20000100800 */
[----:B0-----:R-:W-:-:S05]  /*16db0*/  IADD3 R50, P4, PT, R6, R53, RZ ;  /* 0x0000003506327210 */ /* 0x001fca0007f9e0ff */
[----:B------:R-:W-:Y:S01]  /*16dc0*/  STL [R1+0x1f14], R50 ;  /* 0x001f143201007387 */ /* 0x000fe20000100800 */
[----:B------:R-:W-:-:S03]  /*16dd0*/  IMAD.X R4, R7, 0x1, R52, P4 ;  /* 0x0000000107047824 */ /* 0x000fc600020e0634 */
[----:B------:R0:W-:Y:S04]  /*16de0*/  STL [R1+0x1ebc], R3 ;  /* 0x001ebc0301007387 */ /* 0x0001e80000100800 */
[----:B------:R3:W-:Y:S04]  /*16df0*/  STL [R1+0x1ec0], R2 ;  /* 0x001ec00201007387 */ /* 0x0007e80000100800 */
[----:B------:R4:W-:Y:S01]  /*16e00*/  STL [R1+0x1ec4], R4 ;  /* 0x001ec40401007387 */ /* 0x0009e20000100800 */
[-C--:B0-----:R-:W-:Y:S02]  /*16e10*/  IADD3 R3, P1, PT, R8, R53.reuse, RZ ;  /* 0x0000003508037210 */ /* 0x081fe40007f3e0ff */
[----:B---3--:R-:W-:-:S03]  /*16e20*/  IADD3 R2, P3, PT, R10, R53, RZ ;  /* 0x000000350a027210 */ /* 0x008fc60007f7e0ff */
[----:B------:R0:W-:Y:S01]  /*16e30*/  STL [R1+0x1f18], R3 ;  /* 0x001f180301007387 */ /* 0x0001e20000100800 */
[----:B----4-:R-:W-:-:S03]  /*16e40*/  IADD3 R4, P4, PT, R12, R53, RZ ;  /* 0x000000350c047210 */ /* 0x010fc60007f9e0ff */
[----:B------:R3:W-:Y:S04]  /*16e50*/  STL [R1+0x1f1c], R2 ;  /* 0x001f1c0201007387 */ /* 0x0007e80000100800 */
[----:B------:R4:W-:Y:S01]  /*16e60*/  STL [R1+0x1f20], R4 ;  /* 0x001f200401007387 */ /* 0x0009e20000100800 */
[----:B0-----:R-:W-:Y:S01]  /*16e70*/  IADD3 R3, P6, PT, R14, R53, RZ ;  /* 0x000000350e037210 */ /* 0x001fe20007fde0ff */
[----:B---3--:R-:W-:-:S04]  /*16e80*/  IMAD.X R2, R9, 0x1, R52, P1 ;  /* 0x0000000109027824 */ /* 0x008fc800008e0634 */
[----:B------:R0:W-:Y:S01]  /*16e90*/  STL [R1+0x1f24], R3 ;  /* 0x001f240301007387 */ /* 0x0001e20000100800 */
[----:B----4-:R-:W-:-:S03]  /*16ea0*/  IMAD.X R4, R11, 0x1, R52, P3 ;  /* 0x000000010b047824 */ /* 0x010fc600018e0634 */
[----:B------:R3:W-:Y:S04]  /*16eb0*/  STL [R1+0x1ec8], R2 ;  /* 0x001ec80201007387 */ /* 0x0007e80000100800 */
[----:B------:R4:W-:Y:S01]  /*16ec0*/  STL [R1+0x1ecc], R4 ;  /* 0x001ecc0401007387 */ /* 0x0009e20000100800 */
[--C-:B0-----:R-:W-:Y:S02]  /*16ed0*/  IMAD.X R3, R13, 0x1, R52.reuse, P4 ;  /* 0x000000010d037824 */ /* 0x101fe400020e0634 */
[----:B---3--:R-:W-:-:S03]  /*16ee0*/  IMAD.X R2, R15, 0x1, R52, P6 ;  /* 0x000000010f027824 */ /* 0x008fc600030e0634 */
[----:B------:R0:W-:Y:S01]  /*16ef0*/  STL [R1+0x1ed0], R3 ;  /* 0x001ed00301007387 */ /* 0x0001e20000100800 */
[----:B----4-:R-:W-:-:S03]  /*16f00*/  IADD3 R4, P1, PT, R16, R53, RZ ;  /* 0x0000003510047210 */ /* 0x010fc60007f3e0ff */
        /* <DEDUP_REMOVED lines=8> */
[--C-:B0-----:R-:W-:Y:S02]  /*16f90*/  IMAD.X R3, R17, 0x1, R52.reuse, P1 ;  /* 0x0000000111037824 */ /* 0x101fe400008e0634 */
[----:B---3--:R-:W-:-:S03]  /*16fa0*/  IMAD.X R2, R19, 0x1, R52, P3 ;  /* 0x0000000113027824 */ /* 0x008fc600018e0634 */
[----:B------:R0:W-:Y:S01]  /*16fb0*/  STL [R1+0x1ed8], R3 ;  /* 0x001ed80301007387 */ /* 0x0001e20000100800 */
[----:B----4-:R-:W-:-:S03]  /*16fc0*/  IMAD.X R4, R21, 0x1, R52, P4 ;  /* 0x0000000115047824 */ /* 0x010fc600020e0634 */
[----:B------:R3:W-:Y:S04]  /*16fd0*/  STL [R1+0x1edc], R2 ;  /* 0x001edc0201007387 */ /* 0x0007e80000100800 */
[----:B------:R4:W-:Y:S01]  /*16fe0*/  STL [R1+0x1ee0], R4 ;  /* 0x001ee00401007387 */ /* 0x0009e20000100800 */
[----:B0-----:R-:W-:Y:S01]  /*16ff0*/  IMAD.X R3, R23, 0x1, R52, P6 ;  /* 0x0000000117037824 */ /* 0x001fe200030e0634 */
[----:B---3--:R-:W-:-:S04]  /*17000*/  IADD3 R2, P1, PT, R24, R53, RZ ;  /* 0x0000003518027210 */ /* 0x008fc80007f3e0ff */
[----:B------:R0:W-:Y:S01]  /*17010*/  STL [R1+0x1ee4], R3 ;  /* 0x001ee40301007387 */ /* 0x0001e20000100800 */
[----:B----4-:R-:W-:-:S03]  /*17020*/  IADD3 R4, P3, PT, R26, R53, RZ ;  /* 0x000000351a047210 */ /* 0x010fc60007f7e0ff */
[----:B------:R3:W-:Y:S04]  /*17030*/  STL [R1+0x1f38], R2 ;  /* 0x001f380201007387 */ /* 0x0007e80000100800 */
[----:B------:R4:W-:Y:S01]  /*17040*/  STL [R1+0x1f3c], R4 ;  /* 0x001f3c0401007387 */ /* 0x0009e20000100800 */
[-C--:B0-----:R-:W-:Y:S02]  /*17050*/  IADD3 R3, P4, PT, R28, R53.reuse, RZ ;  /* 0x000000351c037210 */ /* 0x081fe40007f9e0ff */
[----:B---3--:R-:W-:-:S03]  /*17060*/  IADD3 R2, P6, PT, R30, R53, RZ ;  /* 0x000000351e027210 */ /* 0x008fc60007fde0ff */
[----:B------:R0:W-:Y:S01]  /*17070*/  STL [R1+0x1f40], R3 ;  /* 0x001f400301007387 */ /* 0x0001e20000100800 */
[----:B----4-:R-:W-:-:S03]  /*17080*/  IMAD.X R4, R25, 0x1, R52, P1 ;  /* 0x0000000119047824 */ /* 0x010fc600008e0634 */
        /* <DEDUP_REMOVED lines=8> */
[----:B0-----:R-:W0:Y:S03]  /*17110*/  LDC R3, c[0x0][0x3a8] ;  /* 0x0000ea00ff037b82 */ /* 0x001e260000000800 */
[----:B--2---:R-:W2:Y:S01]  /*17120*/  LDL.LU.64 R16, [R1] ;  /* 0x0000000001107983 */ /* 0x004ea20000300a00 */
[-C--:B---3--:R-:W-:Y:S02]  /*17130*/  IADD3 R2, P1, PT, R32, R53.reuse, RZ ;  /* 0x0000003520027210 */ /* 0x088fe40007f3e0ff */
[----:B----4-:R-:W-:-:S03]  /*17140*/  IADD3 R4, P3, PT, R34, R53, RZ ;  /* 0x0000003522047210 */ /* 0x010fc60007f7e0ff */
[----:B------:R3:W-:Y:S04]  /*17150*/  STL [R1+0x1f48], R2 ;  /* 0x001f480201007387 */ /* 0x0007e80000100800 */
[----:B------:R-:W4:Y:S01]  /*17160*/  LDL.LU.64 R14, [R1+0x8] ;  /* 0x00000800010e7983 */ /* 0x000f220000300a00 */
[----:B---3--:R-:W-:-:S03]  /*17170*/  IADD3 R2, P4, PT, R36, R53, RZ ;  /* 0x0000003524027210 */ /* 0x008fc60007f9e0ff */
[----:B------:R3:W-:Y:S04]  /*17180*/  STL [R1+0x1f4c], R4 ;  /* 0x001f4c0401007387 */ /* 0x0007e80000100800 */
[----:B------:R-:W4:Y:S04]  /*17190*/  LDL.LU.64 R12, [R1+0x10] ;  /* 0x00001000010c7983 */ /* 0x000f280000300a00 */
[----:B------:R1:W-:Y:S04]  /*171a0*/  STL [R1+0x1f50], R2 ;  /* 0x001f500201007387 */ /* 0x0003e80000100800 */
[----:B------:R-:W4:Y:S01]  /*171b0*/  LDL.LU.64 R10, [R1+0x18] ;  /* 0x00001800010a7983 */ /* 0x000f220000300a00 */
[----:B---3--:R-:W-:Y:S01]  /*171c0*/  IADD3 R4, P6, PT, R38, R53, RZ ;  /* 0x0000003526047210 */ /* 0x008fe20007fde0ff */
[----:B------:R-:W-:-:S02]  /*171d0*/  IMAD.X R6, R37, 0x1, R52, P4 ;  /* 0x0000000125067824 */ /* 0x000fc400020e0634 */
[--C-:B-1----:R-:W-:Y:S02]  /*171e0*/  IMAD.X R2, R33, 0x1, R52.reuse, P1 ;  /* 0x0000000121027824 */ /* 0x102fe400008e0634 */
[----:B------:R1:W-:Y:S04]  /*171f0*/  STL [R1+0x1f54], R4 ;  /* 0x001f540401007387 */ /* 0x0003e80000100800 */
[----:B------:R3:W-:Y:S01]  /*17200*/  STL [R1+0x1ef8], R2 ;  /* 0x001ef80201007387 */ /* 0x0007e20000100800 */
[--C-:B-1----:R-:W-:Y:S02]  /*17210*/  IMAD.X R4, R35, 0x1, R52.reuse, P3 ;  /* 0x0000000123047824 */ /* 0x102fe400018e0634 */
[----:B---3--:R-:W-:-:S03]  /*17220*/  IMAD.X R2, R39, 0x1, R52, P6 ;  /* 0x0000000127027824 */ /* 0x008fc600030e0634 */
[----:B------:R1:W-:Y:S04]  /*17230*/  STL [R1+0x1efc], R4 ;  /* 0x001efc0401007387 */ /* 0x0003e80000100800 */
[----:B-1----:R-:W3:Y:S04]  /*17240*/  LDL.LU.64 R4, [R1+0x20] ;  /* 0x0000200001047983 */ /* 0x002ee80000300a00 */
[----:B------:R1:W-:Y:S04]  /*17250*/  STL [R1+0x1f00], R6 ;  /* 0x001f000601007387 */ /* 0x0003e80000100800 */
[----:B------:R-:W3:Y:S04]  /*17260*/  LDL.LU.64 R8, [R1+0x28] ;  /* 0x0000280001087983 */ /* 0x000ee80000300a00 */
[----:B------:R0:W-:Y:S04]  /*17270*/  STL [R1+0x1f04], R2 ;  /* 0x001f040201007387 */ /* 0x0001e80000100800 */
[----:B-1----:R-:W3:Y:S01]  /*17280*/  LDL.LU.64 R6, [R1+0x30] ;  /* 0x0000300001067983 */ /* 0x002ee20000300a00 */
[----:B------:R-:W-:-:S02]  /*17290*/  IADD3 R19, P3, PT, R42, R53, RZ ;  /* 0x000000352a137210 */ /* 0x000fc40007f7e0ff */
[-C--:B0-----:R-:W-:Y:S02]  /*172a0*/  IADD3 R2, P1, PT, R40, R53.reuse, RZ ;  /* 0x0000003528027210 */ /* 0x081fe40007f3e0ff */
[----:B------:R-:W-:-:S03]  /*172b0*/  IADD3 R18, P4, PT, R44, R53, RZ ;  /* 0x000000352c127210 */ /* 0x000fc60007f9e0ff */
[----:B------:R0:W-:Y:S04]  /*172c0*/  STL [R1+0x1f58], R2 ;  /* 0x001f580201007387 */ /* 0x0001e80000100800 */
[----:B------:R1:W-:Y:S01]  /*172d0*/  STL [R1+0x1f5c], R19 ;  /* 0x001f5c1301007387 */ /* 0x0003e20000100800 */
[----:B0-----:R-:W-:-:S03]  /*172e0*/  IADD3 R2, P6, PT, R46, R53, RZ ;  /* 0x000000352e027210 */ /* 0x001fc60007fde0ff */
[----:B------:R0:W-:Y:S01]  /*172f0*/  STL [R1+0x1f60], R18 ;  /* 0x001f601201007387 */ /* 0x0001e20000100800 */
[----:B-1----:R-:W-:-:S03]  /*17300*/  IMAD.X R19, R41, 0x1, R52, P1 ;  /* 0x0000000129137824 */ /* 0x002fc600008e0634 */
[----:B------:R1:W-:Y:S01]  /*17310*/  STL [R1+0x1f64], R2 ;  /* 0x001f640201007387 */ /* 0x0003e20000100800 */
[----:B0-----:R-:W-:-:S03]  /*17320*/  IMAD.X R18, R43, 0x1, R52, P3 ;  /* 0x000000012b127824 */ /* 0x001fc600018e0634 */
[----:B------:R0:W-:Y:S01]  /*17330*/  STL [R1+0x1f08], R19 ;  /* 0x001f081301007387 */ /* 0x0001e20000100800 */
[----:B-1----:R-:W-:-:S03]  /*17340*/  IMAD.X R2, R45, 0x1, R52, P4 ;  /* 0x000000012d027824 */ /* 0x002fc600020e0634 */
[----:B------:R2:W-:Y:S04]  /*17350*/  STL [R1+0x1ea8], R18 ;  /* 0x001ea81201007387 */ /* 0x0005e80000100800 */
[----:B------:R4:W-:Y:S01]  /*17360*/  STL [R1+0x1e9c], R2 ;  /* 0x001e9c0201007387 */ /* 0x0009e20000100800 */
[----:B0-----:R-:W-:-:S05]  /*17370*/  IMAD.X R19, R47, 0x1, R52, P6 ;  /* 0x000000012f137824 */ /* 0x001fca00030e0634 */
[----:B------:R0:W-:Y:S01]  /*17380*/  STL [R1+0x1ea0], R19 ;  /* 0x001ea01301007387 */ /* 0x0001e20000100800 */
[----:B--2---:R-:W-:-:S05]  /*17390*/  IADD3 R18, P1, PT, R16, R53, RZ ;  /* 0x0000003510127210 */ /* 0x004fca0007f3e0ff */
[----:B------:R-:W-:Y:S01]  /*173a0*/  STL [R1+0x1eac], R18 ;  /* 0x001eac1201007387 */ /* 0x000fe20000100800 */
[----:B----4-:R-:W-:-:S05]  /*173b0*/  IADD3 R2, P3, PT, R14, R53, RZ ;  /* 0x000000350e027210 */ /* 0x010fca0007f7e0ff */
[----:B------:R1:W-:Y:S01]  /*173c0*/  STL [R1+0x1eb0], R2 ;  /* 0x001eb00201007387 */ /* 0x0003e20000100800 */
[--C-:B------:R-:W-:Y:S01]  /*173d0*/  IMAD.X R14, R15, 0x1, R52.reuse, P3 ;  /* 0x000000010f0e7824 */ /* 0x100fe200018e0634 */
[-C--:B0-----:R-:W-:Y:S01]  /*173e0*/  IADD3 R19, P4, PT, R12, R53.reuse, RZ ;  /* 0x000000350c137210 */ /* 0x081fe20007f9e0ff */
[----:B-1----:R-:W-:Y:S01]  /*173f0*/  IMAD.X R2, R17, 0x1, R52, P1 ;  /* 0x0000000111027824 */ /* 0x002fe200008e0634 */
[----:B------:R-:W-:-:S03]  /*17400*/  IADD3 R18, P6, PT, R10, R53, RZ ;  /* 0x000000350a127210 */ /* 0x000fc60007fde0ff */
[----:B------:R-:W-:Y:S01]  /*17410*/  STL [R1+0x1eb4], R19 ;  /* 0x001eb41301007387 */ /* 0x000fe20000100800 */
[----:B------:R-:W-:-:S03]  /*17420*/  IADD3.X R12, PT, PT, R13, R52, RZ, P4, !PT ;  /* 0x000000340d0c7210 */ /* 0x000fc600027fe4ff */
[----:B------:R0:W-:Y:S04]  /*17430*/  STL [R1+0x1eb8], R18 ;  /* 0x001eb81201007387 */ /* 0x0001e80000100800 */
[----:B------:R1:W-:Y:S04]  /*17440*/  STL [R1+0x1ea4], R2 ;  /* 0x001ea40201007387 */ /* 0x0003e80000100800 */
[----:B------:R2:W-:Y:S04]  /*17450*/  STL [R1+0x1e8c], R14 ;  /* 0x001e8c0e01007387 */ /* 0x0005e80000100800 */
[----:B0-----:R-:W4:Y:S01]  /*17460*/  LDL.LU.64 R18, [R1+0x38] ;  /* 0x0000380001127983 */ /* 0x001f220000300a00 */
[----:B-1----:R-:W-:-:S03]  /*17470*/  IMAD.X R2, R11, 0x1, R52, P6 ;  /* 0x000000010b027824 */ /* 0x002fc600030e0634 */
[----:B------:R-:W-:Y:S04]  /*17480*/  STL [R1+0x1e80], R12 ;  /* 0x001e800c01007387 */ /* 0x000fe80000100800 */
[----:B------:R-:W4:Y:S04]  /*17490*/  LDL.LU.64 R16, [R1+0x40] ;  /* 0x0000400001107983 */ /* 0x000f280000300a00 */
[----:B------:R3:W-:Y:S04]  /*174a0*/  STL [R1+0x1e84], R2 ;  /* 0x001e840201007387 */ /* 0x0007e80000100800 */
[----:B--2---:R-:W2:Y:S01]  /*174b0*/  LDL.LU.64 R14, [R1+0x48] ;  /* 0x00004800010e7983 */ /* 0x004ea20000300a00 */
[----:B---3--:R-:W-:-:S02]  /*174c0*/  IADD3 R2, P1, PT, R4, R53, RZ ;  /* 0x0000003504027210 */ /* 0x008fc40007f3e0ff */
[----:B------:R-:W-:-:S03]  /*174d0*/  IADD3 R11, P3, PT, R8, R53, RZ ;  /* 0x00000035080b7210 */ /* 0x000fc60007f7e0ff */
[----:B------:R0:W-:Y:S01]  /*174e0*/  STL [R1+0x1e90], R2 ;  /* 0x001e900201007387 */ /* 0x0001e20000100800 */
[----:B------:R-:W-:-:S03]  /*174f0*/  IADD3 R10, P4, PT, R6, R53, RZ ;  /* 0x00000035060a7210 */ /* 0x000fc60007f9e0ff */
[----:B------:R-:W-:Y:S01]  /*17500*/  STL [R1+0x1e94], R11 ;  /* 0x001e940b01007387 */ /* 0x000fe20000100800 */
[----:B0-----:R-:W-:-:S03]  /*17510*/  IMAD.X R2, R5, 0x1, R52, P1 ;  /* 0x0000000105027824 */ /* 0x001fc600008e0634 */
[----:B------:R-:W-:Y:S01]  /*17520*/  STL [R1+0x1e98], R10 ;  /* 0x001e980a01007387 */ /* 0x000fe20000100800 */
[----:B------:R-:W-:-:S03]  /*17530*/  IMAD.X R5, R9, 0x1, R52, P3 ;  /* 0x0000000109057824 */ /* 0x000fc600018e0634 */
[----:B------:R0:W-:Y:S04]  /*17540*/  STL [R1+0x1e88], R2 ;  /* 0x001e880201007387 */ /* 0x0001e80000100800 */
[----:B------:R-:W3:Y:S01]  /*17550*/  LDL.LU.64 R12, [R1+0x50] ;  /* 0x00005000010c7983 */ /* 0x000ee20000300a00 */
[----:B0-----:R-:W-:-:S03]  /*17560*/  IMAD.X R2, R7, 0x1, R52, P4 ;  /* 0x0000000107027824 */ /* 0x001fc600020e0634 */
[----:B------:R-:W-:Y:S04]  /*17570*/  STL [R1+0x1e78], R5 ;  /* 0x001e780501007387 */ /* 0x000fe80000100800 */
[----:B------:R-:W3:Y:S04]  /*17580*/  LDL.LU.64 R10, [R1+0x58] ;  /* 0x00005800010a7983 */ /* 0x000ee80000300a00 */
[----:B------:R0:W-:Y:S04]  /*17590*/  STL [R1+0x1e70], R2 ;  /* 0x001e700201007387 */ /* 0x0001e80000100800 */
[----:B------:R-:W3:Y:S04]  /*175a0*/  LDL.LU.64 R8, [R1+0x60] ;  /* 0x0000600001087983 */ /* 0x000ee80000300a00 */
[----:B------:R-:W3:Y:S01]  /*175b0*/  LDL.LU.64 R6, [R1+0x68] ;  /* 0x0000680001067983 */ /* 0x000ee20000300a00 */
[----:B------:R-:W-:-:S04]  /*175c0*/  IMAD.SHL.U32 R3, R3, 0x100, RZ ;  /* 0x0000010003037824 */ /* 0x000fc800078e00ff */
[----:B0-----:R-:W-:Y:S01]  /*175d0*/  IMAD.SHL.U32 R2, R3, 0x2, RZ ;  /* 0x0000000203027824 */ /* 0x001fe200078e00ff */
[----:B------:R-:W-:-:S04]  /*175e0*/  SHF.R.S32.HI R4, RZ, 0x1f, R3 ;  /* 0x0000001fff047819 */ /* 0x000fc80000011403 */
[----:B------:R-:W-:Y:S02]  /*175f0*/  SHF.L.U64.HI R3, R3, 0x1, R4 ;  /* 0x0000000103037819 */ /* 0x000fe40000010204 */
[----:B------:R-:W-:Y:S02]  /*17600*/  IADD3 R5, P6, PT, R48, R2, RZ ;  /* 0x0000000230057210 */ /* 0x000fe40007fde0ff */
[-C--:B----4-:R-:W-:Y:S02]  /*17610*/  IADD3 R20, P1, PT, R18, R53.reuse, RZ ;  /* 0x0000003512147210 */ /* 0x090fe40007f3e0ff */
[----:B------:R-:W-:-:S03]  /*17620*/  IADD3 R4, P3, PT, R16, R53, RZ ;  /* 0x0000003510047210 */ /* 0x000fc60007f7e0ff */
[----:B------:R2:W-:Y:S04]  /*17630*/  STL [R1+0x1e7c], R20 ;  /* 0x001e7c1401007387 */ /* 0x0005e80000100800 */
[----:B------:R0:W-:Y:S04]  /*17640*/  STL [R1+0x1e74], R4 ;  /* 0x001e740401007387 */ /* 0x0001e80000100800 */
[----:B------:R1:W-:Y:S01]  /*17650*/  STL [R1+0x1d4c], R5 ;  /* 0x001d4c0501007387 */ /* 0x0003e20000100800 */
[----:B--2---:R-:W-:Y:S01]  /*17660*/  IADD3 R20, P4, PT, R14, R2, RZ ;  /* 0x000000020e147210 */ /* 0x004fe20007f9e0ff */
[----:B0-----:R-:W-:-:S04]  /*17670*/  IMAD.X R4, R19, 0x1, R52, P1 ;  /* 0x0000000113047824 */ /* 0x001fc800008e0634 */
[----:B------:R-:W-:Y:S01]  /*17680*/  STL [R1+0x1e64], R20 ;  /* 0x001e641401007387 */ /* 0x000fe20000100800 */
[----:B-1----:R-:W-:-:S03]  /*17690*/  IMAD.X R5, R17, 0x1, R52, P3 ;  /* 0x0000000111057824 */ /* 0x002fc600018e0634 */
[----:B------:R0:W-:Y:S04]  /*176a0*/  STL [R1+0x1e6c], R4 ;  /* 0x001e6c0401007387 */ /* 0x0001e80000100800 */
[----:B------:R-:W-:Y:S04]  /*176b0*/  STL [R1+0x1e68], R5 ;  /* 0x001e680501007387 */ /* 0x000fe80000100800 */
[----:B------:R-:W2:Y:S01]  /*176c0*/  LDL.LU.64 R18, [R1+0x70] ;  /* 0x0000700001127983 */ /* 0x000ea20000300a00 */
[----:B0-----:R-:W-:-:S03]  /*176d0*/  IMAD.X R4, R15, 0x1, R3, P4 ;  /* 0x000000010f047824 */ /* 0x001fc600020e0603 */
[----:B------:R-:W4:Y:S04]  /*176e0*/  LDL.LU.64 R16, [R1+0x78] ;  /* 0x0000780001107983 */ /* 0x000f280000300a00 */
[----:B------:R0:W-:Y:S04]  /*176f0*/  STL [R1+0x1e44], R4 ;  /* 0x001e440401007387 */ /* 0x0001e80000100800 */
[----:B------:R-:W4:Y:S04]  /*17700*/  LDL.LU.64 R14, [R1+0x80] ;  /* 0x00008000010e7983 */ /* 0x000f280000300a00 */
[----:B0-----:R-:W4:Y:S01]  /*17710*/  LDL.LU.64 R4, [R1+0x88] ;  /* 0x0000880001047983 */ /* 0x001f220000300a00 */
[----:B---3--:R-:W-:-:S02]  /*17720*/  IADD3 R20, P1, PT, R12, R2, RZ ;  /* 0x000000020c147210 */ /* 0x008fc40007f3e0ff */
[-C--:B------:R-:W-:Y:S01]  /*17730*/  IADD3 R22, P3, PT, R10, R2.reuse, RZ ;  /* 0x000000020a167210 */ /* 0x080fe20007f7e0ff */
[--C-:B------:R-:W-:Y:S02]  /*17740*/  IMAD.X R49, R49, 0x1, R3.reuse, P6 ;  /* 0x0000000131317824 */ /* 0x100fe400030e0603 */
[----:B------:R0:W-:Y:S01]  /*17750*/  STL [R1+0x1e58], R20 ;  /* 0x001e581401007387 */ /* 0x0001e20000100800 */
[--C-:B------:R-:W-:Y:S01]  /*17760*/  IMAD.X R12, R13, 0x1, R3.reuse, P1 ;  /* 0x000000010d0c7824 */ /* 0x100fe200008e0603 */
[-C--:B------:R-:W-:Y:S01]  /*17770*/  IADD3 R21, P4, PT, R8, R2.reuse, RZ ;  /* 0x0000000208157210 */ /* 0x080fe20007f9e0ff */
[----:B------:R-:W-:Y:S01]  /*17780*/  IMAD.X R10, R11, 0x1, R3, P3 ;  /* 0x000000010b0a7824 */ /* 0x000fe200018e0603 */
[----:B------:R-:W-:Y:S01]  /*17790*/  STL [R1+0x1e5c], R22 ;  /* 0x001e5c1601007387 */ /* 0x000fe20000100800 */
[----:B0-----:R-:W-:-:S03]  /*177a0*/  IADD3 R20, P6, PT, R6, R2, RZ ;  /* 0x0000000206147210 */ /* 0x001fc60007fde0ff */
[----:B------:R-:W-:Y:S01]  /*177b0*/  STL [R1+0x1e60], R21 ;  /* 0x001e601501007387 */ /* 0x000fe20000100800 */
[----:B------:R-:W-:-:S03]  /*177c0*/  IMAD.X R8, R9, 0x1, R3, P4 ;  /* 0x0000000109087824 */ /* 0x000fc600020e0603 */
[----:B------:R-:W-:Y:S01]  /*177d0*/  STL [R1+0x1e54], R20 ;  /* 0x001e541401007387 */ /* 0x000fe20000100800 */
[----:B------:R-:W-:-:S03]  /*177e0*/  IMAD.X R6, R7, 0x1, R3, P6 ;  /* 0x0000000107067824 */ /* 0x000fc600030e0603 */
[----:B------:R0:W-:Y:S04]  /*177f0*/  STL [R1+0x1e48], R12 ;  /* 0x001e480c01007387 */ /* 0x0001e80000100800 */
[----:B------:R1:W-:Y:S04]  /*17800*/  STL [R1+0x1e4c], R10 ;  /* 0x001e4c0a01007387 */ /* 0x0003e80000100800 */
[----:B0-----:R-:W3:Y:S04]  /*17810*/  LDL.LU.64 R12, [R1+0x90] ;  /* 0x00009000010c7983 */ /* 0x001ee80000300a00 */
[----:B------:R0:W-:Y:S04]  /*17820*/  STL [R1+0x1e50], R8 ;  /* 0x001e500801007387 */ /* 0x0001e80000100800 */
[----:B-1----:R-:W3:Y:S04]  /*17830*/  LDL.LU.64 R10, [R1+0x98] ;  /* 0x00009800010a7983 */ /* 0x002ee80000300a00 */
[----:B------:R1:W-:Y:S04]  /*17840*/  STL [R1+0x1e38], R6 ;  /* 0x001e380601007387 */ /* 0x0003e80000100800 */
[----:B0-----:R-:W3:Y:S04]  /*17850*/  LDL.LU.64 R8, [R1+0xa0] ;  /* 0x0000a00001087983 */ /* 0x001ee80000300a00 */
[----:B-1----:R-:W3:Y:S01]  /*17860*/  LDL.LU.64 R6, [R1+0xa8] ;  /* 0x0000a80001067983 */ /* 0x002ee20000300a00 */
[----:B--2---:R-:W-:-:S02]  /*17870*/  IADD3 R20, P1, PT, R18, R2, RZ ;  /* 0x0000000212147210 */ /* 0x004fc40007f3e0ff */
[----:B----4-:R-:W-:-:S03]  /*17880*/  IADD3 R22, P3, PT, R16, R2, RZ ;  /* 0x0000000210167210 */ /* 0x010fc60007f7e0ff */
[----:B------:R0:W-:Y:S01]  /*17890*/  STL [R1+0x1e40], R20 ;  /* 0x001e401401007387 */ /* 0x0001e20000100800 */
[--C-:B------:R-:W-:Y:S02]  /*178a0*/  IMAD.X R18, R19, 0x1, R3.reuse, P1 ;  /* 0x0000000113127824 */ /* 0x100fe400008e0603 */
[----:B------:R-:W-:Y:S01]  /*178b0*/  IMAD.X R16, R17, 0x1, R3, P3 ;  /* 0x0000000111107824 */ /* 0x000fe200018e0603 */
[-C--:B------:R-:W-:Y:S01]  /*178c0*/  IADD3 R21, P4, PT, R14, R2.reuse, RZ ;  /* 0x000000020e157210 */ /* 0x080fe20007f9e0ff */
        /* <DEDUP_REMOVED lines=8> */
[----:B0-----:R-:W2:Y:S04]  /*17950*/  LDL.LU.64 R18, [R1+0xb0] ;  /* 0x0000b00001127983 */ /* 0x001ea80000300a00 */
[----:B------:R0:W-:Y:S04]  /*17960*/  STL [R1+0x1e2c], R14 ;  /* 0x001e2c0e01007387 */ /* 0x0001e80000100800 */
[----:B-1----:R-:W4:Y:S04]  /*17970*/  LDL.LU.64 R16, [R1+0xb8] ;  /* 0x0000b80001107983 */ /* 0x002f280000300a00 */
[----:B------:R1:W-:Y:S04]  /*17980*/  STL [R1+0x1e00], R4 ;  /* 0x001e000401007387 */ /* 0x0003e80000100800 */
[----:B0-----:R-:W4:Y:S04]  /*17990*/  LDL.LU.64 R14, [R1+0xc0] ;  /* 0x0000c000010e7983 */ /* 0x001f280000300a00 */
[----:B-1----:R-:W4:Y:S01]  /*179a0*/  LDL.LU.64 R4, [R1+0xc8] ;  /* 0x0000c80001047983 */ /* 0x002f220000300a00 */
[----:B---3--:R-:W-:-:S02]  /*179b0*/  IADD3 R20, P1, PT, R12, R2, RZ ;  /* 0x000000020c147210 */ /* 0x008fc40007f3e0ff */
[----:B------:R-:W-:-:S03]  /*179c0*/  IADD3 R22, P3, PT, R10, R2, RZ ;  /* 0x000000020a167210 */ /* 0x000fc60007f7e0ff */
        /* <DEDUP_REMOVED lines=18> */
[----:B--2---:R-:W-:-:S05]  /*17af0*/  IADD3 R20, P1, PT, R18, R2, RZ ;  /* 0x0000000212147210 */ /* 0x004fca0007f3e0ff */
[----:B------:R0:W-:Y:S01]  /*17b00*/  STL [R1+0x1d8c], R20 ;  /* 0x001d8c1401007387 */ /* 0x0001e20000100800 */
[----:B----4-:R-:W-:Y:S01]  /*17b10*/  IADD3 R22, P3, PT, R16, R2, RZ ;  /* 0x0000000210167210 */ /* 0x010fe20007f7e0ff */
[----:B------:R-:W-:-:S04]  /*17b20*/  IMAD.X R18, R19, 0x1, R3, P1 ;  /* 0x0000000113127824 */ /* 0x000fc800008e0603 */
[----:B------:R-:W-:Y:S01]  /*17b30*/  IMAD.X R16, R17, 0x1, R3, P3 ;  /* 0x0000000111107824 */ /* 0x000fe200018e0603 */
[-C--:B------:R-:W-:Y:S01]  /*17b40*/  IADD3 R21, P4, PT, R14, R2.reuse, RZ ;  /* 0x000000020e157210 */ /* 0x080fe20007f9e0ff */
[----:B------:R-:W-:Y:S01]  /*17b50*/  STL [R1+0x1d50], R22 ;  /* 0x001d501601007387 */ /* 0x000fe20000100800 */
[----:B0-----:R-:W-:-:S03]  /*17b60*/  IADD3 R20, P6, PT, R4, R2, RZ ;  /* 0x0000000204147210 */ /* 0x001fc60007fde0ff */
[----:B------:R-:W-:Y:S01]  /*17b70*/  STL [R1+0x1d54], R21 ;  /* 0x001d541501007387 */ /* 0x000fe20000100800 */
[----:B------:R-:W-:-:S03]  /*17b80*/  IMAD.X R14, R15, 0x1, R3, P4 ;  /* 0x000000010f0e7824 */ /* 0x000fc600020e0603 */
[----:B------:R-:W-:Y:S01]  /*17b90*/  STL [R1+0x1e1c], R20 ;  /* 0x001e1c1401007387 */ /* 0x000fe20000100800 */
[----:B------:R-:W-:-:S03]  /*17ba0*/  IADD3.X R4, PT, PT, R5, R3, RZ, P6, !PT ;  /* 0x0000000305047210 */ /* 0x000fc600037fe4ff */
        /* <DEDUP_REMOVED lines=132> */
[-C--:B------:R-:W-:Y:S02]  /*183f0*/  IADD3 R21, P4, PT, R8, R2.reuse, RZ ;  /* 0x0000000208157210 */ /* 0x080fe40007f9e0ff */
[----:B------:R-:W-:Y:S01]  /*18400*/  STL [R1+0x1d24], R22 ;  /* 0x001d241601007387 */ /* 0x000fe20000100800 */
[----:B------:R-:W-:Y:S02]  /*18410*/  IADD3.X R10, PT, PT, R11, R3, RZ, P3, !PT ;  /* 0x000000030b0a7210 */ /* 0x000fe40001ffe4ff */
[----:B0-----:R-:W-:Y:S01]  /*18420*/  IADD3 R20, P6, PT, R6, R2, RZ ;  /* 0x0000000206147210 */ /* 0x001fe20007fde0ff */
        /* <DEDUP_REMOVED lines=255> */
[----:B------:R-:W-:-:S03]  /*19420*/  IMAD.X R18, R19, 0x1, R3, P1 ;  /* 0x0000000113127824 */ /* 0x000fc600008e0603 */
[----:B------:R-:W-:Y:S02]  /*19430*/  IADD3.X R16, PT, PT, R17, R3, RZ, P3, !PT ;  /* 0x0000000311107210 */ /* 0x000fe40001ffe4ff */
        /* <DEDUP_REMOVED lines=1610> */
[----:B------:R-:W-:Y:S04]  /*1f8e0*/  STL [R1+0x238], R14 ;  /* 0x0002380e01007387 */ /* 0x000fe80000100800 */
[----:B-1----:R-:W4:Y:S04]  /*1f8f0*/  LDL.LU.64 R16, [R1+0xd78] ;  /* 0x000d780001107983 */ /* 0x002f280000300a00 */
[----:B------:R0:W-:Y:S04]  /*1f900*/  STL [R1+0x21c], R4 ;  /* 0x00021c0401007387 */ /* 0x0001e80000100800 */
[----:B0-----:R-:W4:Y:S04]  /*1f910*/  LDL.LU.64 R4, [R1+0xd80] ;  /* 0x000d800001047983 */ /* 0x001f280000300a00 */
[----:B------:R-:W4:Y:S01]  /*1f920*/  LDL.LU.64 R14, [R1+0xd88] ;  /* 0x000d8800010e7983 */ /* 0x000f220000300a00 */
[----:B---3--:R-:W-:-:S02]  /*1f930*/  IADD3 R20, P1, PT, R12, R2, RZ ;  /* 0x000000020c147210 */ /* 0x008fc40007f3e0ff */
[-C--:B------:R-:W-:Y:S02]  /*1f940*/  IADD3 R22, P3, PT, R10, R2.reuse, RZ ;  /* 0x000000020a167210 */ /* 0x080fe40007f7e0ff */
[-C--:B------:R-:W-:Y:S01]  /*1f950*/  IADD3 R21, P4, PT, R8, R2.reuse, RZ ;  /* 0x0000000208157210 */ /* 0x080fe20007f9e0ff */
[----:B------:R0:W-:Y:S01]  /*1f960*/  STL [R1+0x230], R20 ;  /* 0x0002301401007387 */ /* 0x0001e20000100800 */
[--C-:B------:R-:W-:Y:S02]  /*1f970*/  IMAD.X R13, R13, 0x1, R3.reuse, P1 ;  /* 0x000000010d0d7824 */ /* 0x100fe400008e0603 */
[--C-:B------:R-:W-:Y:S01]  /*1f980*/  IMAD.X R12, R11, 0x1, R3.reuse, P3 ;  /* 0x000000010b0c7824 */ /* 0x100fe200018e0603 */
[----:B------:R-:W-:Y:S01]  /*1f990*/  STL [R1+0x224], R22 ;  /* 0x0002241601007387 */ /* 0x000fe20000100800 */
[--C-:B------:R-:W-:Y:S01]  /*1f9a0*/  IMAD.X R11, R9, 0x1, R3.reuse, P4 ;  /* 0x00000001090b7824 */ /* 0x100fe200020e0603 */
[----:B0-----:R-:W-:Y:S02]  /*1f9b0*/  IADD3 R20, P6, PT, R6, R2, RZ ;  /* 0x0000000206147210 */ /* 0x001fe40007fde0ff */
[----:B------:R-:W-:Y:S04]  /*1f9c0*/  STL [R1+0x228], R21 ;  /* 0x0002281501007387 */ /* 0x000fe80000100800 */
[----:B------:R-:W-:Y:S01]  /*1f9d0*/  STL [R1+0x22c], R20 ;  /* 0x00022c1401007387 */ /* 0x000fe20000100800 */
[----:B------:R-:W-:-:S03]  /*1f9e0*/  IMAD.X R10, R7, 0x1, R3, P6 ;  /* 0x00000001070a7824 */ /* 0x000fc600030e0603 */
[----:B------:R-:W-:Y:S04]  /*1f9f0*/  STL [R1+0x220], R13 ;  /* 0x0002200d01007387 */ /* 0x000fe80000100800 */
[----:B------:R0:W-:Y:S04]  /*1fa00*/  STL [R1+0x214], R12 ;  /* 0x0002140c01007387 */ /* 0x0001e80000100800 */
[----:B------:R-:W3:Y:S04]  /*1fa10*/  LDL.LU.64 R8, [R1+0xd90] ;  /* 0x000d900001087983 */ /* 0x000ee80000300a00 */
[----:B------:R-:W-:Y:S04]  /*1fa20*/  STL [R1+0x218], R11 ;  /* 0x0002180b01007387 */ /* 0x000fe80000100800 */
[----:B------:R-:W3:Y:S04]  /*1fa30*/  LDL.LU.64 R6, [R1+0xd98] ;  /* 0x000d980001067983 */ /* 0x000ee80000300a00 */
[----:B------:R1:W-:Y:S04]  /*1fa40*/  STL [R1+0x1fc], R10 ;  /* 0x0001fc0a01007387 */ /* 0x0003e80000100800 */
[----:B0-----:R-:W3:Y:S04]  /*1fa50*/  LDL.LU.64 R12, [R1+0xda0] ;  /* 0x000da000010c7983 */ /* 0x001ee80000300a00 */
[----:B-1----:R-:W3:Y:S01]  /*1fa60*/  LDL.LU.64 R10, [R1+0xda8] ;  /* 0x000da800010a7983 */ /* 0x002ee20000300a00 */
[----:B--2---:R-:W-:-:S05]  /*1fa70*/  IADD3 R20, P1, PT, R18, R2, RZ ;  /* 0x0000000212147210 */ /* 0x004fca0007f3e0ff */
[----:B------:R0:W-:Y:S01]  /*1fa80*/  STL [R1+0x210], R20 ;  /* 0x0002101401007387 */ /* 0x0001e20000100800 */
[----:B----4-:R-:W-:Y:S01]  /*1fa90*/  IADD3 R22, P3, PT, R16, R2, RZ ;  /* 0x0000000210167210 */ /* 0x010fe20007f7e0ff */
[----:B------:R-:W-:-:S04]  /*1faa0*/  IMAD.X R18, R19, 0x1, R3, P1 ;  /* 0x0000000113127824 */ /* 0x000fc800008e0603 */
[----:B------:R1:W-:Y:S01]  /*1fab0*/  STL [R1+0x204], R22 ;  /* 0x0002041601007387 */ /* 0x0003e20000100800 */
[----:B------:R-:W-:Y:S01]  /*1fac0*/  IMAD.X R17, R17, 0x1, R3, P3 ;  /* 0x0000000111117824 */ /* 0x000fe200018e0603 */
[-C--:B------:R-:W-:Y:S02]  /*1fad0*/  IADD3 R21, P4, PT, R4, R2.reuse, RZ ;  /* 0x0000000204157210 */ /* 0x080fe40007f9e0ff */
[----:B0-----:R-:W-:-:S03]  /*1fae0*/  IADD3 R20, P6, PT, R14, R2, RZ ;  /* 0x000000020e147210 */ /* 0x001fc60007fde0ff */
[----:B------:R-:W-:Y:S01]  /*1faf0*/  STL [R1+0x208], R21 ;  /* 0x0002081501007387 */ /* 0x000fe20000100800 */
[----:B------:R-:W-:-:S03]  /*1fb00*/  IMAD.X R16, R5, 0x1, R3, P4 ;  /* 0x0000000105107824 */ /* 0x000fc600020e0603 */
[----:B------:R0:W-:Y:S04]  /*1fb10*/  STL [R1+0x20c], R20 ;  /* 0x00020c1401007387 */ /* 0x0001e80000100800 */
[----:B------:R2:W-:Y:S04]  /*1fb20*/  STL [R1+0x200], R18 ;  /* 0x0002001201007387 */ /* 0x0005e80000100800 */
[----:B------:R-:W4:Y:S04]  /*1fb30*/  LDL.LU.64 R4, [R1+0xdb0] ;  /* 0x000db00001047983 */ /* 0x000f280000300a00 */
[----:B------:R-:W-:Y:S04]  /*1fb40*/  STL [R1+0x1f4], R17 ;  /* 0x0001f41101007387 */ /* 0x000fe80000100800 */
[----:B------:R-:W4:Y:S04]  /*1fb50*/  LDL.LU.64 R24, [R1+0xdb8] ;  /* 0x000db80001187983 */ /* 0x000f280000300a00 */
[----:B------:R2:W-:Y:S04]  /*1fb60*/  STL [R1+0x1f8], R16 ;  /* 0x0001f81001007387 */ /* 0x0005e80000100800 */
[----:B-1----:R-:W4:Y:S01]  /*1fb70*/  LDL.LU.64 R22, [R1+0xdc0] ;  /* 0x000dc00001167983 */ /* 0x002f220000300a00 */
[----:B------:R-:W-:-:S03]  /*1fb80*/  IMAD.X R46, R15, 0x1, R3, P6 ;  /* 0x000000010f2e7824 */ /* 0x000fc600030e0603 */
[----:B0-----:R-:W4:Y:S01]  /*1fb90*/  LDL.LU.64 R20, [R1+0xdc8] ;  /* 0x000dc80001147983 */ /* 0x001f220000300a00 */
[----:B---3--:R-:W-:-:S03]  /*1fba0*/  IADD3 R14, P1, PT, R8, R2, RZ ;  /* 0x00000002080e7210 */ /* 0x008fc60007f3e0ff */
[----:B------:R-:W-:Y:S01]  /*1fbb0*/  STL [R1+0x1f88], R46 ;  /* 0x001f882e01007387 */ /* 0x000fe20000100800 */
[----:B------:R-:W-:-:S03]  /*1fbc0*/  IADD3 R45, P3, PT, R6, R2, RZ ;  /* 0x00000002062d7210 */ /* 0x000fc60007f7e0ff */
[----:B------:R0:W-:Y:S01]  /*1fbd0*/  STL [R1+0x1f0], R14 ;  /* 0x0001f00e01007387 */ /* 0x0001e20000100800 */
[----:B------:R-:W-:Y:S01]  /*1fbe0*/  IMAD.X R42, R9, 0x1, R3, P1 ;  /* 0x00000001092a7824 */ /* 0x000fe200008e0603 */
[----:B------:R-:W-:-:S05]  /*1fbf0*/  IADD3 R44, P4, PT, R12, R2, RZ ;  /* 0x000000020c2c7210 */ /* 0x000fca0007f9e0ff */
[----:B------:R-:W-:Y:S04]  /*1fc00*/  STL.64 [R1+0x1f80], R44 ;  /* 0x001f802c01007387 */ /* 0x000fe80000100a00 */
[----:B--2---:R-:W2:Y:S04]  /*1fc10*/  LDL.LU.64 R18, [R1+0xdd0] ;  /* 0x000dd00001127983 */ /* 0x004ea80000300a00 */
[----:B------:R-:W3:Y:S01]  /*1fc20*/  LDL.LU.64 R8, [R1+0xdd8] ;  /* 0x000dd80001087983 */ /* 0x000ee20000300a00 */
[----:B------:R-:W-:Y:S01]  /*1fc30*/  IADD3 R43, P6, PT, R10, R2, RZ ;  /* 0x000000020a2b7210 */ /* 0x000fe20007fde0ff */
[----:B------:R-:W-:-:S02]  /*1fc40*/  IMAD.X R41, R7, 0x1, R3, P3 ;  /* 0x0000000107297824 */ /* 0x000fc400018e0603 */
[--C-:B------:R-:W-:Y:S02]  /*1fc50*/  IMAD.X R40, R13, 0x1, R3.reuse, P4 ;  /* 0x000000010d287824 */ /* 0x100fe400020e0603 */
[----:B------:R-:W-:Y:S01]  /*1fc60*/  STL.64 [R1+0x1f98], R42 ;  /* 0x001f982a01007387 */ /* 0x000fe20000100a00 */
[----:B------:R-:W-:-:S03]  /*1fc70*/  IMAD.X R39, R11, 0x1, R3, P6 ;  /* 0x000000010b277824 */ /* 0x000fc600030e0603 */
[----:B------:R-:W3:Y:S04]  /*1fc80*/  LDL.LU.64 R6, [R1+0xde0] ;  /* 0x000de00001067983 */ /* 0x000ee80000300a00 */
[----:B------:R-:W3:Y:S04]  /*1fc90*/  LDL.LU.64 R16, [R1+0xde8] ;  /* 0x000de80001107983 */ /* 0x000ee80000300a00 */
[----:B------:R-:W-:Y:S04]  /*1fca0*/  STL.64 [R1+0x1fa0], R40 ;  /* 0x001fa02801007387 */ /* 0x000fe80000100a00 */
[----:B0-----:R-:W3:Y:S04]  /*1fcb0*/  LDL.LU.64 R14, [R1+0xdf0] ;  /* 0x000df000010e7983 */ /* 0x001ee80000300a00 */
[----:B------:R-:W3:Y:S01]  /*1fcc0*/  LDL.LU.64 R12, [R1+0xdf8] ;  /* 0x000df800010c7983 */ /* 0x000ee20000300a00 */
[----:B----4-:R-:W-:-:S02]  /*1fcd0*/  IADD3 R38, P1, PT, R4, R2, RZ ;  /* 0x0000000204267210 */ /* 0x010fc40007f3e0ff */
[----:B------:R-:W-:-:S03]  /*1fce0*/  IADD3 R37, P3, PT, R24, R2, RZ ;  /* 0x0000000218257210 */ /* 0x000fc60007f7e0ff */
[----:B------:R-:W-:Y:S01]  /*1fcf0*/  STL.64 [R1+0x1fa8], R38 ;  /* 0x001fa82601007387 */ /* 0x000fe20000100a00 */
[----:B------:R-:W-:Y:S01]  /*1fd00*/  IMAD.X R34, R5, 0x1, R3, P1 ;  /* 0x0000000105227824 */ /* 0x000fe200008e0603 */
[----:B------:R-:W-:-:S05]  /*1fd10*/  IADD3 R36, P4, PT, R22, R2, RZ ;  /* 0x0000000216247210 */ /* 0x000fca0007f9e0ff */
[----:B------:R0:W-:Y:S04]  /*1fd20*/  STL.64 [R1+0x1fb0], R36 ;  /* 0x001fb02401007387 */ /* 0x0001e80000100a00 */
[----:B------:R-:W4:Y:S04]  /*1fd30*/  LDL.LU.64 R10, [R1+0xe00] ;  /* 0x000e0000010a7983 */ /* 0x000f280000300a00 */
[----:B------:R-:W4:Y:S01]  /*1fd40*/  LDL.LU.64 R4, [R1+0xe08] ;  /* 0x000e080001047983 */ /* 0x000f220000300a00 */
[----:B------:R-:W-:Y:S01]  /*1fd50*/  IADD3 R35, P6, PT, R20, R2, RZ ;  /* 0x0000000214237210 */ /* 0x000fe20007fde0ff */
[----:B------:R-:W-:-:S02]  /*1fd60*/  IMAD.X R33, R25, 0x1, R3, P3 ;  /* 0x0000000119217824 */ /* 0x000fc400018e0603 */
[----:B------:R-:W-:Y:S01]  /*1fd70*/  IMAD.X R32, R23, 0x1, R3, P4 ;  /* 0x0000000117207824 */ /* 0x000fe200020e0603 */
[----:B------:R-:W-:Y:S01]  /*1fd80*/  IADD3.X R31, PT, PT, R21, R3, RZ, P6, !PT ;  /* 0x00000003151f7210 */ /* 0x000fe200037fe4ff */
[----:B------:R1:W-:Y:S04]  /*1fd90*/  STL.64 [R1+0x1fb8], R34 ;  /* 0x001fb82201007387 */ /* 0x0003e80000100a00 */
[----:B------:R0:W-:Y:S01]  /*1fda0*/  STL.64 [R1+0x1fc0], R32 ;  /* 0x001fc02001007387 */ /* 0x0001e20000100a00 */
[-C--:B--2---:R-:W-:Y:S02]  /*1fdb0*/  IADD3 R30, P1, PT, R18, R2.reuse, RZ ;  /* 0x00000002121e7210 */ /* 0x084fe40007f3e0ff */
[----:B---3--:R-:W-:-:S03]  /*1fdc0*/  IADD3 R29, P3, PT, R8, R2, RZ ;  /* 0x00000002081d7210 */ /* 0x008fc60007f7e0ff */
[----:B------:R2:W-:Y:S02]  /*1fdd0*/  STL.64 [R1+0x1fc8], R30 ;  /* 0x001fc81e01007387 */ /* 0x0005e40000100a00 */
[--C-:B------:R-:W-:Y:S02]  /*1fde0*/  IMAD.X R25, R9, 0x1, R3.reuse, P3 ;  /* 0x0000000109197824 */ /* 0x100fe400018e0603 */
[----:B0-----:R-:W3:Y:S04]  /*1fdf0*/  LDL.LU.64 R36, [R1+0xe10] ;  /* 0x000e100001247983 */ /* 0x001ee80000300a00 */
[----:B------:R-:W3:Y:S04]  /*1fe00*/  LDL.LU.64 R8, [R1+0xe18] ;  /* 0x000e180001087983 */ /* 0x000ee80000300a00 */
[----:B-1----:R-:W3:Y:S01]  /*1fe10*/  LDL.LU.64 R34, [R1+0xe20] ;  /* 0x000e200001227983 */ /* 0x002ee20000300a00 */
[-C--:B------:R-:W-:Y:S01]  /*1fe20*/  IADD3 R27, P6, PT, R16, R2.reuse, RZ ;  /* 0x00000002101b7210 */ /* 0x080fe20007fde0ff */
[----:B------:R-:W-:Y:S01]  /*1fe30*/  IMAD.X R26, R19, 0x1, R3, P1 ;  /* 0x00000001131a7824 */ /* 0x000fe200008e0603 */
[----:B------:R-:W-:-:S03]  /*1fe40*/  IADD3 R28, P4, PT, R6, R2, RZ ;  /* 0x00000002061c7210 */ /* 0x000fc60007f9e0ff */
[--C-:B------:R-:W-:Y:S01]  /*1fe50*/  IMAD.X R23, R17, 0x1, R3.reuse, P6 ;  /* 0x0000000111177824 */ /* 0x100fe200030e0603 */
[-C--:B------:R-:W-:Y:S01]  /*1fe60*/  IADD3 R22, P1, PT, R14, R2.reuse, RZ ;  /* 0x000000020e167210 */ /* 0x080fe20007f3e0ff */
[--C-:B------:R-:W-:Y:S02]  /*1fe70*/  IMAD.X R24, R7, 0x1, R3.reuse, P4 ;  /* 0x0000000107187824 */ /* 0x100fe400020e0603 */
[----:B------:R-:W3:Y:S02]  /*1fe80*/  LDL.LU.64 R6, [R1+0xe28] ;  /* 0x000e280001067983 */ /* 0x000ee40000300a00 */
[----:B------:R-:W-:Y:S01]  /*1fe90*/  IMAD.X R18, R15, 0x1, R3, P1 ;  /* 0x000000010f127824 */ /* 0x000fe200008e0603 */
[----:B----4-:R-:W-:-:S05]  /*1fea0*/  IADD3 R19, P6, PT, R4, R2, RZ ;  /* 0x0000000204137210 */ /* 0x010fca0007fde0ff */
[----:B------:R-:W-:Y:S02]  /*1feb0*/  IMAD.X R15, R5, 0x1, R3, P6 ;  /* 0x00000001050f7824 */ /* 0x000fe400030e0603 */
[----:B------:R-:W4:Y:S04]  /*1fec0*/  LDL.LU.64 R4, [R1+0xe30] ;  /* 0x000e300001047983 */ /* 0x000f280000300a00 */
[----:B------:R-:W4:Y:S04]  /*1fed0*/  LDL.LU.64 R42, [R1+0xe38] ;  /* 0x000e3800012a7983 */ /* 0x000f280000300a00 */
[----:B------:R-:W4:Y:S04]  /*1fee0*/  LDL.LU.64 R32, [R1+0xe40] ;  /* 0x000e400001207983 */ /* 0x000f280000300a00 */
[----:B--2---:R-:W2:Y:S01]  /*1fef0*/  LDL.LU.64 R30, [R1+0xe48] ;  /* 0x000e4800011e7983 */ /* 0x004ea20000300a00 */
[----:B------:R-:W-:-:S02]  /*1ff00*/  IADD3 R20, P4, PT, R10, R2, RZ ;  /* 0x000000020a147210 */ /* 0x000fc40007f9e0ff */
[-C--:B------:R-:W-:Y:S01]  /*1ff10*/  IADD3 R21, P3, PT, R12, R2.reuse, RZ ;  /* 0x000000020c157210 */ /* 0x080fe20007f7e0ff */
[----:B------:R-:W2:Y:S02]  /*1ff20*/  LDL.LU.64 R40, [R1+0xe50] ;  /* 0x000e500001287983 */ /* 0x000ea40000300a00 */
[--C-:B------:R-:W-:Y:S01]  /*1ff30*/  IMAD.X R16, R11, 0x1, R3.reuse, P4 ;  /* 0x000000010b107824 */ /* 0x100fe200020e0603 */
[-C--:B---3--:R-:W-:Y:S01]  /*1ff40*/  IADD3 R14, P1, PT, R36, R2.reuse, RZ ;  /* 0x00000002240e7210 */ /* 0x088fe20007f3e0ff */
[--C-:B------:R-:W-:Y:S01]  /*1ff50*/  IMAD.X R17, R13, 0x1, R3.reuse, P3 ;  /* 0x000000010d117824 */ /* 0x100fe200018e0603 */
[----:B------:R-:W3:Y:S01]  /*1ff60*/  LDL.LU.64 R38, [R1+0xe58] ;  /* 0x000e580001267983 */ /* 0x000ee20000300a00 */
[-C--:B------:R-:W-:Y:S02]  /*1ff70*/  IADD3 R13, P3, PT, R8, R2.reuse, RZ ;  /* 0x00000002080d7210 */ /* 0x080fe40007f7e0ff */
[----:B------:R-:W-:Y:S01]  /*1ff80*/  IADD3 R12, P4, PT, R34, R2, RZ ;  /* 0x00000002220c7210 */ /* 0x000fe20007f9e0ff */
[----:B------:R-:W-:-:S02]  /*1ff90*/  IMAD.X R10, R37, 0x1, R3, P1 ;  /* 0x00000001250a7824 */ /* 0x000fc400008e0603 */
[----:B------:R-:W3:Y:S02]  /*1ffa0*/  LDL.LU.64 R36, [R1+0xe60] ;  /* 0x000e600001247983 */ /* 0x000ee40000300a00 */
[--C-:B------:R-:W-:Y:S02]  /*1ffb0*/  IMAD.X R8, R35, 0x1, R3.reuse, P4 ;  /* 0x0000000123087824 */ /* 0x100fe400020e0603 */
[----:B------:R-:W3:Y:S01]  /*1ffc0*/  LDL.LU.64 R34, [R1+0xe68] ;  /* 0x000e680001227983 */ /* 0x000ee20000300a00 */
[----:B------:R-:W-:Y:S01]  /*1ffd0*/  IADD3 R11, P6, PT, R6, R2, RZ ;  /* 0x00000002060b7210 */ /* 0x000fe20007fde0ff */
[----:B------:R-:W-:-:S04]  /*1ffe0*/  IMAD.X R9, R9, 0x1, R3, P3 ;  /* 0x0000000109097824 */ /* 0x000fc800018e0603 */
[----:B------:R-:W-:Y:S01]  /*1fff0*/  IMAD.X R7, R7, 0x1, R3, P6 ;  /* 0x0000000107077824 */ /* 0x000fe200030e0603 */
[-C--:B----4-:R-:W-:Y:S02]  /*20000*/  IADD3 R45, P4, PT, R32, R2.reuse, RZ ;  /* 0x00000002202d7210 */ /* 0x090fe40007f9e0ff */
[----:B--2---:R-:W-:-:S03]  /*20010*/  IADD3 R44, P6, PT, R30, R2, RZ ;  /* 0x000000021e2c7210 */ /* 0x004fc60007fde0ff */
[--C-:B------:R-:W-:Y:S01]  /*20020*/  IMAD.X R32, R33, 0x1, R3.reuse, P4 ;  /* 0x0000000121207824 */ /* 0x100fe200020e0603 */
[----:B------:R-:W-:Y:S01]  /*20030*/  IADD3 R53, P3, PT, R42, R2, RZ ;  /* 0x000000022a357210 */ /* 0x000fe20007f7e0ff */
[----:B------:R-:W-:Y:S01]  /*20040*/  STL [R1+0x4], R45 ;  /* 0x0000042d01007387 */ /* 0x000fe20000100800 */
[----:B------:R-:W-:-:S03]  /*20050*/  IMAD.X R30, R31, 0x1, R3, P6 ;  /* 0x000000011f1e7824 */ /* 0x000fc600030e0603 */
[----:B------:R0:W-:Y:S01]  /*20060*/  STL [R1+0xc], R44 ;  /* 0x00000c2c01007387 */ /* 0x0001e20000100800 */
[-C--:B------:R-:W-:Y:S01]  /*20070*/  IADD3 R6, P1, PT, R4, R2.reuse, RZ ;  /* 0x0000000204067210 */ /* 0x080fe20007f3e0ff */
[--C-:B------:R-:W-:Y:S02]  /*20080*/  IMAD.X R4, R43, 0x1, R3.reuse, P3 ;  /* 0x000000012b047824 */ /* 0x100fe400018e0603 */
[----:B0-----:R-:W2:Y:S04]  /*20090*/  LDL.LU.64 R44, [R1+0xe70] ;  /* 0x000e7000012c7983 */ /* 0x001ea80000300a00 */
[----:B------:R0:W-:Y:S04]  /*200a0*/  STL [R1], R32 ;  /* 0x0000002001007387 */ /* 0x0001e80000100800 */
[----:B------:R-:W4:Y:S04]  /*200b0*/  LDL.LU.64 R42, [R1+0xe78] ;  /* 0x000e7800012a7983 */ /* 0x000f280000300a00 */
[----:B------:R1:W-:Y:S04]  /*200c0*/  STL [R1+0x8], R30 ;  /* 0x0000081e01007387 */ /* 0x0003e80000100800 */
[----:B0-----:R-:W4:Y:S04]  /*200d0*/  LDL.LU.64 R32, [R1+0xe80] ;  /* 0x000e800001207983 */ /* 0x001f280000300a00 */
[----:B-1----:R-:W4:Y:S01]  /*200e0*/  LDL.LU.64 R30, [R1+0xe88] ;  /* 0x000e8800011e7983 */ /* 0x002f220000300a00 */
[----:B------:R-:W-:Y:S01]  /*200f0*/  IMAD.X R5, R5, 0x1, R3, P1 ;  /* 0x0000000105057824 */ /* 0x000fe200008e0603 */
[----:B------:R-:W-:-:S02]  /*20100*/  IADD3 R46, P1, PT, R40, R2, RZ ;  /* 0x00000002282e7210 */ /* 0x000fc40007f3e0ff */
[-C--:B---3--:R-:W-:Y:S02]  /*20110*/  IADD3 R48, P3, PT, R38, R2.reuse, RZ ;  /* 0x0000000226307210 */ /* 0x088fe40007f7e0ff */
        /* <DEDUP_REMOVED lines=41> */
[----:B------:R-:W-:Y:S01]  /*203b0*/  IMAD.X R40, R41, 0x1, R3, P1 ;  /* 0x0000000129287824 */ /* 0x000fe200008e0603 */
        /* <DEDUP_REMOVED lines=108> */
[----:B------:R-:W-:Y:S04]  /*20a80*/  STL [R1+0xf0], R45 ;  /* 0x0000f02d01007387 */ /* 0x000fe80000100800 */
[----:B------:R-:W-:Y:S04]  /*20a90*/  STL [R1+0xf8], R44 ;  /* 0x0000f82c01007387 */ /* 0x000fe80000100800 */
[----:B------:R-:W2:Y:S04]  /*20aa0*/  LDL.LU.64 R32, [R1+0xf70] ;  /* 0x000f700001207983 */ /* 0x000ea80000300a00 */
[----:B------:R-:W-:Y:S04]  /*20ab0*/  STL [R1+0x100], R43 ;  /* 0x0001002b01007387 */ /* 0x000fe80000100800 */
[----:B------:R-:W4:Y:S04]  /*20ac0*/  LDL.LU.64 R30, [R1+0xf78] ;  /* 0x000f7800011e7983 */ /* 0x000f280000300a00 */
[----:B------:R0:W-:Y:S04]  /*20ad0*/  STL [R1+0x108], R42 ;  /* 0x0001082a01007387 */ /* 0x0001e80000100800 */
[----:B------:R-:W4:Y:S04]  /*20ae0*/  LDL.LU.64 R50, [R1+0xf80] ;  /* 0x000f800001327983 */ /* 0x000f280000300a00 */
[----:B0-----:R-:W4:Y:S01]  /*20af0*/  LDL.LU.64 R42, [R1+0xf88] ;  /* 0x000f8800012a7983 */ /* 0x001f220000300a00 */
[----:B---3--:R-:W-:-:S02]  /*20b00*/  IADD3 R44, P1, PT, R40, R2, RZ ;  /* 0x00000002282c7210 */ /* 0x008fc40007f3e0ff */
[----:B------:R-:W-:-:S03]  /*20b10*/  IADD3 R46, P3, PT, R38, R2, RZ ;  /* 0x00000002262e7210 */ /* 0x000fc60007f7e0ff */
        /* <DEDUP_REMOVED lines=11> */
[----:B------:R-:W-:Y:S04]  /*20bd0*/  STL [R1+0x118], R38 ;  /* 0x0001182601007387 */ /* 0x000fe80000100800 */
[----:B0-----:R-:W3:Y:S04]  /*20be0*/  LDL.LU.64 R40, [R1+0xf90] ;  /* 0x000f900001287983 */ /* 0x001ee80000300a00 */
[----:B------:R-:W-:Y:S04]  /*20bf0*/  STL [R1+0x120], R37 ;  /* 0x0001202501007387 */ /* 0x000fe80000100800 */
[----:B------:R-:W3:Y:S04]  /*20c00*/  LDL.LU.64 R34, [R1+0xf98] ;  /* 0x000f980001227983 */ /* 0x000ee80000300a00 */
[----:B------:R2:W-:Y:S04]  /*20c10*/  STL [R1+0x128], R36 ;  /* 0x0001282401007387 */ /* 0x0005e80000100800 */
[----:B------:R-:W3:Y:S04]  /*20c20*/  LDL.LU.64 R46, [R1+0xfa0] ;  /* 0x000fa000012e7983 */ /* 0x000ee80000300a00 */
[----:B------:R-:W3:Y:S01]  /*20c30*/  LDL.LU.64 R44, [R1+0xfa8] ;  /* 0x000fa800012c7983 */ /* 0x000ee20000300a00 */
[----:B--2---:R-:W-:-:S05]  /*20c40*/  IADD3 R36, P1, PT, R32, R2, RZ ;  /* 0x0000000220247210 */ /* 0x004fca0007f3e0ff */
[----:B------:R0:W-:Y:S01]  /*20c50*/  STL [R1+0x134], R36 ;  /* 0x0001342401007387 */ /* 0x0001e20000100800 */
[-C--:B----4-:R-:W-:Y:S01]  /*20c60*/  IADD3 R38, P3, PT, R30, R2.reuse, RZ ;  /* 0x000000021e267210 */ /* 0x090fe20007f7e0ff */
[----:B------:R-:W-:Y:S01]  /*20c70*/  IMAD.X R32, R33, 0x1, R3, P1 ;  /* 0x0000000121207824 */ /* 0x000fe200008e0603 */
[----:B------:R-:W-:-:S03]  /*20c80*/  IADD3 R37, P4, PT, R50, R2, RZ ;  /* 0x0000000232257210 */ /* 0x000fc60007f9e0ff */
[----:B------:R1:W-:Y:S01]  /*20c90*/  STL [R1+0x13c], R38 ;  /* 0x00013c2601007387 */ /* 0x0003e20000100800 */
[--C-:B------:R-:W-:Y:S01]  /*20ca0*/  IMAD.X R30, R31, 0x1, R3.reuse, P3 ;  /* 0x000000011f1e7824 */ /* 0x100fe200018e0603 */
[----:B0-----:R-:W-:Y:S02]  /*20cb0*/  IADD3 R36, P6, PT, R42, R2, RZ ;  /* 0x000000022a247210 */ /* 0x001fe40007fde0ff */
[----:B------:R-:W-:Y:S04]  /*20cc0*/  STL [R1+0x144], R37 ;  /* 0x0001442501007387 */ /* 0x000fe80000100800 */
[----:B------:R0:W-:Y:S04]  /*20cd0*/  STL [R1+0x14c], R36 ;  /* 0x00014c2401007387 */ /* 0x0001e80000100800 */
[----:B-1----:R-:W2:Y:S04]  /*20ce0*/  LDL.LU R38, [R1+0x1040] ;  /* 0x0010400001267983 */ /* 0x002ea80000300800 */
[----:B------:R1:W-:Y:S04]  /*20cf0*/  STL [R1+0x130], R32 ;  /* 0x0001302001007387 */ /* 0x0003e80000100800 */
[----:B0-----:R-:W4:Y:S04]  /*20d00*/  LDL.LU.64 R36, [R1+0xfb0] ;  /* 0x000fb00001247983 */ /* 0x001f280000300a00 */
[----:B------:R0:W-:Y:S04]  /*20d10*/  STL [R1+0x138], R30 ;  /* 0x0001381e01007387 */ /* 0x0001e80000100800 */
[----:B-1----:R-:W2:Y:S04]  /*20d20*/  LDL.LU.64 R32, [R1+0xfb8] ;  /* 0x000fb80001207983 */ /* 0x002ea80000300a00 */
[----:B0-----:R-:W2:Y:S01]  /*20d30*/  LDL.LU.64 R30, [R1+0xfc0] ;  /* 0x000fc000011e7983 */ /* 0x001ea20000300a00 */
[----:B------:R-:W-:-:S02]  /*20d40*/  IMAD.X R48, R51, 0x1, R3, P4 ;  /* 0x0000000133307824 */ /* 0x000fc400020e0603 */
[----:B------:R-:W-:Y:S01]  /*20d50*/  IMAD.X R39, R43, 0x1, R3, P6 ;  /* 0x000000012b277824 */ /* 0x000fe200030e0603 */
[-C--:B---3--:R-:W-:Y:S02]  /*20d60*/  IADD3 R42, P1, PT, R40, R2.reuse, RZ ;  /* 0x00000002282a7210 */ /* 0x088fe40007f3e0ff */
[----:B------:R-:W-:Y:S04]  /*20d70*/  STL [R1+0x140], R48 ;  /* 0x0001403001007387 */ /* 0x000fe80000100800 */
[----:B------:R0:W-:Y:S01]  /*20d80*/  STL [R1+0x148], R39 ;  /* 0x0001482701007387 */ /* 0x0001e20000100800 */
[----:B------:R-:W-:-:S03]  /*20d90*/  IADD3 R43, P3, PT, R34, R2, RZ ;  /* 0x00000002222b7210 */ /* 0x000fc60007f7e0ff */
[----:B------:R1:W-:Y:S01]  /*20da0*/  STL [R1+0x154], R42 ;  /* 0x0001542a01007387 */ /* 0x0003e20000100800 */
[----:B------:R-:W-:Y:S01]  /*20db0*/  IMAD.X R40, R41, 0x1, R3, P1 ;  /* 0x0000000129287824 */ /* 0x000fe200008e0603 */
[-C--:B0-----:R-:W-:Y:S02]  /*20dc0*/  IADD3 R39, P4, PT, R46, R2.reuse, RZ ;  /* 0x000000022e277210 */ /* 0x081fe40007f9e0ff */
[----:B------:R-:W-:Y:S01]  /*20dd0*/  STL [R1+0x15c], R43 ;  /* 0x00015c2b01007387 */ /* 0x000fe20000100800 */
[----:B-1----:R-:W-:-:S03]  /*20de0*/  IADD3 R42, P6, PT, R44, R2, RZ ;  /* 0x000000022c2a7210 */ /* 0x002fc60007fde0ff */
[----:B------:R0:W-:Y:S04]  /*20df0*/  STL [R1+0x164], R39 ;  /* 0x0001642701007387 */ /* 0x0001e80000100800 */
[----:B------:R1:W-:Y:S01]  /*20e00*/  STL [R1+0x16c], R42 ;  /* 0x00016c2a01007387 */ /* 0x0003e20000100800 */
[----:B0-----:R-:W-:-:S03]  /*20e10*/  IMAD.X R39, R35, 0x1, R3, P3 ;  /* 0x0000000123277824 */ /* 0x001fc600018e0603 */
[----:B------:R-:W3:Y:S04]  /*20e20*/  LDL.LU.64 R34, [R1+0xfc8] ;  /* 0x000fc80001227983 */ /* 0x000ee80000300a00 */
[----:B------:R0:W-:Y:S04]  /*20e30*/  STL [R1+0x150], R40 ;  /* 0x0001502801007387 */ /* 0x0001e80000100800 */
[----:B-1----:R-:W3:Y:S04]  /*20e40*/  LDL.LU.64 R42, [R1+0xfd0] ;  /* 0x000fd000012a7983 */ /* 0x002ee80000300a00 */
[----:B------:R1:W-:Y:S04]  /*20e50*/  STL [R1+0x158], R39 ;  /* 0x0001582701007387 */ /* 0x0003e80000100800 */
[----:B0-----:R-:W3:Y:S01]  /*20e60*/  LDL.LU.64 R40, [R1+0xfd8] ;  /* 0x000fd80001287983 */ /* 0x001ee20000300a00 */
[----:B------:R-:W-:-:S02]  /*20e70*/  IMAD.X R46, R47, 0x1, R3, P4 ;  /* 0x000000012f2e7824 */ /* 0x000fc400020e0603 */
[----:B-1----:R-:W-:-:S03]  /*20e80*/  IMAD.X R39, R45, 0x1, R3, P6 ;  /* 0x000000012d277824 */ /* 0x002fc600030e0603 */
[----:B------:R-:W-:Y:S04]  /*20e90*/  STL [R1+0x160], R46 ;  /* 0x0001602e01007387 */ /* 0x000fe80000100800 */
[----:B------:R-:W-:Y:S01]  /*20ea0*/  STL [R1+0x168], R39 ;  /* 0x0001682701007387 */ /* 0x000fe20000100800 */
[-C--:B----4-:R-:W-:Y:S02]  /*20eb0*/  IADD3 R45, P1, PT, R36, R2.reuse, RZ ;  /* 0x00000002242d7210 */ /* 0x090fe40007f3e0ff */
[----:B--2---:R-:W-:-:S03]  /*20ec0*/  IADD3 R44, P3, PT, R32, R2, RZ ;  /* 0x00000002202c7210 */ /* 0x004fc60007f7e0ff */
[----:B------:R-:W-:Y:S04]  /*20ed0*/  STL [R1+0x174], R45 ;  /* 0x0001742d01007387 */ /* 0x000fe80000100800 */
[----:B------:R0:W-:Y:S04]  /*20ee0*/  STL [R1+0x17c], R44 ;  /* 0x00017c2c01007387 */ /* 0x0001e80000100800 */
[----:B0-----:R-:W2:Y:S01]  /*20ef0*/  LDL.LU.64 R44, [R1+0xfe0] ;  /* 0x000fe000012c7983 */ /* 0x001ea20000300a00 */
[----:B------:R-:W-:Y:S01]  /*20f00*/  IADD3 R39, P4, PT, R30, R2, RZ ;  /* 0x000000021e277210 */ /* 0x000fe20007f9e0ff */
[----:B------:R-:W-:-:S02]  /*20f10*/  IMAD.X R37, R37, 0x1, R3, P1 ;  /* 0x0000000125257824 */ /* 0x000fc400008e0603 */
[--C-:B------:R-:W-:Y:S02]  /*20f20*/  IMAD.X R32, R33, 0x1, R3.reuse, P3 ;  /* 0x0000000121207824 */ /* 0x100fe400018e0603 */
[----:B------:R-:W-:Y:S01]  /*20f30*/  STL [R1+0x184], R39 ;  /* 0x0001842701007387 */ /* 0x000fe20000100800 */
[----:B------:R-:W-:-:S03]  /*20f40*/  IMAD.X R36, R31, 0x1, R3, P4 ;  /* 0x000000011f247824 */ /* 0x000fc600020e0603 */
[----:B------:R-:W-:Y:S04]  /*20f50*/  STL [R1+0x170], R37 ;  /* 0x0001702501007387 */ /* 0x000fe80000100800 */
[----:B------:R-:W4:Y:S04]  /*20f60*/  LDL.LU.64 R30, [R1+0xfe8] ;  /* 0x000fe800011e7983 */ /* 0x000f280000300a00 */
[----:B------:R0:W-:Y:S04]  /*20f70*/  STL [R1+0x178], R32 ;  /* 0x0001782001007387 */ /* 0x0001e80000100800 */
[----:B0-----:R-:W4:Y:S01]  /*20f80*/  LDL.LU.64 R32, [R1+0xff0] ;  /* 0x000ff00001207983 */ /* 0x001f220000300a00 */
[----:B------:R-:W-:Y:S01]  /*20f90*/  IMAD.U32 R48, R38, -0x80000000, RZ ;  /* 0x8000000026307824 */ /* 0x000fe200078e00ff */
[----:B---3--:R-:W-:-:S02]  /*20fa0*/  IADD3 R38, P3, PT, R34, R2, RZ ;  /* 0x0000000222267210 */ /* 0x008fc40007f7e0ff */
[----:B------:R0:W-:Y:S01]  /*20fb0*/  STL [R1+0x180], R36 ;  /* 0x0001802401007387 */ /* 0x0001e20000100800 */
[----:B------:R-:W1:Y:S01]  /*20fc0*/  SYNCS.PHASECHK.TRANS64.TRYWAIT P1, [UR4], R48 ;  /* 0x00000030ff0075a7 */ /* 0x000e620008021104 */
[-C--:B------:R-:W-:Y:S02]  /*20fd0*/  IADD3 R37, P4, PT, R42, R2.reuse, RZ ;  /* 0x000000022a257210 */ /* 0x080fe40007f9e0ff */
[----:B------:R3:W-:Y:S04]  /*20fe0*/  STL [R1+0x18c], R38 ;  /* 0x00018c2601007387 */ /* 0x0007e80000100800 */
[----:B------:R-:W-:Y:S01]  /*20ff0*/  STL [R1+0x194], R37 ;  /* 0x0001942501007387 */ /* 0x000fe20000100800 */
[----:B0-----:R-:W-:Y:S01]  /*21000*/  IADD3 R36, P6, PT, R40, R2, RZ ;  /* 0x0000000228247210 */ /* 0x001fe20007fde0ff */
[----:B---3--:R-:W-:-:S02]  /*21010*/  IMAD.X R38, R35, 0x1, R3, P3 ;  /* 0x0000000123267824 */ /* 0x008fc400018e0603 */
[----:B------:R-:W3:Y:S04]  /*21020*/  LDL.LU.64 R34, [R1+0xff8] ;  /* 0x000ff80001227983 */ /* 0x000ee80000300a00 */
[----:B------:R0:W-:Y:S04]  /*21030*/  STL [R1+0x19c], R36 ;  /* 0x00019c2401007387 */ /* 0x0001e80000100800 */
[----:B0-----:R-:W3:Y:S04]  /*21040*/  LDL.LU.64 R36, [R1+0x1000] ;  /* 0x0010000001247983 */ /* 0x001ee80000300a00 */
[----:B------:R0:W-:Y:S04]  /*21050*/  STL [R1+0x188], R38 ;  /* 0x0001882601007387 */ /* 0x0001e80000100800 */
[----:B0-----:R-:W3:Y:S01]  /*21060*/  LDL.LU.64 R38, [R1+0x1008] ;  /* 0x0010080001267983 */ /* 0x001ee20000300a00 */
[----:B------:R-:W-:-:S02]  /*21070*/  IMAD.X R43, R43, 0x1, R3, P4 ;  /* 0x000000012b2b7824 */ /* 0x000fc400020e0603 */
[----:B------:R-:W-:-:S03]  /*21080*/  IMAD.X R42, R41, 0x1, R3, P6 ;  /* 0x00000001292a7824 */ /* 0x000fc600030e0603 */
[----:B------:R-:W-:Y:S04]  /*21090*/  STL [R1+0x190], R43 ;  /* 0x0001902b01007387 */ /* 0x000fe80000100800 */
[----:B------:R-:W3:Y:S04]  /*210a0*/  LDL.LU.64 R40, [R1+0x1010] ;  /* 0x0010100001287983 */ /* 0x000ee80000300a00 */
[----:B------:R0:W-:Y:S04]  /*210b0*/  STL [R1+0x198], R42 ;  /* 0x0001982a01007387 */ /* 0x0001e80000100800 */
[----:B0-----:R-:W3:Y:S01]  /*210c0*/  LDL.LU.64 R42, [R1+0x1018] ;  /* 0x00101800012a7983 */ /* 0x001ee20000300a00 */
[----:B--2---:R-:W-:-:S05]  /*210d0*/  IADD3 R46, P3, PT, R44, R2, RZ ;  /* 0x000000022c2e7210 */ /* 0x004fca0007f7e0ff */
[----:B------:R4:W-:Y:S04]  /*210e0*/  STL [R1+0x1a4], R46 ;  /* 0x0001a42e01007387 */ /* 0x0009e80000100800 */
[----:B------:R-:W2:Y:S01]  /*210f0*/  LDL.LU.64 R50, [R1+0x1020] ;  /* 0x0010200001327983 */ /* 0x000ea20000300a00 */
[----:B----4-:R-:W-:-:S05]  /*21100*/  IADD3 R46, P4, PT, R30, R2, RZ ;  /* 0x000000021e2e7210 */ /* 0x010fca0007f9e0ff */
[----:B------:R-:W-:Y:S01]  /*21110*/  STL [R1+0x1ac], R46 ;  /* 0x0001ac2e01007387 */ /* 0x000fe20000100800 */
[----:B------:R-:W-:-:S05]  /*21120*/  IADD3 R47, P6, PT, R32, R2, RZ ;  /* 0x00000002202f7210 */ /* 0x000fca0007fde0ff */
[----:B------:R0:W-:Y:S01]  /*21130*/  STL [R1+0x1b4], R47 ;  /* 0x0001b42f01007387 */ /* 0x0001e20000100800 */
[----:B------:R-:W-:-:S03]  /*21140*/  IMAD.X R52, R45, 0x1, R3, P3 ;  /* 0x000000012d347824 */ /* 0x000fc600018e0603 */
[----:B0-----:R-:W4:Y:S04]  /*21150*/  LDL.LU.64 R46, [R1+0x1028] ;  /* 0x00102800012e7983 */ /* 0x001f280000300a00 */
[----:B------:R-:W4:Y:S04]  /*21160*/  LDL.LU.64 R44, [R1+0x1030] ;  /* 0x00103000012c7983 */ /* 0x000f280000300a00 */
[----:B------:R0:W-:Y:S02]  /*21170*/  STL [R1+0x1a0], R52 ;  /* 0x0001a03401007387 */ /* 0x0001e40000100800 */
[----:B0-----:R-:W-:-:S02]  /*21180*/  IMAD.X R52, R31, 0x1, R3, P4 ;  /* 0x000000011f347824 */ /* 0x001fc400020e0603 */
[----:B------:R0:W5:Y:S04]  /*21190*/  LDL.LU.64 R30, [R1+0x1fc8] ;  /* 0x001fc800011e7983 */ /* 0x0001680000300a00 */
[----:B------:R0:W-:Y:S02]  /*211a0*/  STL [R1+0x1a8], R52 ;  /* 0x0001a83401007387 */ /* 0x0001e40000100800 */
[----:B0-----:R-:W-:Y:S02]  /*211b0*/  IMAD.X R52, R33, 0x1, R3, P6 ;  /* 0x0000000121347824 */ /* 0x001fe400030e0603 */
[----:B------:R0:W5:Y:S04]  /*211c0*/  LDL.LU.64 R32, [R1+0x1fc0] ;  /* 0x001fc00001207983 */ /* 0x0001680000300a00 */
[----:B------:R3:W-:Y:S02]  /*211d0*/  STL [R1+0x1b0], R52 ;  /* 0x0001b03401007387 */ /* 0x0007e40000100800 */
[----:B---3--:R-:W-:-:S05]  /*211e0*/  IADD3 R52, P3, PT, R34, R2, RZ ;  /* 0x0000000222347210 */ /* 0x008fca0007f7e0ff */
[----:B------:R3:W-:Y:S02]  /*211f0*/  STL [R1+0x1bc], R52 ;  /* 0x0001bc3401007387 */ /* 0x0007e40000100800 */
[----:B---3--:R-:W-:-:S05]  /*21200*/  IADD3 R52, P4, PT, R36, R2, RZ ;  /* 0x0000000224347210 */ /* 0x008fca0007f9e0ff */
[----:B------:R3:W-:Y:S02]  /*21210*/  STL [R1+0x1c4], R52 ;  /* 0x0001c43401007387 */ /* 0x0007e40000100800 */
[----:B---3--:R-:W-:-:S05]  /*21220*/  IADD3 R52, P6, PT, R38, R2, RZ ;  /* 0x0000000226347210 */ /* 0x008fca0007fde0ff */
[----:B------:R3:W-:Y:S02]  /*21230*/  STL [R1+0x1cc], R52 ;  /* 0x0001cc3401007387 */ /* 0x0007e40000100800 */
[--C-:B---3--:R-:W-:Y:S02]  /*21240*/  IMAD.X R52, R35, 0x1, R3.reuse, P3 ;  /* 0x0000000123347824 */ /* 0x108fe400018e0603 */
[----:B------:R0:W5:Y:S04]  /*21250*/  LDL.LU.64 R34, [R1+0x1fb8] ;  /* 0x001fb80001227983 */ /* 0x0001680000300a00 */
[----:B------:R3:W-:Y:S02]  /*21260*/  STL [R1+0x1b8], R52 ;  /* 0x0001b83401007387 */ /* 0x0007e40000100800 */
[----:B---3--:R-:W-:-:S02]  /*21270*/  IMAD.X R52, R37, 0x1, R3, P4 ;  /* 0x0000000125347824 */ /* 0x008fc400020e0603 */
[----:B------:R0:W5:Y:S04]  /*21280*/  LDL.LU.64 R36, [R1+0x1fb0] ;  /* 0x001fb00001247983 */ /* 0x0001680000300a00 */
[----:B------:R3:W-:Y:S02]  /*21290*/  STL [R1+0x1c0], R52 ;  /* 0x0001c03401007387 */ /* 0x0007e40000100800 */
[----:B---3--:R-:W-:Y:S02]  /*212a0*/  IMAD.X R52, R39, 0x1, R3, P6 ;  /* 0x0000000127347824 */ /* 0x008fe400030e0603 */
[----:B------:R0:W5:Y:S04]  /*212b0*/  LDL.LU.64 R38, [R1+0x1fa8] ;  /* 0x001fa80001267983 */ /* 0x0001680000300a00 */
[----:B------:R3:W-:Y:S02]  /*212c0*/  STL [R1+0x1c8], R52 ;  /* 0x0001c83401007387 */ /* 0x0007e40000100800 */
[----:B---3--:R-:W-:-:S05]  /*212d0*/  IADD3 R52, P3, PT, R40, R2, RZ ;  /* 0x0000000228347210 */ /* 0x008fca0007f7e0ff */
[----:B------:R3:W-:Y:S02]  /*212e0*/  STL [R1+0x1d4], R52 ;  /* 0x0001d43401007387 */ /* 0x0007e40000100800 */
[----:B---3--:R-:W-:-:S05]  /*212f0*/  IADD3 R52, P4, PT, R42, R2, RZ ;  /* 0x000000022a347210 */ /* 0x008fca0007f9e0ff */
[----:B------:R2:W-:Y:S02]  /*21300*/  STL [R1+0x1dc], R52 ;  /* 0x0001dc3401007387 */ /* 0x0005e40000100800 */
[----:B--2---:R-:W-:-:S05]  /*21310*/  IADD3 R52, P6, PT, R50, R2, RZ ;  /* 0x0000000232347210 */ /* 0x004fca0007fde0ff */
[----:B------:R2:W-:Y:S02]  /*21320*/  STL [R1+0x1e4], R52 ;  /* 0x0001e43401007387 */ /* 0x0005e40000100800 */
[--C-:B--2---:R-:W-:Y:S02]  /*21330*/  IMAD.X R52, R41, 0x1, R3.reuse, P3 ;  /* 0x0000000129347824 */ /* 0x104fe400018e0603 */
[----:B------:R0:W5:Y:S04]  /*21340*/  LDL.LU.64 R40, [R1+0x1fa0] ;  /* 0x001fa00001287983 */ /* 0x0001680000300a00 */
[----:B------:R2:W-:Y:S02]  /*21350*/  STL [R1+0x1d0], R52 ;  /* 0x0001d03401007387 */ /* 0x0005e40000100800 */
[----:B--2---:R-:W-:-:S02]  /*21360*/  IMAD.X R52, R43, 0x1, R3, P4 ;  /* 0x000000012b347824 */ /* 0x004fc400020e0603 */
[----:B------:R0:W5:Y:S04]  /*21370*/  LDL.LU.64 R42, [R1+0x1f98] ;  /* 0x001f9800012a7983 */ /* 0x0001680000300a00 */
[----:B------:R2:W-:Y:S02]  /*21380*/  STL [R1+0x1d8], R52 ;  /* 0x0001d83401007387 */ /* 0x0005e40000100800 */
[----:B--2---:R-:W-:Y:S02]  /*21390*/  IMAD.X R52, R51, 0x1, R3, P6 ;  /* 0x0000000133347824 */ /* 0x004fe400030e0603 */
[----:B------:R-:W2:Y:S04]  /*213a0*/  LDL.LU.64 R50, [R1+0x1f90] ;  /* 0x001f900001327983 */ /* 0x000ea80000300a00 */
[----:B------:R4:W-:Y:S02]  /*213b0*/  STL [R1+0x1e0], R52 ;  /* 0x0001e03401007387 */ /* 0x0009e40000100800 */
[----:B----4-:R-:W-:-:S05]  /*213c0*/  IADD3 R52, P3, PT, R46, R2, RZ ;  /* 0x000000022e347210 */ /* 0x010fca0007f7e0ff */
[----:B------:R3:W-:Y:S02]  /*213d0*/  STL [R1+0x1e8], R52 ;  /* 0x0001e83401007387 */ /* 0x0007e40000100800 */
[----:B---3--:R-:W-:-:S05]  /*213e0*/  IADD3 R52, P4, PT, R44, R2, RZ ;  /* 0x000000022c347210 */ /* 0x008fca0007f9e0ff */
[----:B------:R3:W-:Y:S04]  /*213f0*/  STL [R1+0x1ec], R52 ;  /* 0x0001ec3401007387 */ /* 0x0007e80000100800 */
[----:B------:R0:W5:Y:S01]  /*21400*/  LDL.LU R46, [R1+0x1f88] ;  /* 0x001f8800012e7983 */ /* 0x0001620000300800 */
[----:B---3--:R-:W-:-:S03]  /*21410*/  IADD3.X R52, PT, PT, R45, R3, RZ, P4, !PT ;  /* 0x000000032d347210 */ /* 0x008fc600027fe4ff */
[----:B------:R0:W5:Y:S01]  /*21420*/  LDL.LU.64 R44, [R1+0x1f80] ;  /* 0x001f8000012c7983 */ /* 0x0001620000300a00 */
[----:B------:R-:W-:Y:S01]  /*21430*/  IMAD.X R47, R47, 0x1, R3, P3 ;  /* 0x000000012f2f7824 */ /* 0x000fe200018e0603 */
[----:B--2---:R-:W-:-:S05]  /*21440*/  IADD3 R50, P6, PT, R50, R2, RZ ;  /* 0x0000000232327210 */ /* 0x004fca0007fde0ff */
[----:B------:R-:W-:Y:S01]  /*21450*/  IMAD.X R3, R51, 0x1, R3, P6 ;  /* 0x0000000133037824 */ /* 0x000fe200030e0603 */
[----:B01----:R-:W-:Y:S07]  /*21460*/  @!P1 BRA `(.L_x_8) ;  /* 0x000001cc00cc9947 */ /* 0x003fee0003800000 */
.L_x_16:
[----:B------:R0:W-:Y:S04]  /*21470*/  STL [R1+0x28cc], R51 ;  /* 0x0028cc3301007387 */ /* 0x0001e80000100800 */
[----:B0-----:R-:W2:Y:S04]  /*21480*/  LDL.LU R51, [R1+0x10bc] ;  /* 0x0010bc0001337983 */ /* 0x001ea80000300800 */
        /* <DEDUP_REMOVED lines=74> */
[----:B------:R-:W-:Y:S01]  /*21930*/  STL [R1+0x2468], R49 ;  /* 0x0024683101007387 */ /* 0x000fe20000100800 */
[----:B--2---:R-:W-:-:S03]  /*21940*/  VIADD R51, R51, 0x1 ;  /* 0x0000000133337836 */ /* 0x004fc60000000000 */
        /* <DEDUP_REMOVED lines=267> */
[----:B------:R-:W0:Y:S03]  /*22a00*/  S2R R2, SR_TID.X ;  /* 0x0000000000027919 */ /* 0x000e260000002100 */
        /* <DEDUP_REMOVED lines=8> */
[----:B0-----:R-:W-:-:S02]  /*22a90*/  LOP3.LUT R48, R2, 0x7f, RZ, 0xc0, !PT ;  /* 0x0000007f02307812 */ /* 0x001fc400078ec0ff */
[----:B------:R-:W0:Y:S01]  /*22aa0*/  LDC R2, c[0x0][0x3a0] ;  /* 0x0000e800ff027b82 */ /* 0x000e220000000800 */
[----:B------:R-:W-:Y:S04]  /*22ab0*/  STL [R1+0x28ac], R53 ;  /* 0x0028ac3501007387 */ /* 0x000fe80000100800 */
[----:B------:R-:W-:Y:S04]  /*22ac0*/  STL [R1+0x28b0], R53 ;  /* 0x0028b03501007387 */ /* 0x000fe80000100800 */
[----:B------:R-:W-:Y:S04]  /*22ad0*/  STL [R1+0x28b4], R53 ;  /* 0x0028b43501007387 */ /* 0x000fe80000100800 */
[----:B------:R-:W-:Y:S04]  /*22ae0*/  STL [R1+0x28b8], R53 ;  /* 0x0028b83501007387 */ /* 0x000fe80000100800 */
[----:B------:R-:W-:Y:S04]  /*22af0*/  STL [R1+0x28bc], R53 ;  /* 0x0028bc3501007387 */ /* 0x000fe80000100800 */
[----:B------:R-:W-:Y:S01]  /*22b00*/  STL [R1+0x28c0], R53 ;  /* 0x0028c03501007387 */ /* 0x000fe20000100800 */
[----:B0-----:R-:W-:-:S03]  /*22b10*/  IMAD R2, R51, -0x100, R2 ;  /* 0xffffff0033027824 */ /* 0x001fc600078e0202 */
[----:B------:R-:W-:Y:S04]  /*22b20*/  STL [R1+0x28c4], R53 ;  /* 0x0028c43501007387 */ /* 0x000fe80000100800 */
[----:B------:R-:W-:Y:S04]  /*22b30*/  STL [R1+0x28c8], R53 ;  /* 0x0028c83501007387 */ /* 0x000fe80000100800 */
[----:B------:R-:W-:Y:S04]  /*22b40*/  STL [R1+0x22ec], R4 ;  /* 0x0022ec0401007387 */ /* 0x000fe80000100800 */
[----:B------:R-:W-:Y:S04]  /*22b50*/  STL [R1+0x22e8], R11 ;  /* 0x0022e80b01007387 */ /* 0x000fe80000100800 */
[----:B------:R-:W-:Y:S04]  /*22b60*/  STL.64 [R1+0x22d0], R6 ;  /* 0x0022d00601007387 */ /* 0x000fe80000100a00 */
[----:B------:R-:W-:Y:S04]  /*22b70*/  STL [R1+0x2844], R6 ;  /* 0x0028440601007387 */ /* 0x000fe80000100800 */
[----:B------:R-:W-:Y:S04]  /*22b80*/  STL [R1+0x2840], R7 ;  /* 0x0028400701007387 */ /* 0x000fe80000100800 */
[----:B------:R-:W-:Y:S04]  /*22b90*/  STL [R1+0x22c8], R5 ;  /* 0x0022c80501007387 */ /* 0x000fe80000100800 */
[----:B------:R-:W-:Y:S04]  /*22ba0*/  STL.64 [R1+0x22c0], R12 ;  /* 0x0022c00c01007387 */ /* 0x000fe80000100a00 */
[----:B------:R-:W-:Y:S04]  /*22bb0*/  STL [R1+0x22b8], R19 ;  /* 0x0022b81301007387 */ /* 0x000fe80000100800 */
[----:B------:R-:W-:Y:S04]  /*22bc0*/  STL.64 [R1+0x22b0], R8 ;  /* 0x0022b00801007387 */ /* 0x000fe80000100a00 */
[----:B------:R-:W-:Y:S04]  /*22bd0*/  STL [R1+0x22ac], R10 ;  /* 0x0022ac0a01007387 */ /* 0x000fe80000100800 */
[----:B------:R-:W-:Y:S04]  /*22be0*/  STL [R1+0x22a8], R21 ;  /* 0x0022a81501007387 */ /* 0x000fe80000100800 */
[----:B------:R-:W-:Y:S04]  /*22bf0*/  STL.64 [R1+0x22a0], R14 ;  /* 0x0022a00e01007387 */ /* 0x000fe80000100a00 */
[----:B------:R-:W-:Y:S04]  /*22c00*/  STL [R1+0x2298], R20 ;  /* 0x0022981401007387 */ /* 0x000fe80000100800 */
[----:B------:R-:W-:Y:S04]  /*22c10*/  STL.64 [R1+0x2290], R16 ;  /* 0x0022901001007387 */ /* 0x000fe80000100a00 */
[----:B------:R-:W-:Y:S04]  /*22c20*/  STL [R1+0x2288], R27 ;  /* 0x0022881b01007387 */ /* 0x000fe80000100800 */
[----:B------:R-:W-:Y:S04]  /*22c30*/  STL.64 [R1+0x2280], R22 ;  /* 0x0022801601007387 */ /* 0x000fe80000100a00 */
[----:B------:R-:W-:Y:S04]  /*22c40*/  STL [R1+0x227c], R18 ;  /* 0x00227c1201007387 */ /* 0x000fe80000100800 */
[----:B------:R-:W-:Y:S04]  /*22c50*/  STL [R1+0x2278], R29 ;  /* 0x0022781d01007387 */ /* 0x000fe80000100800 */
[----:B------:R-:W-:Y:S04]  /*22c60*/  STL [R1+0x2274], R25 ;  /* 0x0022741901007387 */ /* 0x000fe80000100800 */
[----:B------:R-:W-:Y:S04]  /*22c70*/  STL [R1+0x2270], R28 ;  /* 0x0022701c01007387 */ /* 0x000fe80000100800 */
[----:B------:R-:W-:Y:S04]  /*22c80*/  STL [R1+0x226c], R24 ;  /* 0x00226c1801007387 */ /* 0x000fe80000100800 */
[----:B-----5:R-:W-:Y:S04]  /*22c90*/  STL [R1+0x2268], R35 ;  /* 0x0022682301007387 */ /* 0x020fe80000100800 */
        /* <DEDUP_REMOVED lines=19> */
[----:B0-----:R-:W2:Y:S01]  /*22dd0*/  LDL.LU R51, [R1+0x28cc] ;  /* 0x0028cc0001337983 */ /* 0x001ea20000300800 */
[----:B------:R-:W-:-:S02]  /*22de0*/  PRMT R49, RZ, 0x7610, R49 ;  /* 0x00007610ff317816 */ /* 0x000fc40000000031 */
[----:B------:R-:W-:Y:S02]  /*22df0*/  PRMT R52, RZ, 0x7610, R52 ;  /* 0x00007610ff347816 */ /* 0x000fe40000000034 */
[----:B------:R-:W-:Y:S01]  /*22e00*/  PRMT R3, RZ, 0x7610, R3 ;  /* 0x00007610ff037816 */ /* 0x000fe20000000003 */
[----:B------:R-:W-:Y:S01]  /*22e10*/  STL.S16 [R1+0x15e0], R49 ;  /* 0x0015e03101007387 */ /* 0x000fe20000100600 */
[----:B------:R-:W-:Y:S02]  /*22e20*/  PRMT R50, RZ, 0x7610, R50 ;  /* 0x00007610ff327816 */ /* 0x000fe40000000032 */
[----:B------:R-:W-:Y:S01]  /*22e30*/  PRMT R6, RZ, 0x7610, R6 ;  /* 0x00007610ff067816 */ /* 0x000fe20000000006 */
[----:B------:R-:W-:Y:S01]  /*22e40*/  STL.S16 [R1+0x15dc], R52 ;  /* 0x0015dc3401007387 */ /* 0x000fe20000100600 */
[----:B------:R-:W-:Y:S02]  /*22e50*/  PRMT R47, RZ, 0x7610, R47 ;  /* 0x00007610ff2f7816 */ /* 0x000fe4000000002f */
[----:B------:R-:W-:Y:S01]  /*22e60*/  PRMT R53, RZ, 0x7610, R53 ;  /* 0x00007610ff357816 */ /* 0x000fe20000000035 */
[----:B------:R-:W-:Y:S01]  /*22e70*/  STL.S16 [R1+0x15d8], R3 ;  /* 0x0015d80301007387 */ /* 0x000fe20000100600 */
[----:B------:R-:W-:-:S02]  /*22e80*/  PRMT R7, RZ, 0x7610, R7 ;  /* 0x00007610ff077816 */ /* 0x000fc40000000007 */
[----:B------:R-:W-:Y:S02]  /*22e90*/  LOP3.LUT R48, R48, 0x80, RZ, 0xfc, !PT ;  /* 0x0000008030307812 */ /* 0x000fe400078efcff */
[----:B------:R-:W-:Y:S02]  /*22ea0*/  PRMT R17, RZ, 0x7610, R17 ;  /* 0x00007610ff117816 */ /* 0x000fe40000000011 */
[----:B------:R-:W-:Y:S02]  /*22eb0*/  PRMT R16, RZ, 0x7610, R16 ;  /* 0x00007610ff107816 */ /* 0x000fe40000000010 */
[----:B------:R-:W-:Y:S02]  /*22ec0*/  PRMT R23, RZ, 0x7610, R23 ;  /* 0x00007610ff177816 */ /* 0x000fe40000000017 */
[----:B------:R-:W-:Y:S02]  /*22ed0*/  PRMT R22, RZ, 0x7610, R22 ;  /* 0x00007610ff167816 */ /* 0x000fe40000000016 */
[----:B------:R-:W-:-:S02]  /*22ee0*/  PRMT R13, RZ, 0x7610, R13 ;  /* 0x00007610ff0d7816 */ /* 0x000fc4000000000d */
[----:B------:R-:W-:Y:S02]  /*22ef0*/  PRMT R12, RZ, 0x7610, R12 ;  /* 0x00007610ff0c7816 */ /* 0x000fe4000000000c */
        /* <DEDUP_REMOVED lines=10> */
[----:B------:R-:W-:-:S02]  /*22fa0*/  ISETP.GT.AND P4, PT, R2, RZ, PT ;  /* 0x000000ff0200720c */ /* 0x000fc40003f84270 */
[----:B------:R-:W-:Y:S02]  /*22fb0*/  ISETP.GE.AND P1, PT, R48, R2, PT ;  /* 0x000000023000720c */ /* 0x000fe40003f26270 */
[----:B--2---:R-:W-:-:S05]  /*22fc0*/  PRMT R51, RZ, 0x7610, R51 ;  /* 0x00007610ff337816 */ /* 0x004fca0000000033 */
[----:B------:R-:W-:Y:S04]  /*22fd0*/  STL.S16 [R1+0x15d4], R51 ;  /* 0x0015d43301007387 */ /* 0x000fe80000100600 */
[----:B------:R-:W-:Y:S04]  /*22fe0*/  STL.S16 [R1+0x15d0], R50 ;  /* 0x0015d03201007387 */ /* 0x000fe80000100600 */
[----:B------:R-:W-:Y:S04]  /*22ff0*/  STL.S16 [R1+0x15cc], R6 ;  /* 0x0015cc0601007387 */ /* 0x000fe80000100600 */
[----:B------:R-:W-:Y:S04]  /*23000*/  STL.S16 [R1+0x15c8], R47 ;  /* 0x0015c82f01007387 */ /* 0x000fe80000100600 */
[----:B------:R0:W-:Y:S04]  /*23010*/  STL.S16 [R1+0x15c0], R53 ;  /* 0x0015c03501007387 */ /* 0x0001e80000100600 */
[----:B0-----:R-:W2:Y:S02]  /*23020*/  LDL.LU R53, [R1+0x28c8] ;  /* 0x0028c80001357983 */ /* 0x001ea40000300800 */
[----:B--2---:R-:W-:-:S05]  /*23030*/  PRMT R53, RZ, 0x7610, R53 ;  /* 0x00007610ff357816 */ /* 0x004fca0000000035 */
[----:B------:R0:W-:Y:S04]  /*23040*/  STL.S16 [R1+0x15bc], R53 ;  /* 0x0015bc3501007387 */ /* 0x0001e80000100600 */
[----:B0-----:R-:W2:Y:S04]  /*23050*/  LDL.LU R53, [R1+0x28c4] ;  /* 0x0028c40001357983 */ /* 0x001ea80000300800 */
[----:B------:R-:W-:Y:S01]  /*23060*/  STL.S16 [R1+0x15c4], R7 ;  /* 0x0015c40701007387 */ /* 0x000fe20000100600 */
[----:B--2---:R-:W-:-:S05]  /*23070*/  PRMT R53, RZ, 0x7610, R53 ;  /* 0x00007610ff357816 */ /* 0x004fca0000000035 */
[----:B------:R0:W-:Y:S04]  /*23080*/  STL.S16 [R1+0x15b8], R53 ;  /* 0x0015b83501007387 */ /* 0x0001e80000100600 */
[----:B0-----:R-:W2:Y:S02]  /*23090*/  LDL.LU R53, [R1+0x28c0] ;  /* 0x0028c00001357983 */ /* 0x001ea40000300800 */
        /* <DEDUP_REMOVED lines=89> */
[----:B0-----:R-:W2:Y:S04]  /*23630*/  LDL.LU R53, [R1+0x2848] ;  /* 0x0028480001357983 */ /* 0x001ea80000300800 */
[----:B------:R0:W-:Y:S02]  /*23640*/  STL.64 [R1+0x2308], R16 ;  /* 0x0023081001007387 */ /* 0x0001e40000100a00 */
[----:B0-----:R-:W-:-:S02]  /*23650*/  IMAD.MOV.U32 R17, RZ, RZ, R6 ;  /* 0x000000ffff117224 */ /* 0x001fc400078e0006 */
[----:B------:R-:W3:Y:S01]  /*23660*/  LDL.LU R6, [R1+0x2844] ;  /* 0x0028440001067983 */ /* 0x000ee20000300800 */
[----:B------:R-:W-:-:S03]  /*23670*/  IMAD.MOV.U32 R16, RZ, RZ, R7 ;  /* 0x000000ffff107224 */ /* 0x000fc600078e0007 */
[----:B------:R-:W4:Y:S04]  /*23680*/  LDL.LU R7, [R1+0x2840] ;  /* 0x0028400001077983 */ /* 0x000f280000300800 */
[----:B------:R0:W-:Y:S02]  /*23690*/  STL.64 [R1+0x22f0], R22 ;  /* 0x0022f01601007387 */ /* 0x0001e40000100a00 */
[----:B0-----:R-:W-:Y:S02]  /*236a0*/  IMAD.MOV.U32 R22, RZ, RZ, R52 ;  /* 0x000000ffff167224 */ /* 0x001fe400078e0034 */
[----:B------:R-:W4:Y:S01]  /*236b0*/  LDL.LU R52, [R1+0x283c] ;  /* 0x00283c0001347983 */ /* 0x000f220000300800 */
[----:B------:R-:W-:-:S03]  /*236c0*/  IMAD.MOV.U32 R23, RZ, RZ, R47 ;  /* 0x000000ffff177224 */ /* 0x000fc600078e002f */
[----:B------:R-:W4:Y:S04]  /*236d0*/  LDL.LU R47, [R1+0x2838] ;  /* 0x00283800012f7983 */ /* 0x000f280000300800 */
[----:B------:R0:W-:Y:S02]  /*236e0*/  STL.64 [R1+0x22e0], R12 ;  /* 0x0022e00c01007387 */ /* 0x0001e40000100a00 */
[----:B0-----:R-:W-:Y:S02]  /*236f0*/  IMAD.MOV.U32 R13, RZ, RZ, R3 ;  /* 0x000000ffff0d7224 */ /* 0x001fe400078e0003 */
[----:B------:R-:W4:Y:S01]  /*23700*/  LDL.LU R3, [R1+0x2834] ;  /* 0x0028340001037983 */ /* 0x000f220000300800 */
[----:B------:R-:W-:-:S03]  /*23710*/  IMAD.MOV.U32 R12, RZ, RZ, R50 ;  /* 0x000000ffff0c7224 */ /* 0x000fc600078e0032 */
[----:B------:R-:W4:Y:S01]  /*23720*/  LDL.LU R50, [R1+0x2830] ;  /* 0x0028300001327983 */ /* 0x000f220000300800 */
[----:B------:R-:W-:Y:S02]  /*23730*/  PRMT R48, RZ, 0x7610, R48 ;  /* 0x00007610ff307816 */ /* 0x000fe40000000030 */
[C---:B------:R-:W-:Y:S02]  /*23740*/  ISETP.GT.AND P6, PT, R2.reuse, 0x1, PT ;  /* 0x000000010200780c */ /* 0x040fe40003fc4270 */
[----:B------:R-:W-:Y:S02]  /*23750*/  ISETP.GT.AND P3, PT, R2, 0x2, PT ;  /* 0x000000020200780c */ /* 0x000fe40003f64270 */
[----:B--2---:R-:W-:Y:S02]  /*23760*/  PRMT R53, RZ, 0x7610, R53 ;  /* 0x00007610ff357816 */ /* 0x004fe40000000035 */
[----:B---3--:R-:W-:Y:S02]  /*23770*/  PRMT R6, RZ, 0x7610, R6 ;  /* 0x00007610ff067816 */ /* 0x008fe40000000006 */
[----:B----4-:R-:W-:-:S05]  /*23780*/  PRMT R7, RZ, 0x7610, R7 ;  /* 0x00007610ff077816 */ /* 0x010fca0000000007 */
[----:B------:R0:W-:Y:S02]  /*23790*/  STL.64 [R1+0x22d8], R6 ;  /* 0x0022d80601007387 */ /* 0x0001e40000100a00 */
[----:B0-----:R-:W-:Y:S02]  /*237a0*/  IMAD.MOV.U32 R7, RZ, RZ, R49 ;  /* 0x000000ffff077224 */ /* 0x001fe400078e0031 */
[----:B------:R-:W2:Y:S04]  /*237b0*/  LDL.LU R49, [R1+0x282c] ;  /* 0x00282c0001317983 */ /* 0x000ea80000300800 */
[----:B------:R-:W-:Y:S04]  /*237c0*/  STL.64 [R1+0x22f8], R8 ;  /* 0x0022f80801007387 */ /* 0x000fe80000100a00 */
[----:B------:R-:W-:Y:S04]  /*237d0*/  STL.64 [R1+0x2310], R14 ;  /* 0x0023100e01007387 */ /* 0x000fe80000100a00 */
[----:B------:R-:W-:Y:S04]  /*237e0*/  STL.64 [R1+0x2318], R4 ;  /* 0x0023180401007387 */ /* 0x000fe80000100a00 */
[----:B------:R-:W-:Y:S04]  /*237f0*/  STL.64 [R1+0x2320], R10 ;  /* 0x0023200a01007387 */ /* 0x000fe80000100a00 */
[----:B------:R-:W-:Y:S01]  /*23800*/  STL.64 [R1+0x2328], R20 ;  /* 0x0023281401007387 */ /* 0x000fe20000100a00 */
        /* <DEDUP_REMOVED lines=942> */
[----:B------:R-:W-:Y:S02]  /*272f0*/  PRMT R50, RZ, 0x7610, R50 ;  /* 0x00007610ff327816 */ /* 0x000fe40000000032 */
[----:B------:R-:W-:Y:S02]  /*27300*/  PRMT R3, RZ, 0x7610, R3 ;  /* 0x00007610ff037816 */ /* 0x000fe40000000003 */
[----:B------:R-:W-:Y:S02]  /*27310*/  PRMT R47, RZ, 0x7610, R47 ;  /* 0x00007610ff2f7816 */ /* 0x000fe4000000002f */
[----:B------:R-:W-:-:S02]  /*27320*/  PRMT R52, RZ, 0x7610, R52 ;  /* 0x00007610ff347816 */ /* 0x000fc40000000034 */
[----:B------:R-:W-:Y:S02]  /*27330*/  PRMT R4, RZ, 0x7610, R4 ;  /* 0x00007610ff047816 */ /* 0x000fe40000000004 */
[----:B--2---:R-:W-:-:S05]  /*27340*/  PRMT R49, RZ, 0x7610, R49 ;  /* 0x00007610ff317816 */ /* 0x004fca0000000031 */
[----:B------:R0:W-:Y:S04]  /*27350*/  STL.S16 [R1+0x15fc], R49 ;  /* 0x0015fc3101007387 */ /* 0x0001e80000100600 */
[----:B0-----:R-:W2:Y:S04]  /*27360*/  LDL.LU R49, [R1+0x2340] ;  /* 0x0023400001317983 */ /* 0x001ea80000300800 */
[----:B------:R0:W-:Y:S04]  /*27370*/  STL.S16 [R1+0x1088], R50 ;  /* 0x0010883201007387 */ /* 0x0001e80000100600 */
[----:B0-----:R-:W3:Y:S04]  /*27380*/  LDL.LU R50, [R1+0x233c] ;  /* 0x00233c0001327983 */ /* 0x001ee80000300800 */
[----:B------:R0:W-:Y:S04]  /*27390*/  STL.S16 [R1+0x1084], R3 ;  /* 0x0010840301007387 */ /* 0x0001e80000100600 */
[----:B0-----:R-:W4:Y:S04]  /*273a0*/  LDL.LU R3, [R1+0x2338] ;  /* 0x0023380001037983 */ /* 0x001f280000300800 */
[----:B------:R0:W-:Y:S04]  /*273b0*/  STL.S16 [R1+0x1080], R47 ;  /* 0x0010802f01007387 */ /* 0x0001e80000100600 */
[----:B0-----:R-:W2:Y:S04]  /*273c0*/  LDL.LU R47, [R1+0x2334] ;  /* 0x00233400012f7983 */ /* 0x001ea80000300800 */
[----:B------:R0:W-:Y:S04]  /*273d0*/  STL.S16 [R1+0x107c], R52 ;  /* 0x00107c3401007387 */ /* 0x0001e80000100600 */
[----:B0-----:R-:W2:Y:S04]  /*273e0*/  LDL.LU R52, [R1+0x2330] ;  /* 0x0023300001347983 */ /* 0x001ea80000300800 */
[----:B------:R0:W-:Y:S04]  /*273f0*/  STL.S16 [R1+0x1078], R4 ;  /* 0x0010780401007387 */ /* 0x0001e80000100600 */
[----:B0-----:R-:W2:Y:S04]  /*27400*/  LDL.LU R4, [R1+0x1d4c] ;  /* 0x001d4c0001047983 */ /* 0x001ea80000300800 */
[----:B------:R2:W-:Y:S01]  /*27410*/  STL.S16 [R1+0x1074], R48 ;  /* 0x0010743001007387 */ /* 0x0005e20000100600 */
[----:B------:R-:W-:-:S02]  /*27420*/  PRMT R21, RZ, 0x7610, R21 ;  /* 0x00007610ff157816 */ /* 0x000fc40000000015 */
[----:B------:R-:W-:Y:S02]  /*27430*/  PRMT R20, RZ, 0x7610, R20 ;  /* 0x00007610ff147816 */ /* 0x000fe40000000014 */
[----:B------:R-:W-:Y:S02]  /*27440*/  PRMT R15, RZ, 0x7610, R15 ;  /* 0x00007610ff0f7816 */ /* 0x000fe4000000000f */
[----:B------:R-:W-:Y:S02]  /*27450*/  PRMT R14, RZ, 0x7610, R14 ;  /* 0x00007610ff0e7816 */ /* 0x000fe4000000000e */
[----:B------:R-:W-:Y:S01]  /*27460*/  PRMT R11, RZ, 0x7610, R11 ;  /* 0x00007610ff0b7816 */ /* 0x000fe2000000000b */
[----:B------:R-:W-:Y:S01]  /*27470*/  STL.S16 [R1+0x1070], R21 ;  /* 0x0010701501007387 */ /* 0x000fe20000100600 */
[----:B------:R-:W-:-:S03]  /*27480*/  PRMT R10, RZ, 0x7610, R10 ;  /* 0x00007610ff0a7816 */ /* 0x000fc6000000000a */
[----:B------:R-:W-:Y:S01]  /*27490*/  STL.S16 [R1+0x106c], R20 ;  /* 0x00106c1401007387 */ /* 0x000fe20000100600 */
[----:B------:R-:W-:-:S03]  /*274a0*/  PRMT R9, RZ, 0x7610, R9 ;  /* 0x00007610ff097816 */ /* 0x000fc60000000009 */
[----:B------:R-:W-:Y:S01]  /*274b0*/  STL.S16 [R1+0x1068], R15 ;  /* 0x0010680f01007387 */ /* 0x000fe20000100600 */
[----:B------:R-:W-:Y:S01]  /*274c0*/  PRMT R8, RZ, 0x7610, R8 ;  /* 0x00007610ff087816 */ /* 0x000fe20000000008 */
[----:B--2---:R-:W-:-:S05]  /*274d0*/  IMAD.MOV.U32 R48, RZ, RZ, R4 ;  /* 0x000000ffff307224 */ /* 0x004fca00078e0004 */
[----:B------:R-:W2:Y:S04]  /*274e0*/  @P4 LDG.E.U16 R7, desc[UR6][R48.64] ;  /* 0x0000000630074981 */ /* 0x000ea8000c1e1500 */
[----:B------:R-:W-:Y:S01]  /*274f0*/  STL.S16 [R1+0x1064], R14 ;  /* 0x0010640e01007387 */ /* 0x000fe20000100600 */
[----:B------:R-:W-:-:S03]  /*27500*/  PRMT R6, RZ, 0x7610, R6 ;  /* 0x00007610ff067816 */ /* 0x000fc60000000006 */
[----:B------:R-:W-:Y:S01]  /*27510*/  STL.S16 [R1+0x1060], R11 ;  /* 0x0010600b01007387 */ /* 0x000fe20000100600 */
[----:B------:R-:W-:-:S03]  /*27520*/  PRMT R5, RZ, 0x7610, R5 ;  /* 0x00007610ff057816 */ /* 0x000fc60000000005 */
[----:B------:R-:W-:Y:S04]  /*27530*/  STL.S16 [R1+0x105c], R10 ;  /* 0x00105c0a01007387 */ /* 0x000fe80000100600 */
[----:B------:R-:W-:Y:S04]  /*27540*/  STL.S16 [R1+0x15f8], R9 ;  /* 0x0015f80901007387 */ /* 0x000fe80000100600 */
[----:B------:R0:W-:Y:S04]  /*27550*/  STL.S16 [R1+0x15f4], R8 ;  /* 0x0015f40801007387 */ /* 0x0001e80000100600 */
[----:B------:R-:W-:Y:S04]  /*27560*/  STL.S16 [R1+0x15f0], R6 ;  /* 0x0015f00601007387 */ /* 0x000fe80000100600 */
[----:B------:R1:W-:Y:S04]  /*27570*/  STL.S16 [R1+0x15ec], R5 ;  /* 0x0015ec0501007387 */ /* 0x0003e80000100600 */
[----:B0-----:R-:W2:Y:S04]  /*27580*/  LDL.LU R8, [R1+0x1e8] ;  /* 0x0001e80001087983 */ /* 0x001ea80000300800 */
[----:B------:R-:W2:Y:S01]  /*27590*/  LDL.LU R4, [R1+0x1ec] ;  /* 0x0001ec0001047983 */ /* 0x000ea20000300800 */
[----:B-1----:R-:W-:-:S02]  /*275a0*/  IMAD.MOV.U32 R5, RZ, RZ, R13 ;  /* 0x000000ffff057224 */ /* 0x002fc400078e000d */
[----:B------:R-:W-:Y:S02]  /*275b0*/  IMAD.MOV.U32 R13, RZ, RZ, R51 ;  /* 0x000000ffff0d7224 */ /* 0x000fe400078e0033 */
[----:B----4-:R-:W-:Y:S01]  /*275c0*/  IMAD.MOV.U32 R51, RZ, RZ, R3 ;  /* 0x000000ffff337224 */ /* 0x010fe200078e0003 */
[----:B------:R-:W-:Y:S04]  /*275d0*/  STL [R1+0x1f80], R48 ;  /* 0x001f803001007387 */ /* 0x000fe80000100800 */
[----:B------:R-:W-:Y:S04]  /*275e0*/  STL [R1+0x20a0], R48 ;  /* 0x0020a03001007387 */ /* 0x000fe80000100800 */
[----:B------:R-:W-:Y:S04]  /*275f0*/  STL [R1+0x1f7c], R49 ;  /* 0x001f7c3101007387 */ /* 0x000fe80000100800 */
[----:B------:R-:W-:Y:S04]  /*27600*/  STL [R1+0x20a4], R49 ;  /* 0x0020a43101007387 */ /* 0x000fe80000100800 */
[----:B---3--:R-:W3:Y:S04]  /*27610*/  @P4 LDG.E.U16 R22, desc[UR6][R50.64] ;  /* 0x0000000632164981 */ /* 0x008ee8000c1e1500 */
[----:B------:R-:W4:Y:S04]  /*27620*/  LDL.LU R15, [R1+0x1d8] ;  /* 0x0001d800010f7983 */ /* 0x000f280000300800 */
[----:B------:R-:W4:Y:S04]  /*27630*/  LDL.LU R14, [R1+0x1dc] ;  /* 0x0001dc00010e7983 */ /* 0x000f280000300800 */
[----:B--2---:R0:W-:Y:S04]  /*27640*/  @P4 STL [R1+0x15e0], R7 ;  /* 0x0015e00701004387 */ /* 0x0041e80000100800 */
[----:B0-----:R-:W2:Y:S04]  /*27650*/  LDL.LU R7, [R1+0x1e0] ;  /* 0x0001e00001077983 */ /* 0x001ea80000300800 */
[----:B------:R-:W2:Y:S01]  /*27660*/  LDL.LU R6, [R1+0x1e4] ;  /* 0x0001e40001067983 */ /* 0x000ea20000300800 */
[----:B------:R-:W-:-:S03]  /*27670*/  IMAD.MOV.U32 R49, RZ, RZ, R52 ;  /* 0x000000ffff317224 */ /* 0x000fc600078e0034 */
[----:B------:R-:W-:Y:S04]  /*27680*/  STL [R1+0x1f88], R50 ;  /* 0x001f883201007387 */ /* 0x000fe80000100800 */
[----:B------:R-:W-:Y:S01]  /*27690*/  STL [R1+0x20a8], R50 ;  /* 0x0020a83201007387 */ /* 0x000fe20000100800 */
[----:B------:R-:W-:Y:S02]  /*276a0*/  IMAD.MOV.U32 R21, RZ, RZ, R47 ;  /* 0x000000ffff157224 */ /* 0x000fe400078e002f */
[----:B------:R-:W-:Y:S02]  /*276b0*/  IMAD.MOV.U32 R48, RZ, RZ, R4 ;  /* 0x000000ffff307224 */ /* 0x000fe400078e0004 */
[----:B------:R-:W-:Y:S01]  /*276c0*/  IMAD.MOV.U32 R20, RZ, RZ, R8 ;  /* 0x000000ffff147224 */ /* 0x000fe200078e0008 */
[----:B------:R-:W-:Y:S04]  /*276d0*/  STL [R1+0x1f84], R51 ;  /* 0x001f843301007387 */ /* 0x000fe80000100800 */
[----:B------:R-:W-:Y:S04]  /*276e0*/  STL [R1+0x20ac], R51 ;  /* 0x0020ac3301007387 */ /* 0x000fe80000100800 */
[----:B------:R-:W2:Y:S04]  /*276f0*/  @P6 LDG.E.U16 R5, desc[UR6][R48.64] ;  /* 0x0000000630056981 */ /* 0x000ea8000c1e1500 */
[----:B------:R2:W2:Y:S04]  /*27700*/  @P6 LDG.E.U16 R13, desc[UR6][R20.64] ;  /* 0x00000006140d6981 */ /* 0x0004a8000c1e1500 */
[----:B---3--:R0:W-:Y:S04]  /*27710*/  @P4 STL [R1+0x15dc], R22 ;  /* 0x0015dc1601004387 */ /* 0x0081e80000100800 */
[----:B------:R-:W3:Y:S04]  /*27720*/  LDL.LU R9, [R1+0x1c8] ;  /* 0x0001c80001097983 */ /* 0x000ee80000300800 */
[----:B------:R-:W3:Y:S01]  /*27730*/  LDL.LU R8, [R1+0x1cc] ;  /* 0x0001cc0001087983 */ /* 0x000ee20000300800 */
[----:B------:R-:W-:-:S03]  /*27740*/  IMAD.MOV.U32 R11, RZ, RZ, R12 ;  /* 0x000000ffff0b7224 */ /* 0x000fc600078e000c */
[----:B------:R2:W-:Y:S04]  /*27750*/  STL.64 [R1+0x1028], R20 ;  /* 0x0010281401007387 */ /* 0x0005e80000100a00 */
[----:B----4-:R-:W4:Y:S04]  /*27760*/  @P3 LDG.E.U16 R17, desc[UR6][R14.64] ;  /* 0x000000060e113981 */ /* 0x010f28000c1e1500 */
[----:B------:R-:W-:Y:S04]  /*27770*/  STL.64 [R1+0x1030], R48 ;  /* 0x0010303001007387 */ /* 0x000fe80000100a00 */
[----:B------:R-:W4:Y:S04]  /*27780*/  LDL.LU R10, [R1+0x1d0] ;  /* 0x0001d000010a7983 */ /* 0x000f280000300800 */
[----:B------:R-:W4:Y:S01]  /*27790*/  LDL.LU R4, [R1+0x1d4] ;  /* 0x0001d40001047983 */ /* 0x000f220000300800 */
[----:B------:R-:W-:-:S03]  /*277a0*/  IMAD.MOV.U32 R12, RZ, RZ, R16 ;  /* 0x000000ffff0c7224 */ /* 0x000fc600078e0010 */
[----:B0-----:R-:W4:Y:S04]  /*277b0*/  LDL R22, [R1+0x15c0] ;  /* 0x0015c00001167983 */ /* 0x001f280000100800 */
[----:B------:R-:W4:Y:S01]  /*277c0*/  LDL R16, [R1+0x15bc] ;  /* 0x0015bc0001107983 */ /* 0x000f220000100800 */
[----:B--2---:R-:W-:Y:S02]  /*277d0*/  IMAD.MOV.U32 R21, RZ, RZ, R7 ;  /* 0x000000ffff157224 */ /* 0x004fe400078e0007 */
[----:B------:R-:W-:-:S05]  /*277e0*/  IMAD.MOV.U32 R20, RZ, RZ, R6 ;  /* 0x000000ffff147224 */ /* 0x000fca00078e0006 */
[----:B------:R-:W2:Y:S01]  /*277f0*/  @P3 LDG.E.U16 R11, desc[UR6][R20.64] ;  /* 0x00000006140b3981 */ /* 0x000ea2000c1e1500 */
[----:B------:R-:W-:-:S03]  /*27800*/  ISETP.GT.AND P4, PT, R2, 0x3, PT ;  /* 0x000000030200780c */ /* 0x000fc60003f84270 */
[----:B------:R0:W-:Y:S10]  /*27810*/  @P6 STL [R1+0x15d8], R5 ;  /* 0x0015d80501006387 */ /* 0x0001f40000100800 */
[----:B---3--:R-:W3:Y:S04]  /*27820*/  @P4 LDG.E.U16 R12, desc[UR6][R8.64] ;  /* 0x00000006080c4981 */ /* 0x008ee8000c1e1500 */
[----:B0-----:R-:W3:Y:S04]  /*27830*/  LDL R5, [R1+0x15b8] ;  /* 0x0015b80001057983 */ /* 0x001ee80000100800 */
[----:B------:R0:W-:Y:S04]  /*27840*/  @P6 STL [R1+0x15d4], R13 ;  /* 0x0015d40d01006387 */ /* 0x0001e80000100800 */
[----:B0-----:R-:W3:Y:S04]  /*27850*/  LDL R13, [R1+0x15b4] ;  /* 0x0015b400010d7983 */ /* 0x001ee80000100800 */
[----:B------:R-:W3:Y:S04]  /*27860*/  LDL.LU R7, [R1+0x1b8] ;  /* 0x0001b80001077983 */ /* 0x000ee80000300800 */
[----:B------:R-:W3:Y:S04]  /*27870*/  LDL.LU R6, [R1+0x1bc] ;  /* 0x0001bc0001067983 */ /* 0x000ee80000300800 */
[----:B------:R-:W-:Y:S04]  /*27880*/  STL.64 [R1+0x1018], R14 ;  /* 0x0010180e01007387 */ /* 0x000fe80000100a00 */
[----:B------:R-:W-:Y:S04]  /*27890*/  STL.64 [R1+0x1020], R20 ;  /* 0x0010201401007387 */ /* 0x000fe80000100a00 */
[----:B----4-:R0:W-:Y:S04]  /*278a0*/  @P3 STL [R1+0x15cc], R17 ;  /* 0x0015cc1101003387 */ /* 0x0101e80000100800 */
[----:B--2---:R1:W-:Y:S04]  /*278b0*/  @P3 STL [R1+0x15d0], R11 ;  /* 0x0015d00b01003387 */ /* 0x0043e80000100800 */
[----:B0-----:R-:W2:Y:S04]  /*278c0*/  LDL R17, [R1+0x15b0] ;  /* 0x0015b00001117983 */ /* 0x001ea80000100800 */
[----:B------:R-:W4:Y:S04]  /*278d0*/  LDL.LU R49, [R1+0x1c0] ;  /* 0x0001c00001317983 */ /* 0x000f280000300800 */
[----:B------:R-:W-:Y:S04]  /*278e0*/  STL.64 [R1+0x1008], R8 ;  /* 0x0010080801007387 */ /* 0x000fe80000100a00 */
[----:B------:R-:W4:Y:S01]  /*278f0*/  LDL.LU R48, [R1+0x1c4] ;  /* 0x0001c40001307983 */ /* 0x000f220000300800 */
[----:B-1----:R-:W-:-:S02]  /*27900*/  IMAD.MOV.U32 R11, RZ, RZ, R10 ;  /* 0x000000ffff0b7224 */ /* 0x002fc400078e000a */
[----:B------:R-:W-:-:S05]  /*27910*/  IMAD.MOV.U32 R10, RZ, RZ, R4 ;  /* 0x000000ffff0a7224 */ /* 0x000fca00078e0004 */
[----:B------:R-:W2:Y:S04]  /*27920*/  @P4 LDG.E.U16 R23, desc[UR6][R10.64] ;  /* 0x000000060a174981 */ /* 0x000ea8000c1e1500 */
[----:B------:R0:W-:Y:S04]  /*27930*/  STL.64 [R1+0x1010], R10 ;  /* 0x0010100a01007387 */ /* 0x0001e80000100a00 */
[----:B------:R-:W2:Y:S04]  /*27940*/  LDL.LU R15, [R1+0x1a8] ;  /* 0x0001a800010f7983 */ /* 0x000ea80000300800 */
[----:B------:R-:W2:Y:S04]  /*27950*/  LDL.LU R14, [R1+0x1ac] ;  /* 0x0001ac00010e7983 */ /* 0x000ea80000300800 */
[----:B0-----:R-:W2:Y:S04]  /*27960*/  LDL.LU R10, [R1+0x1b0] ;  /* 0x0001b000010a7983 */ /* 0x001ea80000300800 */
[----:B------:R-:W2:Y:S01]  /*27970*/  LDL.LU R4, [R1+0x1b4] ;  /* 0x0001b40001047983 */ /* 0x000ea20000300800 */
[----:B------:R-:W-:-:S02]  /*27980*/  ISETP.GT.AND P6, PT, R2, 0x4, PT ;  /* 0x000000040200780c */ /* 0x000fc40003fc4270 */
[----:B------:R-:W-:Y:S01]  /*27990*/  ISETP.GT.AND P3, PT, R2, 0x5, PT ;  /* 0x000000050200780c */ /* 0x000fe20003f64270 */
[----:B---3--:R-:W-:Y:S02]  /*279a0*/  IMAD.MOV.U32 R20, RZ, RZ, R6 ;  /* 0x000000ffff147224 */ /* 0x008fe400078e0006 */
[----:B------:R-:W-:-:S08]  /*279b0*/  IMAD.MOV.U32 R21, RZ, RZ, R7 ;  /* 0x000000ffff157224 */ /* 0x000fd000078e0007 */
[----:B------:R0:W3:Y:S04]  /*279c0*/  @P6 LDG.E.U16 R16, desc[UR6][R20.64] ;  /* 0x0000000614106981 */ /* 0x0000e8000c1e1500 */
[----:B----4-:R-:W4:Y:S04]  /*279d0*/  @P6 LDG.E.U16 R22, desc[UR6][R48.64] ;  /* 0x0000000630166981 */ /* 0x010f28000c1e1500 */
[----:B--2---:R1:W-:Y:S04]  /*279e0*/  @P4 STL [R1+0x15c8], R23 ;  /* 0x0015c81701004387 */ /* 0x0043e80000100800 */
[----:B------:R-:W2:Y:S04]  /*279f0*/  @P3 LDG.E.U16 R13, desc[UR6][R14.64] ;  /* 0x000000060e0d3981 */ /* 0x000ea8000c1e1500 */
[----:B-1----:R-:W2:Y:S04]  /*27a00*/  LDL R23, [R1+0x15ac] ;  /* 0x0015ac0001177983 */ /* 0x002ea80000100800 */
[----:B------:R1:W-:Y:S04]  /*27a10*/  @P4 STL [R1+0x15c4], R12 ;  /* 0x0015c40c01004387 */ /* 0x0003e80000100800 */
[----:B------:R-:W2:Y:S04]  /*27a20*/  LDL.LU R9, [R1+0x198] ;  /* 0x0001980001097983 */ /* 0x000ea80000300800 */
[----:B------:R-:W2:Y:S04]  /*27a30*/  LDL.LU R8, [R1+0x19c] ;  /* 0x00019c0001087983 */ /* 0x000ea80000300800 */
[----:B------:R-:W2:Y:S04]  /*27a40*/  LDL.LU R7, [R1+0x1a0] ;  /* 0x0001a00001077983 */ /* 0x000ea80000300800 */
[----:B------:R0:W-:Y:S04]  /*27a50*/  STL.64 [R1+0xff8], R20 ;  /* 0x000ff81401007387 */ /* 0x0001e80000100a00 */
[----:B------:R-:W2:Y:S04]  /*27a60*/  LDL.LU R6, [R1+0x1a4] ;  /* 0x0001a40001067983 */ /* 0x000ea80000300800 */
[----:B------:R-:W2:Y:S04]  /*27a70*/  LDL R11, [R1+0x1744] ;  /* 0x00174400010b7983 */ /* 0x000ea80000100800 */
[----:B-1----:R-:W2:Y:S01]  /*27a80*/  LDL R12, [R1+0x1740] ;  /* 0x00174000010c7983 */ /* 0x002ea20000100800 */
[----:B0-----:R-:W-:Y:S01]  /*27a90*/  MOV R20, R4 ;  /* 0x0000000400147202 */ /* 0x001fe20000000f00 */
[----:B------:R-:W-:-:S05]  /*27aa0*/  IMAD.MOV.U32 R21, RZ, RZ, R10 ;  /* 0x000000ffff157224 */ /* 0x000fca00078e000a */
[----:B------:R-:W2:Y:S04]  /*27ab0*/  @P3 LDG.E.U16 R5, desc[UR6][R20.64] ;  /* 0x0000000614053981 */ /* 0x000ea8000c1e1500 */
[----:B------:R-:W-:Y:S04]  /*27ac0*/  STL.64 [R1+0x1000], R48 ;  /* 0x0010003001007387 */ /* 0x000fe80000100a00 */
[----:B----4-:R0:W-:Y:S04]  /*27ad0*/  @P6 STL [R1+0x15c0], R22 ;  /* 0x0015c01601006387 */ /* 0x0101e80000100800 */
[----:B0-----:R-:W4:Y:S04]  /*27ae0*/  LDL R22, [R1+0x15a8] ;  /* 0x0015a80001167983 */ /* 0x001f280000100800 */
[----:B---3--:R0:W-:Y:S04]  /*27af0*/  @P6 STL [R1+0x15bc], R16 ;  /* 0x0015bc1001006387 */ /* 0x0081e80000100800 */
[----:B0-----:R-:W3:Y:S04]  /*27b00*/  LDL R16, [R1+0x15a4] ;  /* 0x0015a40001107983 */ /* 0x001ee80000100800 */
[----:B------:R-:W-:Y:S04]  /*27b10*/  STL.64 [R1+0xff0], R20 ;  /* 0x000ff01401007387 */ /* 0x000fe80000100a00 */
[----:B------:R-:W-:Y:S04]  /*27b20*/  STL.64 [R1+0xfe8], R14 ;  /* 0x000fe80e01007387 */ /* 0x000fe80000100a00 */
[----:B--2---:R0:W-:Y:S04]  /*27b30*/  @P3 STL [R1+0x15b8], R5 ;  /* 0x0015b80501003387 */ /* 0x0041e80000100800 */
[----:B0-----:R-:W2:Y:S04]  /*27b40*/  LDL.LU R5, [R1+0x188] ;  /* 0x0001880001057983 */ /* 0x001ea80000300800 */
[----:B------:R-:W3:Y:S04]  /*27b50*/  LDL.LU R4, [R1+0x18c] ;  /* 0x00018c0001047983 */ /* 0x000ee80000300800 */
[----:B------:R-:W-:Y:S04]  /*27b60*/  @P3 STL [R1+0x15b4], R13 ;  /* 0x0015b40d01003387 */ /* 0x000fe80000100800 */
[----:B------:R-:W4:Y:S04]  /*27b70*/  LDL.LU R21, [R1+0x190] ;  /* 0x0001900001157983 */ /* 0x000f280000300800 */
[----:B------:R-:W4:Y:S01]  /*27b80*/  LDL.LU R20, [R1+0x194] ;  /* 0x0001940001147983 */ /* 0x000f220000300800 */
[----:B------:R-:W-:Y:S01]  /*27b90*/  ISETP.GT.AND P4, PT, R2, 0x6, PT ;  /* 0x000000060200780c */ /* 0x000fe20003f84270 */
[----:B------:R-:W-:-:S02]  /*27ba0*/  IMAD.MOV.U32 R48, RZ, RZ, R6 ;  /* 0x000000ffff307224 */ /* 0x000fc400078e0006 */
[----:B------:R-:W-:Y:S01]  /*27bb0*/  IMAD.MOV.U32 R49, RZ, RZ, R7 ;  /* 0x000000ffff317224 */ /* 0x000fe200078e0007 */
[----:B------:R-:W-:Y:S01]  /*27bc0*/  ISETP.GT.AND P6, PT, R2, 0x7, PT ;  /* 0x000000070200780c */ /* 0x000fe20003fc4270 */
[----:B------:R-:W-:Y:S02]  /*27bd0*/  IMAD.MOV.U32 R14, RZ, RZ, R8 ;  /* 0x000000ffff0e7224 */ /* 0x000fe400078e0008 */
[----:B------:R-:W-:-:S05]  /*27be0*/  IMAD.MOV.U32 R15, RZ, RZ, R9 ;  /* 0x000000ffff0f7224 */ /* 0x000fca00078e0009 */
[----:B------:R-:W-:Y:S04]  /*27bf0*/  STL.64 [R1+0xfd8], R14 ;  /* 0x000fd80e01007387 */ /* 0x000fe80000100a00 */
[----:B------:R-:W4:Y:S04]  /*27c00*/  @P4 LDG.E.U16 R17, desc[UR6][R48.64] ;  /* 0x0000000630114981 */ /* 0x000f28000c1e1500 */
[----:B------:R2:W4:Y:S04]  /*27c10*/  @P4 LDG.E.U16 R23, desc[UR6][R14.64] ;  /* 0x000000060e174981 */ /* 0x000528000c1e1500 */
[----:B------:R0:W-:Y:S04]  /*27c20*/  STL.64 [R1+0xfe0], R48 ;  /* 0x000fe03001007387 */ /* 0x0001e80000100a00 */
[----:B------:R-:W4:Y:S04]  /*27c30*/  LDL.LU R10, [R1+0x178] ;  /* 0x00017800010a7983 */ /* 0x000f280000300800 */
[----:B------:R-:W4:Y:S04]  /*27c40*/  LDL.LU R9, [R1+0x17c] ;  /* 0x00017c0001097983 */ /* 0x000f280000300800 */
[----:B------:R-:W4:Y:S04]  /*27c50*/  LDL.LU R8, [R1+0x180] ;  /* 0x0001800001087983 */ /* 0x000f280000300800 */
[----:B------:R-:W4:Y:S01]  /*27c60*/  LDL.LU R6, [R1+0x184] ;  /* 0x0001840001067983 */ /* 0x000f220000300800 */
[----:B------:R-:W-:-:S03]  /*27c70*/  ISETP.GT.AND P3, PT, R2, 0x8, PT ;  /* 0x000000080200780c */ /* 0x000fc60003f64270 */
[----:B0-----:R-:W4:Y:S01]  /*27c80*/  LDL R48, [R1+0x15a0] ;  /* 0x0015a00001307983 */ /* 0x001f220000100800 */
[----:B--2---:R-:W-:Y:S02]  /*27c90*/  IMAD.MOV.U32 R15, RZ, RZ, R5 ;  /* 0x000000ffff0f7224 */ /* 0x004fe400078e0005 */
[----:B---3--:R-:W-:Y:S01]  /*27ca0*/  IMAD.MOV.U32 R14, RZ, RZ, R4 ;  /* 0x000000ffff0e7224 */ /* 0x008fe200078e0004 */
[----:B----4-:R-:W2:Y:S04]  /*27cb0*/  @P6 LDG.E.U16 R11, desc[UR6][R20.64] ;  /* 0x00000006140b6981 */ /* 0x010ea8000c1e1500 */
[----:B------:R-:W3:Y:S04]  /*27cc0*/  @P6 LDG.E.U16 R12, desc[UR6][R14.64] ;  /* 0x000000060e0c6981 */ /* 0x000ee8000c1e1500 */
[----:B------:R0:W-:Y:S04]  /*27cd0*/  @P4 STL [R1+0x15b0], R17 ;  /* 0x0015b01101004387 */ /* 0x0001e80000100800 */
[----:B------:R-:W4:Y:S04]  /*27ce0*/  LDL R7, [R1+0x1598] ;  /* 0x0015980001077983 */ /* 0x000f280000100800 */
[----:B0-----:R-:W4:Y:S04]  /*27cf0*/  LDL R17, [R1+0x159c] ;  /* 0x00159c0001117983 */ /* 0x001f280000100800 */
[----:B------:R0:W-:Y:S04]  /*27d00*/  @P4 STL [R1+0x15ac], R23 ;  /* 0x0015ac1701004387 */ /* 0x0001e80000100800 */
[----:B------:R-:W4:Y:S04]  /*27d10*/  LDL.LU R5, [R1+0x168] ;  /* 0x0001680001057983 */ /* 0x000f280000300800 */
[----:B------:R-:W4:Y:S04]  /*27d20*/  LDL.LU R4, [R1+0x16c] ;  /* 0x00016c0001047983 */ /* 0x000f280000300800 */
[----:B------:R-:W4:Y:S04]  /*27d30*/  LDL R13, [R1+0x1594] ;  /* 0x00159400010d7983 */ /* 0x000f280000100800 */
[----:B------:R-:W-:Y:S04]  /*27d40*/  STL.64 [R1+0xfc8], R14 ;  /* 0x000fc80e01007387 */ /* 0x000fe80000100a00 */
[----:B0-----:R-:W4:Y:S04]  /*27d50*/  LDL R23, [R1+0x1590] ;  /* 0x0015900001177983 */ /* 0x001f280000100800 */
[----:B------:R-:W-:Y:S04]  /*27d60*/  STL.64 [R1+0xfd0], R20 ;  /* 0x000fd01401007387 */ /* 0x000fe80000100a00 */
[----:B---3--:R-:W-:Y:S04]  /*27d70*/  @P6 STL [R1+0x1740], R12 ;  /* 0x0017400c01006387 */ /* 0x008fe80000100800 */
[----:B--2---:R0:W-:Y:S04]  /*27d80*/  @P6 STL [R1+0x1744], R11 ;  /* 0x0017440b01006387 */ /* 0x0041e80000100800 */
[----:B------:R-:W2:Y:S04]  /*27d90*/  LDL.LU R50, [R1+0x170] ;  /* 0x0001700001327983 */ /* 0x000ea80000300800 */
[----:B------:R-:W3:Y:S01]  /*27da0*/  LDL.LU R49, [R1+0x174] ;  /* 0x0001740001317983 */ /* 0x000ee20000300800 */
[----:B0-----:R-:W-:-:S02]  /*27db0*/  IMAD.MOV.U32 R11, RZ, RZ, R10 ;  /* 0x000000ffff0b7224 */ /* 0x001fc400078e000a */
[----:B------:R-:W-:Y:S02]  /*27dc0*/  IMAD.MOV.U32 R10, RZ, RZ, R9 ;  /* 0x000000ffff0a7224 */ /* 0x000fe400078e0009 */
[----:B------:R-:W-:Y:S02]  /*27dd0*/  IMAD.MOV.U32 R9, RZ, RZ, R8 ;  /* 0x000000ffff097224 */ /* 0x000fe400078e0008 */
[----:B------:R-:W-:Y:S01]  /*27de0*/  IMAD.MOV.U32 R8, RZ, RZ, R6 ;  /* 0x000000ffff087224 */ /* 0x000fe200078e0006 */
[----:B------:R-:W3:Y:S04]  /*27df0*/  @P3 LDG.E.U16 R16, desc[UR6][R10.64] ;  /* 0x000000060a103981 */ /* 0x000ee8000c1e1500 */
[----:B------:R-:W3:Y:S04]  /*27e00*/  @P3 LDG.E.U16 R22, desc[UR6][R8.64] ;  /* 0x0000000608163981 */ /* 0x000ee8000c1e1500 */
[----:B------:R-:W-:Y:S04]  /*27e10*/  STL.64 [R1+0xfb8], R10 ;  /* 0x000fb80a01007387 */ /* 0x000fe80000100a00 */
[----:B------:R0:W-:Y:S04]  /*27e20*/  STL.64 [R1+0xfc0], R8 ;  /* 0x000fc00801007387 */ /* 0x0001e80000100a00 */
[----:B------:R-:W3:Y:S04]  /*27e30*/  LDL R15, [R1+0x158c] ;  /* 0x00158c00010f7983 */ /* 0x000ee80000100800 */
[----:B------:R-:W3:Y:S04]  /*27e40*/  LDL.LU R14, [R1+0x158] ;  /* 0x00015800010e7983 */ /* 0x000ee80000300800 */
[----:B0-----:R-:W3:Y:S04]  /*27e50*/  LDL.LU R9, [R1+0x15c] ;  /* 0x00015c0001097983 */ /* 0x001ee80000300800 */
[----:B------:R-:W3:Y:S04]  /*27e60*/  LDL.LU R8, [R1+0x160] ;  /* 0x0001600001087983 */ /* 0x000ee80000300800 */
[----:B------:R-:W3:Y:S01]  /*27e70*/  LDL.LU R6, [R1+0x164] ;  /* 0x0001640001067983 */ /* 0x000ee20000300800 */
[----:B------:R-:W-:Y:S01]  /*27e80*/  ISETP.GT.AND P4, PT, R2, 0x9, PT ;  /* 0x000000090200780c */ /* 0x000fe20003f84270 */
[----:B----4-:R-:W-:-:S02]  /*27e90*/  IMAD.MOV.U32 R20, RZ, RZ, R4 ;  /* 0x000000ffff147224 */ /* 0x010fc400078e0004 */
[----:B------:R-:W-:Y:S01]  /*27ea0*/  IMAD.MOV.U32 R21, RZ, RZ, R5 ;  /* 0x000000ffff157224 */ /* 0x000fe200078e0005 */
[----:B------:R-:W-:-:S09]  /*27eb0*/  ISETP.GT.AND P6, PT, R2, 0xa, PT ;  /* 0x0000000a0200780c */ /* 0x000fd20003fc4270 */
[----:B------:R0:W4:Y:S01]  /*27ec0*/  @P4 LDG.E.U16 R17, desc[UR6][R20.64] ;  /* 0x0000000614114981 */ /* 0x000122000c1e1500 */
[----:B--2---:R-:W-:Y:S02]  /*27ed0*/  IMAD.MOV.U32 R51, RZ, RZ, R50 ;  /* 0x000000ffff337224 */ /* 0x004fe400078e0032 */
[----:B---3--:R-:W-:-:S05]  /*27ee0*/  IMAD.MOV.U32 R50, RZ, RZ, R49 ;  /* 0x000000ffff327224 */ /* 0x008fca00078e0031 */
[----:B------:R-:W2:Y:S04]  /*27ef0*/  @P4 LDG.E.U16 R48, desc[UR6][R50.64] ;  /* 0x0000000632304981 */ /* 0x000ea8000c1e1500 */
[----:B------:R-:W-:Y:S04]  /*27f00*/  @P3 STL [R1+0x15a4], R16 ;  /* 0x0015a41001003387 */ /* 0x000fe80000100800 */
[----:B------:R1:W-:Y:S04]  /*27f10*/  @P3 STL [R1+0x15a8], R22 ;  /* 0x0015a81601003387 */ /* 0x0003e80000100800 */
[----:B------:R-:W3:Y:S04]  /*27f20*/  LDL.LU R11, [R1+0x148] ;  /* 0x00014800010b7983 */ /* 0x000ee80000300800 */
[----:B------:R-:W3:Y:S04]  /*27f30*/  LDL.LU R10, [R1+0x14c] ;  /* 0x00014c00010a7983 */ /* 0x000ee80000300800 */
[----:B------:R-:W3:Y:S04]  /*27f40*/  LDL.LU R5, [R1+0x150] ;  /* 0x0001500001057983 */ /* 0x000ee80000300800 */
[----:B------:R0:W-:Y:S04]  /*27f50*/  STL.64 [R1+0xfa8], R20 ;  /* 0x000fa81401007387 */ /* 0x0001e80000100a00 */
[----:B------:R-:W3:Y:S01]  /*27f60*/  LDL.LU R4, [R1+0x154] ;  /* 0x0001540001047983 */ /* 0x000ee20000300800 */
[----:B------:R-:W-:-:S03]  /*27f70*/  ISETP.GT.AND P3, PT, R2, 0xb, PT ;  /* 0x0000000b0200780c */ /* 0x000fc60003f64270 */
[----:B------:R-:W3:Y:S04]  /*27f80*/  LDL R12, [R1+0x1588] ;  /* 0x00158800010c7983 */ /* 0x000ee80000100800 */
[----:B-1----:R-:W3:Y:S04]  /*27f90*/  LDL R22, [R1+0x1584] ;  /* 0x0015840001167983 */ /* 0x002ee80000100800 */
[----:B------:R-:W3:Y:S01]  /*27fa0*/  LDL R16, [R1+0x1580] ;  /* 0x0015800001107983 */ /* 0x000ee20000100800 */
[----:B0-----:R-:W-:Y:S02]  /*27fb0*/  IMAD.MOV.U32 R20, RZ, RZ, R9 ;  /* 0x000000ffff147224 */ /* 0x001fe400078e0009 */
[----:B------:R-:W-:-:S02]  /*27fc0*/  IMAD.MOV.U32 R9, RZ, RZ, R8 ;  /* 0x000000ffff097224 */ /* 0x000fc400078e0008 */
[----:B------:R-:W-:-:S05]  /*27fd0*/  IMAD.MOV.U32 R8, RZ, RZ, R6 ;  /* 0x000000ffff087224 */ /* 0x000fca00078e0006 */
[----:B------:R-:W3:Y:S01]  /*27fe0*/  @P6 LDG.E.U16 R7, desc[UR6][R8.64] ;  /* 0x0000000608076981 */ /* 0x000ee2000c1e1500 */
[----:B------:R-:W-:-:S03]  /*27ff0*/  IMAD.MOV.U32 R21, RZ, RZ, R14 ;  /* 0x000000ffff157224 */ /* 0x000fc600078e000e */
[----:B------:R-:W-:Y:S04]  /*28000*/  STL.64 [R1+0xfb0], R50 ;  /* 0x000fb03201007387 */ /* 0x000fe80000100a00 */
[----:B------:R0:W3:Y:S04]  /*28010*/  @P6 LDG.E.U16 R13, desc[UR6][R20.64] ;  /* 0x00000006140d6981 */ /* 0x0000e8000c1e1500 */
[----:B----4-:R1:W-:Y:S04]  /*28020*/  @P4 STL [R1+0x159c], R17 ;  /* 0x00159c1101004387 */ /* 0x0103e80000100800 */
[----:B-1----:R-:W4:Y:S04]  /*28030*/  LDL R17, [R1+0x157c] ;  /* 0x00157c0001117983 */ /* 0x002f280000100800 */
[----:B--2---:R-:W-:Y:S04]  /*28040*/  @P4 STL [R1+0x15a0], R48 ;  /* 0x0015a03001004387 */ /* 0x004fe80000100800 */
[----:B------:R1:W-:Y:S04]  /*28050*/  STL.64 [R1+0xfa0], R8 ;  /* 0x000fa00801007387 */ /* 0x0003e80000100a00 */
[----:B-1----:R-:W2:Y:S04]  /*28060*/  LDL.LU R9, [R1+0x138] ;  /* 0x0001380001097983 */ /* 0x002ea80000300800 */
[----:B------:R0:W-:Y:S04]  /*28070*/  STL.64 [R1+0xf98], R20 ;  /* 0x000f981401007387 */ /* 0x0001e80000100a00 */
[----:B------:R-:W4:Y:S04]  /*28080*/  LDL.LU R8, [R1+0x13c] ;  /* 0x00013c0001087983 */ /* 0x000f280000300800 */
[----:B---3--:R-:W3:Y:S01]  /*28090*/  @P3 LDG.E.U16 R23, desc[UR6][R4.64] ;  /* 0x0000000604173981 */ /* 0x008ee2000c1e1500 */
[----:B0-----:R-:W-:-:S02]  /*280a0*/  IMAD.MOV.U32 R20, RZ, RZ, R10 ;  /* 0x000000ffff147224 */ /* 0x001fc400078e000a */
[----:B------:R-:W-:-:S05]  /*280b0*/  IMAD.MOV.U32 R21, RZ, RZ, R11 ;  /* 0x000000ffff157224 */ /* 0x000fca00078e000b */
[----:B------:R2:W3:Y:S04]  /*280c0*/  @P3 LDG.E.U16 R15, desc[UR6][R20.64] ;  /* 0x00000006140f3981 */ /* 0x0004e8000c1e1500 */
[----:B------:R0:W-:Y:S04]  /*280d0*/  @P6 STL [R1+0x1598], R7 ;  /* 0x0015980701006387 */ /* 0x0001e80000100800 */
[----:B0-----:R-:W3:Y:S04]  /*280e0*/  LDL.LU R7, [R1+0x140] ;  /* 0x0001400001077983 */ /* 0x001ee80000300800 */
[----:B------:R-:W3:Y:S04]  /*280f0*/  LDL.LU R6, [R1+0x144] ;  /* 0x0001440001067983 */ /* 0x000ee80000300800 */
[----:B------:R-:W-:Y:S01]  /*28100*/  @P6 STL [R1+0x1594], R13 ;  /* 0x0015940d01006387 */ /* 0x000fe20000100800 */
[----:B------:R-:W-:-:S03]  /*28110*/  ISETP.GT.AND P4, PT, R2, 0xc, PT ;  /* 0x0000000c0200780c */ /* 0x000fc60003f84270 */
[----:B------:R0:W-:Y:S04]  /*28120*/  STL.64 [R1+0xf90], R4 ;  /* 0x000f900401007387 */ /* 0x0001e80000100a00 */
[----:B------:R-:W3:Y:S04]  /*28130*/  LDL.LU R11, [R1+0x128] ;  /* 0x00012800010b7983 */ /* 0x000ee80000300800 */
[----:B------:R2:W-:Y:S04]  /*28140*/  STL.64 [R1+0xf88], R20 ;  /* 0x000f881401007387 */ /* 0x0005e80000100a00 */
[----:B------:R-:W3:Y:S04]  /*28150*/  LDL.LU R10, [R1+0x12c] ;  /* 0x00012c00010a7983 */ /* 0x000ee80000300800 */
[----:B0-----:R-:W3:Y:S04]  /*28160*/  LDL.LU R5, [R1+0x130] ;  /* 0x0001300001057983 */ /* 0x001ee80000300800 */
[----:B------:R-:W3:Y:S01]  /*28170*/  LDL.LU R4, [R1+0x134] ;  /* 0x0001340001047983 */ /* 0x000ee20000300800 */
[----:B--2---:R-:W-:-:S02]  /*28180*/  IMAD.MOV.U32 R21, RZ, RZ, R9 ;  /* 0x000000ffff157224 */ /* 0x004fc400078e0009 */
[----:B----4-:R-:W-:Y:S01]  /*28190*/  IMAD.MOV.U32 R20, RZ, RZ, R8 ;  /* 0x000000ffff147224 */ /* 0x010fe200078e0008 */
[----:B---3--:R0:W-:Y:S04]  /*281a0*/  @P3 STL [R1+0x1590], R23 ;  /* 0x0015901701003387 */ /* 0x0081e80000100800 */
[----:B------:R-:W2:Y:S04]  /*281b0*/  LDL R13, [R1+0x1574] ;  /* 0x00157400010d7983 */ /* 0x000ea80000100800 */
[----:B------:R-:W3:Y:S04]  /*281c0*/  LDL R14, [R1+0x173c] ;  /* 0x00173c00010e7983 */ /* 0x000ee80000100800 */
[----:B------:R-:W4:Y:S04]  /*281d0*/  @P4 LDG.E.U16 R22, desc[UR6][R20.64] ;  /* 0x0000000614164981 */ /* 0x000f28000c1e1500 */
[----:B0-----:R-:W2:Y:S04]  /*281e0*/  LDL R23, [R1+0x1578] ;  /* 0x0015780001177983 */ /* 0x001ea80000100800 */
[----:B------:R0:W-:Y:S04]  /*281f0*/  @P3 STL [R1+0x158c], R15 ;  /* 0x00158c0f01003387 */ /* 0x0001e80000100800 */
[----:B0-----:R-:W2:Y:S01]  /*28200*/  LDL R15, [R1+0x1738] ;  /* 0x00173800010f7983 */ /* 0x001ea20000100800 */
[----:B------:R-:W-:-:S02]  /*28210*/  IMAD.MOV.U32 R9, RZ, RZ, R7 ;  /* 0x000000ffff097224 */ /* 0x000fc400078e0007 */
[----:B------:R-:W-:Y:S01]  /*28220*/  IMAD.MOV.U32 R8, RZ, RZ, R6 ;  /* 0x000000ffff087224 */ /* 0x000fe200078e0006 */
[----:B------:R-:W2:Y:S04]  /*28230*/  LDL.LU R7, [R1+0x118] ;  /* 0x0001180001077983 */ /* 0x000ea80000300800 */
[----:B------:R-:W3:Y:S04]  /*28240*/  LDL.LU R6, [R1+0x11c] ;  /* 0x00011c0001067983 */ /* 0x000ee80000300800 */
[----:B------:R-:W-:Y:S04]  /*28250*/  STL.64 [R1+0xf78], R20 ;  /* 0x000f781401007387 */ /* 0x000fe80000100a00 */
[----:B------:R0:W-:Y:S04]  /*28260*/  STL.64 [R1+0xf80], R8 ;  /* 0x000f800801007387 */ /* 0x0001e80000100a00 */
[----:B------:R-:W3:Y:S04]  /*28270*/  @P4 LDG.E.U16 R12, desc[UR6][R8.64] ;  /* 0x00000006080c4981 */ /* 0x000ee8000c1e1500 */
[----:B0-----:R-:W3:Y:S04]  /*28280*/  LDL.LU R9, [R1+0x120] ;  /* 0x0001200001097983 */ /* 0x001ee80000300800 */
[----:B------:R-:W3:Y:S01]  /*28290*/  LDL.LU R8, [R1+0x124] ;  /* 0x0001240001087983 */ /* 0x000ee20000300800 */
[----:B------:R-:W-:-:S02]  /*282a0*/  ISETP.GT.AND P6, PT, R2, 0xd, PT ;  /* 0x0000000d0200780c */ /* 0x000fc40003fc4270 */
[----:B------:R-:W-:-:S11]  /*282b0*/  ISETP.GT.AND P3, PT, R2, 0xe, PT ;  /* 0x0000000e0200780c */ /* 0x000fd60003f64270 */
[----:B------:R-:W3:Y:S04]  /*282c0*/  @P6 LDG.E.U16 R17, desc[UR6][R10.64] ;  /* 0x000000060a116981 */ /* 0x000ee8000c1e1500 */
[----:B------:R-:W3:Y:S04]  /*282d0*/  @P6 LDG.E.U16 R16, desc[UR6][R4.64] ;  /* 0x0000000604106981 */ /* 0x000ee8000c1e1500 */
[----:B----4-:R-:W-:Y:S01]  /*282e0*/  @P4 STL [R1+0x1584], R22 ;  /* 0x0015841601004387 */ /* 0x010fe20000100800 */
[----:B--2---:R-:W-:Y:S01]  /*282f0*/  IMAD.MOV.U32 R21, RZ, RZ, R7 ;  /* 0x000000ffff157224 */ /* 0x004fe200078e0007 */
[----:B---3--:R-:W-:-:S02]  /*28300*/  MOV R20, R6 ;  /* 0x0000000600147202 */ /* 0x008fc40000000f00 */
[----:B------:R-:W-:Y:S04]  /*28310*/  @P4 STL [R1+0x1588], R12 ;  /* 0x0015880c01004387 */ /* 0x000fe80000100800 */
[----:B------:R-:W2:Y:S04]  /*28320*/  @P3 LDG.E.U16 R13, desc[UR6][R20.64] ;  /* 0x00000006140d3981 */ /* 0x000ea8000c1e1500 */
[----:B------:R0:W-:Y:S01]  /*28330*/  STL.64 [R1+0xf70], R4 ;  /* 0x000f700401007387 */ /* 0x0001e20000100a00 */
[----:B------:R-:W-:Y:S02]  /*28340*/  IMAD.MOV.U32 R49, RZ, RZ, R9 ;  /* 0x000000ffff317224 */ /* 0x000fe400078e0009 */
[----:B------:R-:W-:Y:S01]  /*28350*/  IMAD.MOV.U32 R48, RZ, RZ, R8 ;  /* 0x000000ffff307224 */ /* 0x000fe200078e0008 */
[----:B0-----:R-:W3:Y:S04]  /*28360*/  LDL.LU R5, [R1+0x108] ;  /* 0x0001080001057983 */ /* 0x001ee80000300800 */
[----:B------:R-:W4:Y:S04]  /*28370*/  @P3 LDG.E.U16 R23, desc[UR6][R48.64] ;  /* 0x0000000630173981 */ /* 0x000f28000c1e1500 */
[----:B------:R0:W-:Y:S04]  /*28380*/  STL.64 [R1+0xf68], R10 ;  /* 0x000f680a01007387 */ /* 0x0001e80000100a00 */
[----:B------:R-:W3:Y:S04]  /*28390*/  LDL.LU R4, [R1+0x10c] ;  /* 0x00010c0001047983 */ /* 0x000ee80000300800 */
[----:B------:R-:W2:Y:S04]  /*283a0*/  LDL R12, [R1+0x1570] ;  /* 0x00157000010c7983 */ /* 0x000ea80000100800 */
[----:B------:R-:W2:Y:S04]  /*283b0*/  LDL R22, [R1+0x156c] ;  /* 0x00156c0001167983 */ /* 0x000ea80000100800 */
[----:B0-----:R-:W2:Y:S04]  /*283c0*/  LDL.LU R11, [R1+0x110] ;  /* 0x00011000010b7983 */ /* 0x001ea80000300800 */
[----:B------:R-:W2:Y:S04]  /*283d0*/  LDL.LU R10, [R1+0x114] ;  /* 0x00011400010a7983 */ /* 0x000ea80000300800 */
[----:B------:R0:W-:Y:S04]  /*283e0*/  @P6 STL [R1+0x157c], R17 ;  /* 0x00157c1101006387 */ /* 0x0001e80000100800 */
[----:B------:R1:W-:Y:S04]  /*283f0*/  @P6 STL [R1+0x1580], R16 ;  /* 0x0015801001006387 */ /* 0x0003e80000100800 */
[----:B------:R-:W2:Y:S04]  /*28400*/  LDL R6, [R1+0x1568] ;  /* 0x0015680001067983 */ /* 0x000ea80000100800 */
[----:B------:R-:W2:Y:S01]  /*28410*/  LDL R7, [R1+0x1564] ;  /* 0x0015640001077983 */ /* 0x000ea20000100800 */
[----:B------:R-:W-:-:S03]  /*28420*/  ISETP.GT.AND P4, PT, R2, 0xf, PT ;  /* 0x0000000f0200780c */ /* 0x000fc60003f84270 */
[----:B------:R-:W-:Y:S04]  /*28430*/  STL.64 [R1+0xf58], R20 ;  /* 0x000f581401007387 */ /* 0x000fe80000100a00 */
[----:B------:R-:W2:Y:S04]  /*28440*/  LDL.LU R9, [R1+0xf8] ;  /* 0x0000f80001097983 */ /* 0x000ea80000300800 */
[----:B------:R-:W2:Y:S04]  /*28450*/  LDL.LU R8, [R1+0xfc] ;  /* 0x0000fc0001087983 */ /* 0x000ea80000300800 */
[----:B------:R-:W-:Y:S04]  /*28460*/  STL.64 [R1+0xf60], R48 ;  /* 0x000f603001007387 */ /* 0x000fe80000100a00 */
[----:B0-----:R-:W2:Y:S04]  /*28470*/  LDL R17, [R1+0x155c] ;  /* 0x00155c0001117983 */ /* 0x001ea80000100800 */
[----:B-1----:R-:W2:Y:S04]  /*28480*/  LDL R16, [R1+0x1560] ;  /* 0x0015600001107983 */ /* 0x002ea80000100800 */
[----:B----4-:R0:W-:Y:S04]  /*28490*/  @P3 STL [R1+0x1578], R23 ;  /* 0x0015781701003387 */ /* 0x0101e80000100800 */
[----:B---3--:R-:W3:Y:S04]  /*284a0*/  @P4 LDG.E.U16 R15, desc[UR6][R4.64] ;  /* 0x00000006040f4981 */ /* 0x008ee8000c1e1500 */
[----:B0-----:R-:W4:Y:S04]  /*284b0*/  LDL R23, [R1+0x1558] ;  /* 0x0015580001177983 */ /* 0x001f280000100800 */
[----:B--2---:R0:W-:Y:S04]  /*284c0*/  @P3 STL [R1+0x1574], R13 ;  /* 0x0015740d01003387 */ /* 0x0041e80000100800 */
[----:B------:R-:W2:Y:S04]  /*284d0*/  LDL.LU R21, [R1+0x100] ;  /* 0x0001000001157983 */ /* 0x000ea80000300800 */
[----:B------:R-:W2:Y:S04]  /*284e0*/  LDL.LU R20, [R1+0x104] ;  /* 0x0001040001147983 */ /* 0x000ea80000300800 */
[----:B------:R-:W4:Y:S01]  /*284f0*/  @P4 LDG.E.U16 R14, desc[UR6][R10.64] ;  /* 0x000000060a0e4981 */ /* 0x000f22000c1e1500 */
[----:B------:R-:W-:-:S03]  /*28500*/  ISETP.GT.AND P6, PT, R2, 0x10, PT ;  /* 0x000000100200780c */ /* 0x000fc60003fc4270 */
[----:B------:R1:W-:Y:S04]  /*28510*/  STL.64 [R1+0xf48], R4 ;  /* 0x000f480401007387 */ /* 0x0003e80000100a00 */
[----:B0-----:R-:W4:Y:S04]  /*28520*/  LDL R13, [R1+0x1554] ;  /* 0x00155400010d7983 */ /* 0x001f280000100800 */
[----:B------:R0:W-:Y:S04]  /*28530*/  STL.64 [R1+0xf50], R10 ;  /* 0x000f500a01007387 */ /* 0x0001e80000100a00 */
[----:B-1----:R-:W4:Y:S04]  /*28540*/  LDL.LU R5, [R1+0xe8] ;  /* 0x0000e80001057983 */ /* 0x002f280000300800 */
[----:B------:R-:W4:Y:S04]  /*28550*/  LDL.LU R4, [R1+0xec] ;  /* 0x0000ec0001047983 */ /* 0x000f280000300800 */
[----:B------:R-:W4:Y:S04]  /*28560*/  @P6 LDG.E.U16 R22, desc[UR6][R8.64] ;  /* 0x0000000608166981 */ /* 0x000f28000c1e1500 */
[----:B0-----:R-:W4:Y:S04]  /*28570*/  LDL.LU R11, [R1+0xf0] ;  /* 0x0000f000010b7983 */ /* 0x001f280000300800 */
[----:B------:R-:W4:Y:S04]  /*28580*/  LDL.LU R10, [R1+0xf4] ;  /* 0x0000f400010a7983 */ /* 0x000f280000300800 */
[----:B---3--:R0:W-:Y:S04]  /*28590*/  @P4 STL [R1+0x1738], R15 ;  /* 0x0017380f01004387 */ /* 0x0081e80000100800 */
[----:B--2---:R-:W2:Y:S04]  /*285a0*/  @P6 LDG.E.U16 R12, desc[UR6][R20.64] ;  /* 0x00000006140c6981 */ /* 0x004ea8000c1e1500 */
[----:B----4-:R1:W-:Y:S04]  /*285b0*/  @P4 STL [R1+0x173c], R14 ;  /* 0x00173c0e01004387 */ /* 0x0103e80000100800 */
[----:B------:R-:W3:Y:S04]  /*285c0*/  LDL.LU R50, [R1+0xd8] ;  /* 0x0000d80001327983 */ /* 0x000ee80000300800 */
[----:B------:R-:W4:Y:S04]  /*285d0*/  LDL.LU R49, [R1+0xdc] ;  /* 0x0000dc0001317983 */ /* 0x000f280000300800 */
[----:B0-----:R-:W4:Y:S04]  /*285e0*/  LDL.LU R15, [R1+0xe0] ;  /* 0x0000e000010f7983 */ /* 0x001f280000300800 */
[----:B------:R-:W-:Y:S04]  /*285f0*/  STL.64 [R1+0xf38], R8 ;  /* 0x000f380801007387 */ /* 0x000fe80000100a00 */
[----:B-1----:R-:W4:Y:S01]  /*28600*/  LDL.LU R14, [R1+0xe4] ;  /* 0x0000e400010e7983 */ /* 0x002f220000300800 */
[----:B------:R-:W-:-:S03]  /*28610*/  ISETP.GT.AND P3, PT, R2, 0x11, PT ;  /* 0x000000110200780c */ /* 0x000fc60003f64270 */
[----:B------:R-:W4:Y:S04]  /*28620*/  LDL R48, [R1+0x1550] ;  /* 0x0015500001307983 */ /* 0x000f280000100800 */
[----:B------:R0:W-:Y:S01]  /*28630*/  STL.64 [R1+0xf40], R20 ;  /* 0x000f401401007387 */ /* 0x0001e20000100a00 */
[----:B------:R-:W-:-:S05]  /*28640*/  ISETP.GT.AND P4, PT, R2, 0x12, PT ;  /* 0x000000120200780c */ /* 0x000fca0003f84270 */
[----:B------:R-:W4:Y:S04]  /*28650*/  @P3 LDG.E.U16 R7, desc[UR6][R4.64] ;  /* 0x0000000604073981 */ /* 0x000f28000c1e1500 */
[----:B0-----:R-:W4:Y:S04]  /*28660*/  LDL.LU.64 R20, [R1+0x2328] ;  /* 0x0023280001147983 */ /* 0x001f280000300a00 */
[----:B------:R0:W-:Y:S04]  /*28670*/  @P6 STL [R1+0x156c], R22 ;  /* 0x00156c1601006387 */ /* 0x0001e80000100800 */
[----:B------:R-:W4:Y:S04]  /*28680*/  @P3 LDG.E.U16 R6, desc[UR6][R10.64] ;  /* 0x000000060a063981 */ /* 0x000f28000c1e1500 */
[----:B0-----:R-:W4:Y:S04]  /*28690*/  LDL.LU R22, [R1+0xc8] ;  /* 0x0000c80001167983 */ /* 0x001f280000300800 */
[----:B--2---:R0:W-:Y:S01]  /*286a0*/  @P6 STL [R1+0x1570], R12 ;  /* 0x0015700c01006387 */ /* 0x0041e20000100800 */
[----:B---3--:R-:W-:-:S02]  /*286b0*/  IMAD.MOV.U32 R51, RZ, RZ, R50 ;  /* 0x000000ffff337224 */ /* 0x008fc400078e0032 */
[----:B----4-:R-:W-:-:S05]  /*286c0*/  IMAD.MOV.U32 R50, RZ, RZ, R49 ;  /* 0x000000ffff327224 */ /* 0x010fca00078e0031 */
[----:B------:R1:W2:Y:S04]  /*286d0*/  @P4 LDG.E.U16 R17, desc[UR6][R50.64] ;  /* 0x0000000632114981 */ /* 0x0002a8000c1e1500 */
[----:B0-----:R-:W3:Y:S04]  /*286e0*/  LDL.LU R12, [R1+0xcc] ;  /* 0x0000cc00010c7983 */ /* 0x001ee80000300800 */
[----:B------:R-:W4:Y:S04]  /*286f0*/  LDL.LU R9, [R1+0xd0] ;  /* 0x0000d00001097983 */ /* 0x000f280000300800 */
[----:B------:R-:W4:Y:S04]  /*28700*/  LDL.LU R8, [R1+0xd4] ;  /* 0x0000d40001087983 */ /* 0x000f280000300800 */
[----:B------:R-:W2:Y:S01]  /*28710*/  @P4 LDG.E.U16 R16, desc[UR6][R14.64] ;  /* 0x000000060e104981 */ /* 0x000ea2000c1e1500 */
[----:B------:R-:W-:-:S03]  /*28720*/  ISETP.GT.AND P6, PT, R2, 0x13, PT ;  /* 0x000000130200780c */ /* 0x000fc60003fc4270 */
[----:B------:R0:W-:Y:S04]  /*28730*/  STL.64 [R1+0xf30], R10 ;  /* 0x000f300a01007387 */ /* 0x0001e80000100a00 */
[----:B0-----:R-:W2:Y:S04]  /*28740*/  LDL.LU.64 R10, [R1+0x2320] ;  /* 0x00232000010a7983 */ /* 0x001ea80000300a00 */
[----:B------:R0:W-:Y:S04]  /*28750*/  STL.64 [R1+0xf28], R4 ;  /* 0x000f280401007387 */ /* 0x0001e80000100a00 */
[----:B0-----:R-:W2:Y:S04]  /*28760*/  LDL.LU.64 R4, [R1+0x2318] ;  /* 0x0023180001047983 */ /* 0x001ea80000300a00 */
[----:B------:R0:W-:Y:S04]  /*28770*/  @P3 STL [R1+0x1564], R7 ;  /* 0x0015640701003387 */ /* 0x0001e80000100800 */
[----:B0-----:R-:W2:Y:S04]  /*28780*/  LDL.LU R7, [R1+0xb8] ;  /* 0x0000b80001077983 */ /* 0x001ea80000300800 */
[----:B------:R0:W-:Y:S04]  /*28790*/  @P3 STL [R1+0x1568], R6 ;  /* 0x0015680601003387 */ /* 0x0001e80000100800 */
[----:B0-----:R-:W2:Y:S04]  /*287a0*/  LDL.LU R6, [R1+0xbc] ;  /* 0x0000bc0001067983 */ /* 0x001ea80000300800 */
[----:B------:R0:W-:Y:S04]  /*287b0*/  STL.64 [R1+0xf20], R14 ;  /* 0x000f200e01007387 */ /* 0x0001e80000100a00 */
[----:B0-----:R-:W2:Y:S04]  /*287c0*/  LDL.LU.64 R14, [R1+0x2310] ;  /* 0x00231000010e7983 */ /* 0x001ea80000300a00 */
[----:B------:R1:W-:Y:S02]  /*287d0*/  STL.64 [R1+0xf18], R50 ;  /* 0x000f183201007387 */ /* 0x0003e40000100a00 */
[----:B-1----:R-:W-:-:S02]  /*287e0*/  IMAD.MOV.U32 R51, RZ, RZ, R22 ;  /* 0x000000ffff337224 */ /* 0x002fc400078e0016 */
[----:B---3--:R-:W-:Y:S01]  /*287f0*/  IMAD.MOV.U32 R50, RZ, RZ, R12 ;  /* 0x000000ffff327224 */ /* 0x008fe200078e000c */
[----:B----4-:R-:W3:Y:S04]  /*28800*/  @P6 LDG.E.U16 R23, desc[UR6][R8.64] ;  /* 0x0000000608176981 */ /* 0x010ee8000c1e1500 */
[----:B------:R-:W4:Y:S04]  /*28810*/  @P6 LDG.E.U16 R13, desc[UR6][R50.64] ;  /* 0x00000006320d6981 */ /* 0x000f28000c1e1500 */
[----:B--2---:R0:W-:Y:S04]  /*28820*/  @P4 STL [R1+0x155c], R17 ;  /* 0x00155c1101004387 */ /* 0x0041e80000100800 */
[----:B0-----:R-:W2:Y:S04]  /*28830*/  LDL.LU R17, [R1+0xc0] ;  /* 0x0000c00001117983 */ /* 0x001ea80000300800 */
[----:B------:R0:W-:Y:S04]  /*28840*/  @P4 STL [R1+0x1560], R16 ;  /* 0x0015601001004387 */ /* 0x0001e80000100800 */
[----:B0-----:R-:W2:Y:S01]  /*28850*/  LDL.LU R16, [R1+0xc4] ;  /* 0x0000c40001107983 */ /* 0x001ea20000300800 */
[----:B------:R-:W-:-:S03]  /*28860*/  ISETP.GT.AND P3, PT, R2, 0x14, PT ;  /* 0x000000140200780c */ /* 0x000fc60003f64270 */
[----:B------:R-:W-:Y:S10]  /*28870*/  STL.64 [R1+0xf10], R8 ;  /* 0x000f100801007387 */ /* 0x000ff40000100a00 */
[----:B------:R-:W2:Y:S04]  /*28880*/  @P3 LDG.E.U16 R53, desc[UR6][R6.64] ;  /* 0x0000000606353981 */ /* 0x000ea8000c1e1500 */
[----:B---3--:R0:W-:Y:S04]  /*28890*/  @P6 STL [R1+0x1558], R23 ;  /* 0x0015581701006387 */ /* 0x0081e80000100800 */
[----:B0-----:R-:W3:Y:S04]  /*288a0*/  LDL.LU R23, [R1+0xa8] ;  /* 0x0000a80001177983 */ /* 0x001ee80000300800 */
[----:B------:R-:W-:Y:S04]  /*288b0*/  STL.64 [R1+0xf08], R50 ;  /* 0x000f083201007387 */ /* 0x000fe80000100a00 */
[----:B------:R-:W3:Y:S04]  /*288c0*/  LDL.LU R22, [R1+0xac] ;  /* 0x0000ac0001167983 */ /* 0x000ee80000300800 */
[----:B------:R-:W3:Y:S04]  /*288d0*/  LDL.LU R9, [R1+0xb0] ;  /* 0x0000b00001097983 */ /* 0x000ee80000300800 */
[----:B------:R-:W3:Y:S04]  /*288e0*/  LDL.LU R8, [R1+0xb4] ;  /* 0x0000b40001087983 */ /* 0x000ee80000300800 */
[----:B----4-:R0:W-:Y:S04]  /*288f0*/  @P6 STL [R1+0x1554], R13 ;  /* 0x0015540d01006387 */ /* 0x0101e80000100800 */
[----:B--2---:R-:W2:Y:S04]  /*28900*/  @P3 LDG.E.U16 R48, desc[UR6][R16.64] ;  /* 0x0000000610303981 */ /* 0x004ea8000c1e1500 */
[----:B0-----:R-:W4:Y:S04]  /*28910*/  LDL.LU R13, [R1+0x98] ;  /* 0x00009800010d7983 */ /* 0x001f280000300800 */
[----:B------:R-:W4:Y:S04]  /*28920*/  LDL.LU R12, [R1+0x9c] ;  /* 0x00009c00010c7983 */ /* 0x000f280000300800 */
[----:B------:R-:W3:Y:S04]  /*28930*/  LDL.LU R51, [R1+0xa0] ;  /* 0x0000a00001337983 */ /* 0x000ee80000300800 */
[----:B------:R-:W-:Y:S04]  /*28940*/  STL.64 [R1+0xef8], R6 ;  /* 0x000ef80601007387 */ /* 0x000fe80000100a00 */
[----:B------:R-:W3:Y:S04]  /*28950*/  LDL.LU R50, [R1+0xa4] ;  /* 0x0000a40001327983 */ /* 0x000ee80000300800 */
[----:B------:R0:W-:Y:S04]  /*28960*/  STL.64 [R1+0xf00], R16 ;  /* 0x000f001001007387 */ /* 0x0001e80000100a00 */
[----:B0-----:R-:W3:Y:S01]  /*28970*/  LDL.LU.64 R16, [R1+0x2308] ;  /* 0x0023080001107983 */ /* 0x001ee20000300a00 */
[----:B------:R-:W-:-:S02]  /*28980*/  ISETP.GT.AND P4, PT, R2, 0x15, PT ;  /* 0x000000150200780c */ /* 0x000fc40003f84270 */
[C---:B------:R-:W-:Y:S01]  /*28990*/  ISETP.GT.AND P6, PT, R2.reuse, 0x16, PT ;  /* 0x000000160200780c */ /* 0x040fe20003fc4270 */
[----:B------:R0:W-:Y:S04]  /*289a0*/  STL [R1+0x154c], R53 ;  /* 0x00154c3501007387 */ /* 0x0001e80000100800 */
[----:B0-----:R-:W3:Y:S04]  /*289b0*/  LDL.LU R53, [R1+0x2300] ;  /* 0x0023000001357983 */ /* 0x001ee80000300800 */
[----:B------:R-:W3:Y:S04]  /*289c0*/  LDL.LU R49, [R1+0x88] ;  /* 0x0000880001317983 */ /* 0x000ee80000300800 */
[----:B--2---:R0:W-:Y:S04]  /*289d0*/  @P3 STL [R1+0x1550], R48 ;  /* 0x0015503001003387 */ /* 0x0041e80000100800 */
[----:B----4-:R-:W2:Y:S04]  /*289e0*/  @P6 LDG.E.U16 R11, desc[UR6][R12.64] ;  /* 0x000000060c0b6981 */ /* 0x010ea8000c1e1500 */
[----:B---3--:R-:W3:Y:S04]  /*289f0*/  @P6 LDG.E.U16 R4, desc[UR6][R50.64] ;  /* 0x0000000632046981 */ /* 0x008ee8000c1e1500 */
[----:B0-----:R-:W4:Y:S04]  /*28a00*/  LDL.LU R48, [R1+0x8c] ;  /* 0x00008c0001307983 */ /* 0x001f280000300800 */
[----:B------:R-:W2:Y:S04]  /*28a10*/  LDL.LU R7, [R1+0x90] ;  /* 0x0000900001077983 */ /* 0x000ea80000300800 */
[----:B------:R-:W2:Y:S04]  /*28a20*/  LDL.LU R6, [R1+0x94] ;  /* 0x0000940001067983 */ /* 0x000ea80000300800 */
[----:B------:R0:W-:Y:S04]  /*28a30*/  STL.64 [R1+0xef0], R8 ;  /* 0x000ef00801007387 */ /* 0x0001e80000100a00 */
[----:B------:R-:W2:Y:S04]  /*28a40*/  @P4 LDG.E.U16 R17, desc[UR6][R8.64] ;  /* 0x0000000608114981 */ /* 0x000ea8000c1e1500 */
[----:B------:R-:W3:Y:S04]  /*28a50*/  @P4 LDG.E.U16 R16, desc[UR6][R22.64] ;  /* 0x0000000616104981 */ /* 0x000ee8000c1e1500 */
[----:B0-----:R-:W3:Y:S04]  /*28a60*/  LDL.LU.64 R8, [R1+0x22f8] ;  /* 0x0022f80001087983 */ /* 0x001ee80000300a00 */
[----:B------:R0:W-:Y:S04]  /*28a70*/  STL.64 [R1+0xee8], R22 ;  /* 0x000ee81601007387 */ /* 0x0001e80000100a00 */
[----:B0-----:R-:W4:Y:S01]  /*28a80*/  LDL.LU.64 R22, [R1+0x22f0] ;  /* 0x0022f00001167983 */ /* 0x001f220000300a00 */
[----:B------:R-:W-:-:S03]  /*28a90*/  ISETP.GT.AND P3, PT, R2, 0x17, PT ;  /* 0x000000170200780c */ /* 0x000fc60003f64270 */
[----:B--2---:R0:W-:Y:S04]  /*28aa0*/  STL [R1+0x1548], R17 ;  /* 0x0015481101007387 */ /* 0x0041e80000100800 */
[----:B0-----:R-:W2:Y:S04]  /*28ab0*/  LDL.LU R17, [R1+0x78] ;  /* 0x0000780001117983 */ /* 0x001ea80000300800 */
[----:B---3--:R0:W-:Y:S04]  /*28ac0*/  STL [R1+0x1544], R16 ;  /* 0x0015441001007387 */ /* 0x0081e80000100800 */
[----:B0-----:R-:W2:Y:S04]  /*28ad0*/  LDL.LU R16, [R1+0x7c] ;  /* 0x00007c0001107983 */ /* 0x001ea80000300800 */
[----:B------:R-:W-:Y:S04]  /*28ae0*/  STL.64 [R1+0xee0], R50 ;  /* 0x000ee03201007387 */ /* 0x000fe80000100a00 */
[----:B------:R0:W-:Y:S04]  /*28af0*/  STL [R1+0x1540], R4 ;  /* 0x0015400401007387 */ /* 0x0001e80000100800 */
[----:B----4-:R-:W3:Y:S04]  /*28b00*/  @P3 LDG.E.U16 R23, desc[UR6][R6.64] ;  /* 0x0000000606173981 */ /* 0x010ee8000c1e1500 */
[----:B------:R-:W4:Y:S04]  /*28b10*/  @P3 LDG.E.U16 R22, desc[UR6][R48.64] ;  /* 0x0000000630163981 */ /* 0x000f28000c1e1500 */
[----:B0-----:R-:W4:Y:S04]  /*28b20*/  LDL.LU R4, [R1+0x22ec] ;  /* 0x0022ec0001047983 */ /* 0x001f280000300800 */
[----:B------:R-:W-:Y:S04]  /*28b30*/  STL.64 [R1+0xed8], R12 ;  /* 0x000ed80c01007387 */ /* 0x000fe80000100a00 */
[----:B------:R0:W-:Y:S04]  /*28b40*/  STL [R1+0x153c], R11 ;  /* 0x00153c0b01007387 */ /* 0x0001e80000100800 */
[----:B0-----:R-:W4:Y:S04]  /*28b50*/  LDL.LU R11, [R1+0x22e8] ;  /* 0x0022e800010b7983 */ /* 0x001f280000300800 */
[----:B------:R-:W4:Y:S04]  /*28b60*/  LDL.LU R13, [R1+0x80] ;  /* 0x00008000010d7983 */ /* 0x000f280000300800 */
[----:B------:R-:W4:Y:S01]  /*28b70*/  LDL.LU R12, [R1+0x84] ;  /* 0x00008400010c7983 */ /* 0x000f220000300800 */
[----:B------:R-:W-:-:S03]  /*28b80*/  ISETP.GT.AND P4, PT, R2, 0x18, PT ;  /* 0x000000180200780c */ /* 0x000fc60003f84270 */
[----:B------:R0:W-:Y:S04]  /*28b90*/  STL.64 [R1+0xed0], R6 ;  /* 0x000ed00601007387 */ /* 0x0001e80000100a00 */
[----:B------:R-:W4:Y:S04]  /*28ba0*/  LDL.LU R51, [R1+0x68] ;  /* 0x0000680001337983 */ /* 0x000f280000300800 */
[----:B------:R-:W-:Y:S04]  /*28bb0*/  STL.64 [R1+0xec8], R48 ;  /* 0x000ec83001007387 */ /* 0x000fe80000100a00 */
[----:B------:R-:W4:Y:S04]  /*28bc0*/  LDL.LU R50, [R1+0x6c] ;  /* 0x00006c0001327983 */ /* 0x000f280000300800 */
[----:B0-----:R-:W4:Y:S04]  /*28bd0*/  LDL.LU R7, [R1+0x70] ;  /* 0x0000700001077983 */ /* 0x001f280000300800 */
[----:B------:R-:W4:Y:S04]  /*28be0*/  LDL.LU R6, [R1+0x74] ;  /* 0x0000740001067983 */ /* 0x000f280000300800 */
[----:B--2---:R-:W2:Y:S04]  /*28bf0*/  @P4 LDG.E.U16 R9, desc[UR6][R16.64] ;  /* 0x0000000610094981 */ /* 0x004ea8000c1e1500 */
[----:B---3--:R0:W-:Y:S04]  /*28c00*/  STL [R1+0x1734], R23 ;  /* 0x0017341701007387 */ /* 0x0081e80000100800 */
[----:B0-----:R-:W3:Y:S04]  /*28c10*/  LDL.LU R23, [R1+0x58] ;  /* 0x0000580001177983 */ /* 0x001ee80000300800 */
[----:B----4-:R0:W-:Y:S04]  /*28c20*/  STL [R1+0x1730], R22 ;  /* 0x0017301601007387 */ /* 0x0101e80000100800 */
[----:B0-----:R-:W3:Y:S04]  /*28c30*/  LDL.LU R22, [R1+0x5c] ;  /* 0x00005c0001167983 */ /* 0x001ee80000300800 */
[----:B------:R-:W4:Y:S04]  /*28c40*/  LDL.LU R49, [R1+0x60] ;  /* 0x0000600001317983 */ /* 0x000f280000300800 */
[----:B------:R-:W-:Y:S04]  /*28c50*/  STL.64 [R1+0xeb8], R16 ;  /* 0x000eb81001007387 */ /* 0x000fe80000100a00 */
[----:B------:R-:W4:Y:S04]  /*28c60*/  LDL.LU R48, [R1+0x64] ;  /* 0x0000640001307983 */ /* 0x000f280000300800 */
[----:B------:R-:W2:Y:S04]  /*28c70*/  @P4 LDG.E.U16 R15, desc[UR6][R12.64] ;  /* 0x000000060c0f4981 */ /* 0x000ea8000c1e1500 */
[----:B------:R0:W-:Y:S04]  /*28c80*/  STL.64 [R1+0xec0], R12 ;  /* 0x000ec00c01007387 */ /* 0x0001e80000100a00 */
[----:B0-----:R-:W3:Y:S01]  /*28c90*/  LDL.LU.64 R12, [R1+0x22e0] ;  /* 0x0022e000010c7983 */ /* 0x001ee20000300a00 */
[----:B------:R-:W-:-:S03]  /*28ca0*/  ISETP.GT.AND P6, PT, R2, 0x19, PT ;  /* 0x000000190200780c */ /* 0x000fc60003fc4270 */
[----:B------:R-:W4:Y:S04]  /*28cb0*/  LDL.LU R17, [R1+0x48] ;  /* 0x0000480001117983 */ /* 0x000f280000300800 */
[----:B------:R-:W4:Y:S04]  /*28cc0*/  LDL.LU R16, [R1+0x4c] ;  /* 0x00004c0001107983 */ /* 0x000f280000300800 */
[----:B--2---:R0:W-:Y:S04]  /*28cd0*/  STL [R1+0x1538], R15 ;  /* 0x0015380f01007387 */ /* 0x0041e80000100800 */
[----:B0-----:R-:W2:Y:S04]  /*28ce0*/  LDL.LU R15, [R1+0x50] ;  /* 0x00005000010f7983 */ /* 0x001ea80000300800 */
[----:B------:R0:W-:Y:S04]  /*28cf0*/  STL [R1+0x1534], R9 ;  /* 0x0015340901007387 */ /* 0x0001e80000100800 */
[----:B---3--:R-:W3:Y:S04]  /*28d00*/  @P6 LDG.E.U16 R13, desc[UR6][R6.64] ;  /* 0x00000006060d6981 */ /* 0x008ee8000c1e1500 */
[----:B------:R-:W2:Y:S04]  /*28d10*/  @P6 LDG.E.U16 R12, desc[UR6][R50.64] ;  /* 0x00000006320c6981 */ /* 0x000ea8000c1e1500 */
[----:B0-----:R-:W2:Y:S04]  /*28d20*/  LDL.LU R9, [R1+0x54] ;  /* 0x0000540001097983 */ /* 0x001ea80000300800 */
[----:B------:R0:W-:Y:S04]  /*28d30*/  STL.64 [R1+0xeb0], R6 ;  /* 0x000eb00601007387 */ /* 0x0001e80000100a00 */
[----:B0-----:R-:W2:Y:S01]  /*28d40*/  LDL.LU.64 R6, [R1+0x22d8] ;  /* 0x0022d80001067983 */ /* 0x001ea20000300a00 */
[----:B------:R-:W-:-:S02]  /*28d50*/  ISETP.GT.AND P3, PT, R2, 0x1a, PT ;  /* 0x0000001a0200780c */ /* 0x000fc40003f64270 */
[----:B------:R-:W-:Y:S01]  /*28d60*/  ISETP.GT.AND P4, PT, R2, 0x1b, PT ;  /* 0x0000001b0200780c */ /* 0x000fe20003f84270 */
[----:B------:R-:W-:-:S12]  /*28d70*/  STL.64 [R1+0xea8], R50 ;  /* 0x000ea83201007387 */ /* 0x000fd80000100a00 */
[----:B----4-:R-:W4:Y:S04]  /*28d80*/  @P4 LDG.E.U16 R14, desc[UR6][R16.64] ;  /* 0x00000006100e4981 */ /* 0x010f28000c1e1500 */
[----:B---3--:R0:W-:Y:S04]  /*28d90*/  STL [R1+0x1530], R13 ;  /* 0x0015300d01007387 */ /* 0x0081e80000100800 */
[----:B0-----:R-:W3:Y:S04]  /*28da0*/  LDL.LU R13, [R1+0x38] ;  /* 0x00003800010d7983 */ /* 0x001ee80000300800 */
[----:B--2---:R0:W-:Y:S04]  /*28db0*/  STL [R1+0x152c], R12 ;  /* 0x00152c0c01007387 */ /* 0x0041e80000100800 */
[----:B0-----:R-:W3:Y:S04]  /*28dc0*/  LDL.LU R12, [R1+0x3c] ;  /* 0x00003c00010c7983 */ /* 0x001ee80000300800 */
[----:B------:R-:W2:Y:S04]  /*28dd0*/  @P3 LDG.E.U16 R7, desc[UR6][R48.64] ;  /* 0x0000000630073981 */ /* 0x000ea8000c1e1500 */
[----:B------:R-:W-:Y:S04]  /*28de0*/  STL.64 [R1+0xea0], R48 ;  /* 0x000ea03001007387 */ /* 0x000fe80000100a00 */
[----:B------:R0:W3:Y:S04]  /*28df0*/  @P3 LDG.E.U16 R6, desc[UR6][R22.64] ;  /* 0x0000000616063981 */ /* 0x0000e8000c1e1500 */
[----:B------:R0:W-:Y:S02]  /*28e00*/  STL.64 [R1+0xe98], R22 ;  /* 0x000e981601007387 */ /* 0x0001e40000100a00 */
[----:B0-----:R-:W-:-:S02]  /*28e10*/  IMAD.MOV.U32 R22, RZ, RZ, R9 ;  /* 0x000000ffff167224 */ /* 0x001fc400078e0009 */
[----:B------:R-:W-:-:S05]  /*28e20*/  IMAD.MOV.U32 R23, RZ, RZ, R15 ;  /* 0x000000ffff177224 */ /* 0x000fca00078e000f */
[----:B------:R-:W4:Y:S04]  /*28e30*/  @P4 LDG.E.U16 R8, desc[UR6][R22.64] ;  /* 0x0000000616084981 */ /* 0x000f28000c1e1500 */
[----:B--2---:R0:W-:Y:S04]  /*28e40*/  STL [R1+0x1528], R7 ;  /* 0x0015280701007387 */ /* 0x0041e80000100800 */
[----:B0-----:R-:W2:Y:S04]  /*28e50*/  LDL.LU R7, [R1+0x40] ;  /* 0x0000400001077983 */ /* 0x001ea80000300800 */
[----:B---3--:R0:W-:Y:S04]  /*28e60*/  STL [R1+0x1524], R6 ;  /* 0x0015240601007387 */ /* 0x0081e80000100800 */
[----:B0-----:R-:W2:Y:S04]  /*28e70*/  LDL.LU R6, [R1+0x44] ;  /* 0x0000440001067983 */ /* 0x001ea80000300800 */
[----:B------:R-:W-:Y:S04]  /*28e80*/  STL.64 [R1+0xe90], R22 ;  /* 0x000e901601007387 */ /* 0x000fe80000100a00 */
[----:B------:R-:W3:Y:S04]  /*28e90*/  LDL.LU R51, [R1+0x28] ;  /* 0x0000280001337983 */ /* 0x000ee80000300800 */
[----:B------:R-:W-:Y:S04]  /*28ea0*/  STL.64 [R1+0xe88], R16 ;  /* 0x000e881001007387 */ /* 0x000fe80000100a00 */
[----:B------:R-:W3:Y:S04]  /*28eb0*/  LDL.LU R50, [R1+0x2c] ;  /* 0x00002c0001327983 */ /* 0x000ee80000300800 */
[----:B------:R-:W3:Y:S04]  /*28ec0*/  LDL.LU R9, [R1+0x30] ;  /* 0x0000300001097983 */ /* 0x000ee80000300800 */
[----:B----4-:R0:W-:Y:S04]  /*28ed0*/  STL [R1+0x1520], R8 ;  /* 0x0015200801007387 */ /* 0x0101e80000100800 */
[----:B0-----:R-:W4:Y:S01]  /*28ee0*/  LDL.LU R8, [R1+0x34] ;  /* 0x0000340001087983 */ /* 0x001f220000300800 */
[----:B------:R-:W-:-:S02]  /*28ef0*/  ISETP.GT.AND P6, PT, R2, 0x1c, PT ;  /* 0x0000001c0200780c */ /* 0x000fc40003fc4270 */
[----:B------:R-:W-:Y:S01]  /*28f00*/  ISETP.GT.AND P3, PT, R2, 0x1d, PT ;  /* 0x0000001d0200780c */ /* 0x000fe20003f64270 */
[----:B------:R-:W4:Y:S04]  /*28f10*/  LDL.LU R17, [R1+0x18] ;  /* 0x0000180001117983 */ /* 0x000f280000300800 */
[----:B------:R-:W4:Y:S04]  /*28f20*/  LDL.LU R16, [R1+0x1c] ;  /* 0x00001c0001107983 */ /* 0x000f280000300800 */
[----:B------:R-:W4:Y:S01]  /*28f30*/  LDL.LU R15, [R1+0x20] ;  /* 0x00002000010f7983 */ /* 0x000f220000300800 */
[----:B------:R-:W-:-:S03]  /*28f40*/  PRMT R19, RZ, 0x7610, R19 ;  /* 0x00007610ff137816 */ /* 0x000fc60000000013 */
[----:B------:R-:W-:Y:S04]  /*28f50*/  STL.64 [R1+0xe78], R12 ;  /* 0x000e780c01007387 */ /* 0x000fe80000100a00 */
[----:B------:R0:W-:Y:S04]  /*28f60*/  STL [R1+0x151c], R14 ;  /* 0x00151c0e01007387 */ /* 0x0001e80000100800 */
[----:B------:R-:W4:Y:S04]  /*28f70*/  @P6 LDG.E.U16 R19, desc[UR6][R12.64] ;  /* 0x000000060c136981 */ /* 0x000f28000c1e1500 */
[----:B0-----:R-:W4:Y:S04]  /*28f80*/  LDL.LU R14, [R1+0x24] ;  /* 0x00002400010e7983 */ /* 0x001f280000300800 */
[----:B------:R-:W4:Y:S04]  /*28f90*/  LDL.LU R49, [R1+0x8] ;  /* 0x0000080001317983 */ /* 0x000f280000300800 */
[----:B------:R-:W4:Y:S04]  /*28fa0*/  LDL.LU R48, [R1+0xc] ;  /* 0x00000c0001307983 */ /* 0x000f280000300800 */
[----:B------:R-:W4:Y:S04]  /*28fb0*/  LDL.LU R23, [R1+0x10] ;  /* 0x0000100001177983 */ /* 0x000f280000300800 */
[----:B--2---:R-:W2:Y:S04]  /*28fc0*/  @P6 LDG.E.U16 R5, desc[UR6][R6.64] ;  /* 0x0000000606056981 */ /* 0x004ea8000c1e1500 */
[----:B------:R0:W-:Y:S04]  /*28fd0*/  STL.64 [R1+0xe80], R6 ;  /* 0x000e800601007387 */ /* 0x0001e80000100a00 */
[----:B------:R-:W2:Y:S04]  /*28fe0*/  LDL.LU R22, [R1+0x14] ;  /* 0x0000140001167983 */ /* 0x000ea80000300800 */
[----:B---3--:R-:W3:Y:S04]  /*28ff0*/  @P3 LDG.E.U16 R21, desc[UR6][R50.64] ;  /* 0x0000000632153981 */ /* 0x008ee8000c1e1500 */
[----:B----4-:R-:W4:Y:S01]  /*29000*/  @P3 LDG.E.U16 R10, desc[UR6][R8.64] ;  /* 0x00000006080a3981 */ /* 0x010f22000c1e1500 */
[----:B------:R-:W-:-:S02]  /*29010*/  ISETP.GT.AND P4, PT, R2, 0x1e, PT ;  /* 0x0000001e0200780c */ /* 0x000fc40003f84270 */
[----:B------:R-:W-:Y:S02]  /*29020*/  ISETP.GT.AND P6, PT, R2, 0x1f, PT ;  /* 0x0000001f0200780c */ /* 0x000fe40003fc4270 */
[----:B------:R-:W-:Y:S01]  /*29030*/  PRMT R27, RZ, 0x7610, R27 ;  /* 0x00007610ff1b7816 */ /* 0x000fe2000000001b */
[----:B0-----:R-:W3:Y:S01]  /*29040*/  LDL.LU.64 R6, [R1+0x22d0] ;  /* 0x0022d00001067983 */ /* 0x001ee20000300a00 */
[----:B------:R-:W-:Y:S02]  /*29050*/  PRMT R18, RZ, 0x7610, R18 ;  /* 0x00007610ff127816 */ /* 0x000fe40000000012 */
[----:B------:R-:W-:-:S05]  /*29060*/  PRMT R29, RZ, 0x7610, R29 ;  /* 0x00007610ff1d7816 */ /* 0x000fca000000001d */
[----:B------:R-:W3:Y:S04]  /*29070*/  @P4 LDG.E.U16 R27, desc[UR6][R16.64] ;  /* 0x00000006101b4981 */ /* 0x000ee8000c1e1500 */
[----:B------:R-:W3:Y:S04]  /*29080*/  @P4 LDG.E.U16 R20, desc[UR6][R14.64] ;  /* 0x000000060e144981 */ /* 0x000ee8000c1e1500 */
[----:B------:R-:W3:Y:S04]  /*29090*/  @P6 LDG.E.U16 R29, desc[UR6][R48.64] ;  /* 0x00000006301d6981 */ /* 0x000ee8000c1e1500 */
[----:B--2---:R0:W-:Y:S04]  /*290a0*/  STL [R1+0x1518], R5 ;  /* 0x0015180501007387 */ /* 0x0041e80000100800 */
[----:B------:R-:W2:Y:S04]  /*290b0*/  @P6 LDG.E.U16 R18, desc[UR6][R22.64] ;  /* 0x0000000616126981 */ /* 0x000ea8000c1e1500 */
[----:B0-----:R-:W2:Y:S04]  /*290c0*/  LDL.LU R5, [R1+0x22c8] ;  /* 0x0022c80001057983 */ /* 0x001ea80000300800 */
[----:B------:R-:W2:Y:S04]  /*290d0*/  LDL.LU.64 R12, [R1+0x22c0] ;  /* 0x0022c000010c7983 */ /* 0x000ea80000300a00 */
[----:B------:R0:W-:Y:S04]  /*290e0*/  STL [R1+0x1514], R19 ;  /* 0x0015141301007387 */ /* 0x0001e80000100800 */
[----:B0-----:R-:W2:Y:S04]  /*290f0*/  LDL.LU R19, [R1+0x22b8] ;  /* 0x0022b80001137983 */ /* 0x001ea80000300800 */
[----:B------:R0:W-:Y:S04]  /*29100*/  STL.64 [R1+0xe70], R8 ;  /* 0x000e700801007387 */ /* 0x0001e80000100a00 */
[----:B0-----:R-:W2:Y:S04]  /*29110*/  LDL.LU.64 R8, [R1+0x22b0] ;  /* 0x0022b00001087983 */ /* 0x001ea80000300a00 */
[----:B----4-:R0:W-:Y:S04]  /*29120*/  STL [R1+0x1510], R10 ;  /* 0x0015100a01007387 */ /* 0x0101e80000100800 */
[----:B0-----:R-:W4:Y:S04]  /*29130*/  LDL.LU R10, [R1+0x22ac] ;  /* 0x0022ac00010a7983 */ /* 0x001f280000300800 */
[----:B------:R-:W-:Y:S04]  /*29140*/  STL.64 [R1+0xe68], R50 ;  /* 0x000e683201007387 */ /* 0x000fe80000100a00 */
[----:B---3--:R0:W-:Y:S04]  /*29150*/  STL [R1+0x150c], R21 ;  /* 0x00150c1501007387 */ /* 0x0081e80000100800 */
[----:B0-----:R-:W3:Y:S04]  /*29160*/  LDL.LU R21, [R1+0x22a8] ;  /* 0x0022a80001157983 */ /* 0x001ee80000300800 */
[----:B------:R-:W3:Y:S04]  /*29170*/  LDL.LU R51, [R1] ;  /* 0x0000000001337983 */ /* 0x000ee80000300800 */
[----:B------:R-:W3:Y:S04]  /*29180*/  LDL.LU R50, [R1+0x4] ;  /* 0x0000040001327983 */ /* 0x000ee80000300800 */
[----:B------:R0:W-:Y:S01]  /*29190*/  STL.64 [R1+0xe60], R14 ;  /* 0x000e600e01007387 */ /* 0x0001e20000100a00 */
[----:B------:R-:W-:-:S02]  /*291a0*/  ISETP.GT.AND P3, PT, R2, 0x20, PT ;  /* 0x000000200200780c */ /* 0x000fc40003f64270 */
[----:B------:R-:W-:Y:S01]  /*291b0*/  PRMT R25, RZ, 0x7610, R25 ;  /* 0x00007610ff197816 */ /* 0x000fe20000000019 */
[----:B0-----:R-:W4:Y:S04]  /*291c0*/  LDL.LU.64 R14, [R1+0x22a0] ;  /* 0x0022a000010e7983 */ /* 0x001f280000300a00 */
[----:B------:R0:W-:Y:S01]  /*291d0*/  STL [R1+0x1508], R20 ;  /* 0x0015081401007387 */ /* 0x0001e20000100800 */
[----:B------:R-:W-:-:S03]  /*291e0*/  PRMT R28, RZ, 0x7610, R28 ;  /* 0x00007610ff1c7816 */ /* 0x000fc6000000001c */
[----:B0-----:R-:W4:Y:S04]  /*291f0*/  LDL.LU R20, [R1+0x2298] ;  /* 0x0022980001147983 */ /* 0x001f280000300800 */
[----:B------:R0:W-:Y:S01]  /*29200*/  STL.64 [R1+0xe58], R16 ;  /* 0x000e581001007387 */ /* 0x0001e20000100a00 */
[----:B------:R-:W-:-:S03]  /*29210*/  ISETP.GT.AND P4, PT, R2, 0x21, PT ;  /* 0x000000210200780c */ /* 0x000fc60003f84270 */
[----:B0-----:R-:W4:Y:S04]  /*29220*/  LDL.LU.64 R16, [R1+0x2290] ;  /* 0x0022900001107983 */ /* 0x001f280000300a00 */
[----:B------:R0:W-:Y:S04]  /*29230*/  STL [R1+0x1504], R27 ;  /* 0x0015041b01007387 */ /* 0x0001e80000100800 */
[----:B0-----:R-:W4:Y:S04]  /*29240*/  LDL.LU R27, [R1+0x2288] ;  /* 0x00228800011b7983 */ /* 0x001f280000300800 */
[----:B------:R0:W-:Y:S04]  /*29250*/  STL.64 [R1+0xe50], R22 ;  /* 0x000e501601007387 */ /* 0x0001e80000100a00 */
[----:B0-----:R-:W4:Y:S01]  /*29260*/  LDL.LU.64 R22, [R1+0x2280] ;  /* 0x0022800001167983 */ /* 0x001f220000300a00 */
[----:B------:R-:W-:-:S02]  /*29270*/  PRMT R24, RZ, 0x7610, R24 ;  /* 0x00007610ff187816 */ /* 0x000fc40000000018 */
[----:B------:R-:W-:Y:S01]  /*29280*/  PRMT R35, RZ, 0x7610, R35 ;  /* 0x00007610ff237816 */ /* 0x000fe20000000023 */
[----:B--2---:R0:W-:Y:S04]  /*29290*/  STL [R1+0x172c], R18 ;  /* 0x00172c1201007387 */ /* 0x0041e80000100800 */
[----:B0-----:R-:W2:Y:S04]  /*292a0*/  LDL.LU R18, [R1+0x227c] ;  /* 0x00227c0001127983 */ /* 0x001ea80000300800 */
[----:B------:R-:W-:Y:S04]  /*292b0*/  STL.64 [R1+0xe48], R48 ;  /* 0x000e483001007387 */ /* 0x000fe80000100a00 */
[----:B------:R0:W-:Y:S04]  /*292c0*/  STL [R1+0x1728], R29 ;  /* 0x0017281d01007387 */ /* 0x0001e80000100800 */
[----:B0-----:R-:W2:Y:S01]  /*292d0*/  LDL.LU R29, [R1+0x2278] ;  /* 0x00227800011d7983 */ /* 0x001ea20000300800 */
[----:B------:R-:W-:-:S02]  /*292e0*/  IMAD.MOV.U32 R48, RZ, RZ, R53 ;  /* 0x000000ffff307224 */ /* 0x000fc400078e0035 */
[----:B------:R-:W-:Y:S01]  /*292f0*/  IMAD.MOV.U32 R49, RZ, RZ, R4 ;  /* 0x000000ffff317224 */ /* 0x000fe200078e0004 */
[----:B------:R-:W-:Y:S04]  /*29300*/  STL.64 [R1+0x2190], R52 ;  /* 0x0021903401007387 */ /* 0x000fe80000100a00 */
[----:B------:R-:W-:Y:S04]  /*29310*/  STL.64 [R1+0x21b8], R52 ;  /* 0x0021b83401007387 */ /* 0x000fe80000100a00 */
[----:B------:R0:W2:Y:S04]  /*29320*/  @P3 LDG.E.U16 R28, desc[UR6][R48.64] ;  /* 0x00000006301c3981 */ /* 0x0000a8000c1e1500 */
[----:B------:R-:W-:Y:S04]  /*29330*/  STL.64 [R1+0x21e0], R52 ;  /* 0x0021e03401007387 */ /* 0x000fe80000100a00 */
[----:B------:R0:W-:Y:S02]  /*29340*/  STL.64 [R1+0xe38], R48 ;  /* 0x000e383001007387 */ /* 0x0001e40000100a00 */
[----:B0-----:R-:W-:-:S02]  /*29350*/  IMAD.MOV.U32 R48, RZ, RZ, R11 ;  /* 0x000000ffff307224 */ /* 0x001fc400078e000b */
[----:B------:R-:W-:-:S05]  /*29360*/  IMAD.MOV.U32 R49, RZ, RZ, R7 ;  /* 0x000000ffff317224 */ /* 0x000fca00078e0007 */
[----:B------:R-:W2:Y:S04]  /*29370*/  @P4 LDG.E.U16 R35, desc[UR6][R48.64] ;  /* 0x0000000630234981 */ /* 0x000ea8000c1e1500 */
[----:B---3--:R0:W3:Y:S04]  /*29380*/  @P3 LDG.E.U16 R25, desc[UR6][R50.64] ;  /* 0x0000000632193981 */ /* 0x0080e8000c1e1500 */
[----:B------:R0:W-:Y:S02]  /*29390*/  STL.64 [R1+0xe40], R50 ;  /* 0x000e403201007387 */ /* 0x0001e40000100a00 */
[----:B0-----:R-:W-:-:S02]  /*293a0*/  IMAD.MOV.U32 R50, RZ, RZ, R6 ;  /* 0x000000ffff327224 */ /* 0x001fc400078e0006 */
[----:B------:R-:W-:-:S05]  /*293b0*/  IMAD.MOV.U32 R51, RZ, RZ, R5 ;  /* 0x000000ffff337224 */ /* 0x000fca00078e0005 */
[----:B------:R-:W4:Y:S01]  /*293c0*/  @P4 LDG.E.U16 R24, desc[UR6][R50.64] ;  /* 0x0000000632184981 */ /* 0x000f22000c1e1500 */
[C---:B------:R-:W-:Y:S02]  /*293d0*/  ISETP.GT.AND P6, PT, R2.reuse, 0x22, PT ;  /* 0x000000220200780c */ /* 0x040fe40003fc4270 */
[----:B------:R-:W-:Y:S02]  /*293e0*/  PRMT R31, RZ, 0x7610, R31 ;  /* 0x00007610ff1f7816 */ /* 0x000fe4000000001f */
[----:B------:R-:W-:Y:S02]  /*293f0*/  PRMT R30, RZ, 0x7610, R30 ;  /* 0x00007610ff1e7816 */ /* 0x000fe4000000001e */
[----:B------:R-:W-:Y:S02]  /*29400*/  ISETP.GT.AND P3, PT, R2, 0x23, PT ;  /* 0x000000230200780c */ /* 0x000fe40003f64270 */
[----:B------:R-:W-:Y:S02]  /*29410*/  PRMT R26, RZ, 0x7610, R26 ;  /* 0x00007610ff1a7816 */ /* 0x000fe4000000001a */
[----:B------:R-:W-:Y:S01]  /*29420*/  PRMT R37, RZ, 0x7610, R37 ;  /* 0x00007610ff257816 */ /* 0x000fe20000000025 */
[----:B---3--:R0:W-:Y:S04]  /*29430*/  STL [R1+0x1500], R25 ;  /* 0x0015001901007387 */ /* 0x0081e80000100800 */
[----:B0-----:R-:W3:Y:S04]  /*29440*/  LDL.LU R25, [R1+0x2274] ;  /* 0x0022740001197983 */ /* 0x001ee80000300800 */
[----:B--2---:R0:W-:Y:S04]  /*29450*/  STL [R1+0x14fc], R28 ;  /* 0x0014fc1c01007387 */ /* 0x0041e80000100800 */
[----:B0-----:R-:W2:Y:S04]  /*29460*/  LDL.LU R28, [R1+0x2270] ;  /* 0x00227000011c7983 */ /* 0x001ea80000300800 */
[----:B------:R-:W-:Y:S04]  /*29470*/  STL.64 [R1+0x2170], R6 ;  /* 0x0021700601007387 */ /* 0x000fe80000100a00 */
[----:B------:R0:W-:Y:S04]  /*29480*/  STL.64 [R1+0x21a0], R6 ;  /* 0x0021a00601007387 */ /* 0x0001e80000100a00 */
[----:B------:R-:W-:Y:S04]  /*29490*/  STL.64 [R1+0xe28], R48 ;  /* 0x000e283001007387 */ /* 0x000fe80000100a00 */
[----:B------:R-:W-:Y:S04]  /*294a0*/  STL.64 [R1+0xe30], R50 ;  /* 0x000e303201007387 */ /* 0x000fe80000100a00 */
[----:B------:R-:W-:Y:S04]  /*294b0*/  STL.64 [R1+0x2168], R4 ;  /* 0x0021680401007387 */ /* 0x000fe80000100a00 */
[----:B------:R-:W-:Y:S04]  /*294c0*/  STL.64 [R1+0x2198], R4 ;  /* 0x0021980401007387 */ /* 0x000fe80000100a00 */
[----:B------:R-:W-:Y:S04]  /*294d0*/  STL.64 [R1+0x21c0], R4 ;  /* 0x0021c00401007387 */ /* 0x000fe80000100a00 */
[----:B------:R-:W-:Y:S04]  /*294e0*/  STL.64 [R1+0x21f0], R4 ;  /* 0x0021f00401007387 */ /* 0x000fe80000100a00 */
[----:B----4-:R1:W-:Y:S01]  /*294f0*/  STL [R1+0x14f8], R24 ;  /* 0x0014f81801007387 */ /* 0x0103e20000100800 */
[----:B0-----:R-:W-:-:S02]  /*29500*/  IMAD.MOV.U32 R6, RZ, RZ, R12 ;  /* 0x000000ffff067224 */ /* 0x001fc400078e000c */
[----:B------:R-:W-:Y:S01]  /*29510*/  IMAD.MOV.U32 R7, RZ, RZ, R8 ;  /* 0x000000ffff077224 */ /* 0x000fe200078e0008 */
[----:B-1----:R-:W4:Y:S01]  /*29520*/  LDL.LU R24, [R1+0x226c] ;  /* 0x00226c0001187983 */ /* 0x002f220000300800 */
[----:B------:R-:W-:Y:S02]  /*29530*/  IMAD.MOV.U32 R4, RZ, RZ, R13 ;  /* 0x000000ffff047224 */ /* 0x000fe400078e000d */
[----:B------:R-:W-:Y:S01]  /*29540*/  IMAD.MOV.U32 R5, RZ, RZ, R9 ;  /* 0x000000ffff057224 */ /* 0x000fe200078e0009 */
[----:B------:R0:W-:Y:S04]  /*29550*/  STL [R1+0x14f4], R35 ;  /* 0x0014f42301007387 */ /* 0x0001e80000100800 */
[----:B------:R1:W2:Y:S04]  /*29560*/  @P6 LDG.E.U16 R31, desc[UR6][R6.64] ;  /* 0x00000006061f6981 */ /* 0x0002a8000c1e1500 */
[----:B------:R1:W3:Y:S04]  /*29570*/  @P6 LDG.E.U16 R30, desc[UR6][R4.64] ;  /* 0x00000006041e6981 */ /* 0x0002e8000c1e1500 */
[----:B0-----:R-:W3:Y:S04]  /*29580*/  LDL.LU R35, [R1+0x2268] ;  /* 0x0022680001237983 */ /* 0x001ee80000300800 */
[----:B------:R-:W-:Y:S04]  /*29590*/  STL.64 [R1+0x21a8], R12 ;  /* 0x0021a80c01007387 */ /* 0x000fe80000100a00 */
[----:B------:R-:W-:Y:S04]  /*295a0*/  STL.64 [R1+0x21c8], R12 ;  /* 0x0021c80c01007387 */ /* 0x000fe80000100a00 */
[----:B------:R-:W-:Y:S04]  /*295b0*/  STL.64 [R1+0xe18], R4 ;  /* 0x000e180401007387 */ /* 0x000fe80000100a00 */
[----:B------:R1:W-:Y:S02]  /*295c0*/  STL.64 [R1+0xe20], R6 ;  /* 0x000e200601007387 */ /* 0x0003e40000100a00 */
[----:B-1----:R-:W-:-:S02]  /*295d0*/  IMAD.MOV.U32 R6, RZ, RZ, R14 ;  /* 0x000000ffff067224 */ /* 0x002fc400078e000e */
[----:B------:R-:W-:Y:S02]  /*295e0*/  IMAD.MOV.U32 R7, RZ, RZ, R10 ;  /* 0x000000ffff077224 */ /* 0x000fe400078e000a */
[----:B------:R-:W-:Y:S02]  /*295f0*/  IMAD.MOV.U32 R4, RZ, RZ, R19 ;  /* 0x000000ffff047224 */ /* 0x000fe400078e0013 */
[----:B------:R-:W-:Y:S01]  /*29600*/  IMAD.MOV.U32 R5, RZ, RZ, R15 ;  /* 0x000000ffff057224 */ /* 0x000fe200078e000f */
[----:B------:R-:W4:Y:S04]  /*29610*/  @P3 LDG.E.U16 R26, desc[UR6][R6.64] ;  /* 0x00000006061a3981 */ /* 0x000f28000c1e1500 */
[----:B------:R0:W4:Y:S04]  /*29620*/  @P3 LDG.E.U16 R37, desc[UR6][R4.64] ;  /* 0x0000000604253981 */ /* 0x000128000c1e1500 */
[----:B------:R-:W-:Y:S04]  /*29630*/  STL.64 [R1+0x2178], R8 ;  /* 0x0021780801007387 */ /* 0x000fe80000100a00 */
[----:B------:R-:W-:Y:S01]  /*29640*/  STL.64 [R1+0x21d0], R8 ;  /* 0x0021d00801007387 */ /* 0x000fe20000100a00 */
[----:B------:R-:W-:-:S02]  /*29650*/  ISETP.GT.AND P4, PT, R2, 0x24, PT ;  /* 0x000000240200780c */ /* 0x000fc40003f84270 */
[----:B------:R-:W-:Y:S02]  /*29660*/  PRMT R33, RZ, 0x7610, R33 ;  /* 0x00007610ff217816 */ /* 0x000fe40000000021 */
[----:B------:R-:W-:Y:S02]  /*29670*/  ISETP.GT.AND P6, PT, R2, 0x25, PT ;  /* 0x000000250200780c */ /* 0x000fe40003fc4270 */
[----:B------:R-:W-:Y:S02]  /*29680*/  PRMT R36, RZ, 0x7610, R36 ;  /* 0x00007610ff247816 */ /* 0x000fe40000000024 */
[----:B------:R-:W-:Y:S02]  /*29690*/  PRMT R32, RZ, 0x7610, R32 ;  /* 0x00007610ff207816 */ /* 0x000fe40000000020 */
[----:B------:R-:W-:Y:S01]  /*296a0*/  PRMT R43, RZ, 0x7610, R43 ;  /* 0x00007610ff2b7816 */ /* 0x000fe2000000002b */
[----:B--2---:R1:W-:Y:S04]  /*296b0*/  STL [R1+0x14f0], R31 ;  /* 0x0014f01f01007387 */ /* 0x0043e80000100800 */
[----:B-1----:R-:W2:Y:S04]  /*296c0*/  LDL.LU R31, [R1+0x2264] ;  /* 0x00226400011f7983 */ /* 0x002ea80000300800 */
[----:B---3--:R1:W-:Y:S04]  /*296d0*/  STL [R1+0x14ec], R30 ;  /* 0x0014ec1e01007387 */ /* 0x0083e80000100800 */
[----:B-1----:R-:W3:Y:S04]  /*296e0*/  LDL.LU R30, [R1+0x2260] ;  /* 0x00226000011e7983 */ /* 0x002ee80000300800 */
[----:B------:R-:W-:Y:S04]  /*296f0*/  STL.64 [R1+0x21b0], R14 ;  /* 0x0021b00e01007387 */ /* 0x000fe80000100a00 */
[----:B------:R-:W-:Y:S04]  /*29700*/  STL.64 [R1+0x21d8], R14 ;  /* 0x0021d80e01007387 */ /* 0x000fe80000100a00 */
[----:B------:R0:W-:Y:S04]  /*29710*/  STL.64 [R1+0xe08], R4 ;  /* 0x000e080401007387 */ /* 0x0001e80000100a00 */
[----:B------:R1:W-:Y:S04]  /*29720*/  STL.64 [R1+0xe10], R6 ;  /* 0x000e100601007387 */ /* 0x0003e80000100a00 */
[----:B------:R-:W-:Y:S04]  /*29730*/  STL [R1+0x2220], R15 ;  /* 0x0022200f01007387 */ /* 0x000fe80000100800 */
[----:B------:R-:W-:Y:S04]  /*29740*/  STL.64 [R1+0x2180], R10 ;  /* 0x0021800a01007387 */ /* 0x000fe80000100a00 */
[----:B------:R-:W-:Y:S04]  /*29750*/  STL.64 [R1+0x21f8], R10 ;  /* 0x0021f80a01007387 */ /* 0x000fe80000100a00 */
[----:B----4-:R4:W-:Y:S01]  /*29760*/  STL [R1+0x14e8], R26 ;  /* 0x0014e81a01007387 */ /* 0x0109e20000100800 */
[----:B0-----:R-:W-:Y:S01]  /*29770*/  IMAD.MOV.U32 R4, RZ, RZ, R21 ;  /* 0x000000ffff047224 */ /* 0x001fe200078e0015 */
[----:B-1----:R-:W-:Y:S01]  /*29780*/  MOV R6, R20 ;  /* 0x0000001400067202 */ /* 0x002fe20000000f00 */
[----:B------:R-:W-:-:S02]  /*29790*/  IMAD.MOV.U32 R7, RZ, RZ, R16 ;  /* 0x000000ffff077224 */ /* 0x000fc400078e0010 */
[----:B------:R-:W-:Y:S01]  /*297a0*/  IMAD.MOV.U32 R5, RZ, RZ, R17 ;  /* 0x000000ffff057224 */ /* 0x000fe200078e0011 */
[----:B----4-:R-:W4:Y:S04]  /*297b0*/  LDL.LU R26, [R1+0x225c] ;  /* 0x00225c00011a7983 */ /* 0x010f280000300800 */
        /* <DEDUP_REMOVED lines=13> */
[----:B------:R-:W4:Y:S01]  /*29890*/  @P6 LDG.E.U16 R43, desc[UR6][R4.64] ;  /* 0x00000006042b6981 */ /* 0x000f22000c1e1500 */
[----:B------:R-:W-:-:S02]  /*298a0*/  ISETP.GT.AND P3, PT, R2, 0x26, PT ;  /* 0x000000260200780c */ /* 0x000fc40003f64270 */
[----:B------:R-:W-:Y:S02]  /*298b0*/  ISETP.GT.AND P4, PT, R2, 0x27, PT ;  /* 0x000000270200780c */ /* 0x000fe40003f84270 */
[----:B------:R-:W-:Y:S02]  /*298c0*/  PRMT R39, RZ, 0x7610, R39 ;  /* 0x00007610ff277816 */ /* 0x000fe40000000027 */
[----:B------:R-:W-:Y:S02]  /*298d0*/  PRMT R38, RZ, 0x7610, R38 ;  /* 0x00007610ff267816 */ /* 0x000fe40000000026 */
[----:B------:R-:W-:Y:S01]  /*298e0*/  PRMT R34, RZ, 0x7610, R34 ;  /* 0x00007610ff227816 */ /* 0x000fe20000000022 */
[----:B--2---:R0:W-:Y:S04]  /*298f0*/  STL [R1+0x14e0], R33 ;  /* 0x0014e02101007387 */ /* 0x0041e80000100800 */
[----:B0-----:R-:W2:Y:S04]  /*29900*/  LDL.LU R33, [R1+0x2254] ;  /* 0x0022540001217983 */ /* 0x001ea80000300800 */
[----:B---3--:R0:W-:Y:S04]  /*29910*/  STL [R1+0x14dc], R36 ;  /* 0x0014dc2401007387 */ /* 0x0081e80000100800 */
[----:B0-----:R-:W3:Y:S04]  /*29920*/  LDL.LU R36, [R1+0x2250] ;  /* 0x0022500001247983 */ /* 0x001ee80000300800 */
[----:B------:R-:W-:Y:S04]  /*29930*/  STL.64 [R1+0x2210], R22 ;  /* 0x0022101601007387 */ /* 0x000fe80000100a00 */
[----:B------:R-:W-:Y:S04]  /*29940*/  STL.64 [R1+0x2208], R18 ;  /* 0x0022081201007387 */ /* 0x000fe80000100a00 */
[----:B------:R-:W-:Y:S04]  /*29950*/  STL.64 [R1+0xde8], R4 ;  /* 0x000de80401007387 */ /* 0x000fe80000100a00 */
[----:B------:R0:W-:Y:S04]  /*29960*/  STL.64 [R1+0xdf0], R6 ;  /* 0x000df00601007387 */ /* 0x0001e80000100a00 */
[----:B----4-:R1:W-:Y:S01]  /*29970*/  STL [R1+0x14d8], R32 ;  /* 0x0014d82001007387 */ /* 0x0103e20000100800 */
[----:B0-----:R-:W-:-:S02]  /*29980*/  IMAD.MOV.U32 R6, RZ, RZ, R28 ;  /* 0x000000ffff067224 */ /* 0x001fc400078e001c */
[----:B------:R-:W-:Y:S01]  /*29990*/  IMAD.MOV.U32 R7, RZ, RZ, R24 ;  /* 0x000000ffff077224 */ /* 0x000fe200078e0018 */
[----:B-1----:R-:W4:Y:S04]  /*299a0*/  LDL.LU R32, [R1+0x224c] ;  /* 0x00224c0001207983 */ /* 0x002f280000300800 */
[----:B------:R0:W-:Y:S01]  /*299b0*/  STL [R1+0x14d4], R43 ;  /* 0x0014d42b01007387 */ /* 0x0001e20000100800 */
[----:B------:R-:W-:Y:S02]  /*299c0*/  IMAD.MOV.U32 R4, RZ, RZ, R29 ;  /* 0x000000ffff047224 */ /* 0x000fe400078e001d */
[----:B------:R-:W-:Y:S01]  /*299d0*/  IMAD.MOV.U32 R5, RZ, RZ, R25 ;  /* 0x000000ffff057224 */ /* 0x000fe200078e0019 */
[----:B------:R1:W2:Y:S04]  /*299e0*/  @P3 LDG.E.U16 R39, desc[UR6][R6.64] ;  /* 0x0000000606273981 */ /* 0x0002a8000c1e1500 */
[----:B------:R-:W3:Y:S04]  /*299f0*/  @P3 LDG.E.U16 R38, desc[UR6][R4.64] ;  /* 0x0000000604263981 */ /* 0x000ee8000c1e1500 */
[----:B0-----:R-:W3:Y:S04]  /*29a00*/  LDL.LU R43, [R1+0x2248] ;  /* 0x00224800012b7983 */ /* 0x001ee80000300800 */
[----:B------:R-:W3:Y:S04]  /*29a10*/  LDL R48, [R1+0x14b8] ;  /* 0x0014b80001307983 */ /* 0x000ee80000100800 */
[----:B------:R-:W-:Y:S04]  /*29a20*/  STL.64 [R1+0x2218], R24 ;  /* 0x0022181801007387 */ /* 0x000fe80000100a00 */
[----:B------:R1:W-:Y:S02]  /*29a30*/  STL.64 [R1+0xde0], R6 ;  /* 0x000de00601007387 */ /* 0x0003e40000100a00 */
[----:B-1----:R-:W-:-:S02]  /*29a40*/  IMAD.MOV.U32 R6, RZ, RZ, R30 ;  /* 0x000000ffff067224 */ /* 0x002fc400078e001e */
[----:B------:R-:W-:-:S05]  /*29a50*/  IMAD.MOV.U32 R7, RZ, RZ, R26 ;  /* 0x000000ffff077224 */ /* 0x000fca00078e001a */
[----:B------:R-:W4:Y:S01]  /*29a60*/  @P4 LDG.E.U16 R34, desc[UR6][R6.64] ;  /* 0x0000000606224981 */ /* 0x000f22000c1e1500 */
[----:B------:R-:W-:Y:S02]  /*29a70*/  ISETP.GT.AND P6, PT, R2, 0x28, PT ;  /* 0x000000280200780c */ /* 0x000fe40003fc4270 */
[----:B------:R-:W-:Y:S02]  /*29a80*/  PRMT R45, RZ, 0x7610, R45 ;  /* 0x00007610ff2d7816 */ /* 0x000fe4000000002d */
[----:B------:R-:W-:Y:S01]  /*29a90*/  PRMT R41, RZ, 0x7610, R41 ;  /* 0x00007610ff297816 */ /* 0x000fe20000000029 */
[----:B--2---:R0:W-:Y:S04]  /*29aa0*/  STL [R1+0x14d0], R39 ;  /* 0x0014d02701007387 */ /* 0x0041e80000100800 */
[----:B0-----:R-:W2:Y:S04]  /*29ab0*/  LDL.LU R39, [R1+0x2244] ;  /* 0x0022440001277983 */ /* 0x001ea80000300800 */
[----:B------:R-:W-:Y:S04]  /*29ac0*/  STL.64 [R1+0xdd8], R4 ;  /* 0x000dd80401007387 */ /* 0x000fe80000100a00 */
[----:B---3--:R0:W-:Y:S04]  /*29ad0*/  STL [R1+0x14cc], R38 ;  /* 0x0014cc2601007387 */ /* 0x0081e80000100800 */
[----:B0-----:R-:W3:Y:S04]  /*29ae0*/  LDL.LU R38, [R1+0x2240] ;  /* 0x0022400001267983 */ /* 0x001ee80000300800 */
[----:B------:R-:W-:Y:S04]  /*29af0*/  STL.64 [R1+0xdd0], R6 ;  /* 0x000dd00601007387 */ /* 0x000fe80000100a00 */
[----:B----4-:R0:W-:Y:S01]  /*29b00*/  STL [R1+0x1724], R34 ;  /* 0x0017242201007387 */ /* 0x0101e20000100800 */
[----:B------:R-:W-:-:S02]  /*29b10*/  IMAD.MOV.U32 R4, RZ, RZ, R35 ;  /* 0x000000ffff047224 */ /* 0x000fc400078e0023 */
[----:B------:R-:W-:-:S05]  /*29b20*/  IMAD.MOV.U32 R5, RZ, RZ, R31 ;  /* 0x000000ffff057224 */ /* 0x000fca00078e001f */
[----:B------:R1:W4:Y:S04]  /*29b30*/  @P4 LDG.E.U16 R45, desc[UR6][R4.64] ;  /* 0x00000006042d4981 */ /* 0x000328000c1e1500 */
[----:B0-----:R-:W2:Y:S01]  /*29b40*/  LDL.LU R34, [R1+0x223c] ;  /* 0x00223c0001227983 */ /* 0x001ea20000300800 */
[----:B------:R-:W-:Y:S02]  /*29b50*/  IMAD.MOV.U32 R6, RZ, RZ, R36 ;  /* 0x000000ffff067224 */ /* 0x000fe400078e0024 */
[----:B------:R-:W-:-:S05]  /*29b60*/  IMAD.MOV.U32 R7, RZ, RZ, R32 ;  /* 0x000000ffff077224 */ /* 0x000fca00078e0020 */
[----:B------:R-:W4:Y:S01]  /*29b70*/  @P6 LDG.E.U16 R41, desc[UR6][R6.64] ;  /* 0x0000000606296981 */ /* 0x000f22000c1e1500 */
[----:B------:R-:W-:Y:S02]  /*29b80*/  ISETP.GT.AND P3, PT, R2, 0x29, PT ;  /* 0x000000290200780c */ /* 0x000fe40003f64270 */
[----:B------:R-:W-:Y:S01]  /*29b90*/  PRMT R44, RZ, 0x7610, R44 ;  /* 0x00007610ff2c7816 */ /* 0x000fe2000000002c */
[----:B------:R1:W-:Y:S01]  /*29ba0*/  STL.64 [R1+0xdc8], R4 ;  /* 0x000dc80401007387 */ /* 0x0003e20000100a00 */
[----:B------:R-:W-:Y:S01]  /*29bb0*/  PRMT R40, RZ, 0x7610, R40 ;  /* 0x00007610ff287816 */ /* 0x000fe20000000028 */
[----:B-1----:R-:W-:Y:S02]  /*29bc0*/  IMAD.MOV.U32 R4, RZ, RZ, R37 ;  /* 0x000000ffff047224 */ /* 0x002fe400078e0025 */
[----:B------:R-:W-:-:S05]  /*29bd0*/  IMAD.MOV.U32 R5, RZ, RZ, R33 ;  /* 0x000000ffff057224 */ /* 0x000fca00078e0021 */
[----:B------:R-:W4:Y:S01]  /*29be0*/  @P6 LDG.E.U16 R44, desc[UR6][R4.64] ;  /* 0x00000006042c6981 */ /* 0x000f22000c1e1500 */
[----:B---3--:R-:W-:Y:S02]  /*29bf0*/  IMAD.MOV.U32 R8, RZ, RZ, R38 ;  /* 0x000000ffff087224 */ /* 0x008fe400078e0026 */
[----:B--2---:R-:W-:Y:S01]  /*29c00*/  IMAD.MOV.U32 R9, RZ, RZ, R34 ;  /* 0x000000ffff097224 */ /* 0x004fe200078e0022 */
[----:B----4-:R0:W-:Y:S04]  /*29c10*/  STL [R1+0x1720], R45 ;  /* 0x0017202d01007387 */ /* 0x0101e80000100800 */
[----:B------:R-:W2:Y:S04]  /*29c20*/  @P3 LDG.E.U16 R40, desc[UR6][R8.64] ;  /* 0x0000000608283981 */ /* 0x000ea8000c1e1500 */
[----:B0-----:R-:W3:Y:S04]  /*29c30*/  LDL.LU R45, [R1+0x2238] ;  /* 0x00223800012d7983 */ /* 0x001ee80000300800 */
[----:B------:R-:W-:Y:S04]  /*29c40*/  STL.64 [R1+0xdc0], R6 ;  /* 0x000dc00601007387 */ /* 0x000fe80000100a00 */
[----:B------:R0:W-:Y:S04]  /*29c50*/  STL [R1+0x14c8], R41 ;  /* 0x0014c82901007387 */ /* 0x0001e80000100800 */
[----:B0-----:R-:W4:Y:S04]  /*29c60*/  LDL.LU R41, [R1+0x2234] ;  /* 0x0022340001297983 */ /* 0x001f280000300800 */
[----:B------:R0:W-:Y:S01]  /*29c70*/  STL.64 [R1+0xdb8], R4 ;  /* 0x000db80401007387 */ /* 0x0001e20000100a00 */
[----:B------:R-:W-:-:S03]  /*29c80*/  PRMT R46, RZ, 0x7610, R46 ;  /* 0x00007610ff2e7816 */ /* 0x000fc6000000002e */
[----:B------:R1:W-:Y:S01]  /*29c90*/  STL [R1+0x14c4], R44 ;  /* 0x0014c42c01007387 */ /* 0x0003e20000100800 */
[----:B------:R-:W-:Y:S01]  /*29ca0*/  ISETP.GT.AND P4, PT, R2, 0x2a, PT ;  /* 0x0000002a0200780c */ /* 0x000fe20003f84270 */
[----:B0-----:R-:W-:Y:S02]  /*29cb0*/  IMAD.MOV.U32 R4, RZ, RZ, R43 ;  /* 0x000000ffff047224 */ /* 0x001fe400078e002b */
[----:B-1----:R-:W4:Y:S04]  /*29cc0*/  LDL.LU R44, [R1+0x2230] ;  /* 0x00223000012c7983 */ /* 0x002f280000300800 */
[----:B------:R-:W4:Y:S04]  /*29cd0*/  LDL.LU R6, [R1+0x20c] ;  /* 0x00020c0001067983 */ /* 0x000f280000300800 */
[----:B------:R-:W4:Y:S04]  /*29ce0*/  LDL R21, [R1+0x14b0] ;  /* 0x0014b00001157983 */ /* 0x000f280000100800 */
[----:B------:R-:W4:Y:S01]  /*29cf0*/  LDL R51, [R1+0x14ac] ;  /* 0x0014ac0001337983 */ /* 0x000f220000100800 */
[----:B------:R-:W-:-:S03]  /*29d00*/  IMAD.MOV.U32 R5, RZ, RZ, R39 ;  /* 0x000000ffff057224 */ /* 0x000fc600078e0027 */
[----:B------:R-:W-:Y:S01]  /*29d10*/  STL.64 [R1+0xdb0], R8 ;  /* 0x000db00801007387 */ /* 0x000fe20000100a00 */
[----:B------:R-:W-:-:S03]  /*29d20*/  PRMT R42, RZ, 0x7610, R42 ;  /* 0x00007610ff2a7816 */ /* 0x000fc6000000002a */
[----:B------:R0:W4:Y:S04]  /*29d30*/  @P3 LDG.E.U16 R46, desc[UR6][R4.64] ;  /* 0x00000006042e3981 */ /* 0x000128000c1e1500 */
[----:B--2---:R1:W-:Y:S04]  /*29d40*/  STL [R1+0x14c0], R40 ;  /* 0x0014c02801007387 */ /* 0x0043e80000100800 */
[----:B-1----:R-:W2:Y:S01]  /*29d50*/  LDL.LU R40, [R1+0x222c] ;  /* 0x00222c0001287983 */ /* 0x002ea20000300800 */
[----:B---3--:R-:W-:-:S03]  /*29d60*/  IMAD.MOV.U32 R8, RZ, RZ, R45 ;  /* 0x000000ffff087224 */ /* 0x008fc600078e002d */
[----:B------:R-:W3:Y:S01]  /*29d70*/  LDL R15, [R1+0x14a8] ;  /* 0x0014a800010f7983 */ /* 0x000ee20000100800 */
[----:B----4-:R-:W-:-:S05]  /*29d80*/  IMAD.MOV.U32 R9, RZ, RZ, R41 ;  /* 0x000000ffff097224 */ /* 0x010fca00078e0029 */
[----:B------:R-:W4:Y:S04]  /*29d90*/  @P4 LDG.E.U16 R42, desc[UR6][R8.64] ;  /* 0x00000006082a4981 */ /* 0x000f28000c1e1500 */
[----:B------:R0:W-:Y:S04]  /*29da0*/  STL.64 [R1+0xda8], R4 ;  /* 0x000da80401007387 */ /* 0x0001e80000100a00 */
[----:B------:R-:W3:Y:S01]  /*29db0*/  LDL R14, [R1+0x14a4] ;  /* 0x0014a400010e7983 */ /* 0x000ee20000100800 */
[----:B0-----:R-:W-:-:S03]  /*29dc0*/  IMAD.MOV.U32 R4, RZ, RZ, R44 ;  /* 0x000000ffff047224 */ /* 0x001fc600078e002c */
[----:B------:R0:W-:Y:S04]  /*29dd0*/  STL [R1+0x14bc], R46 ;  /* 0x0014bc2e01007387 */ /* 0x0001e80000100800 */
[----:B0-----:R-:W3:Y:S04]  /*29de0*/  LDL.LU R46, [R1+0x2228] ;  /* 0x00222800012e7983 */ /* 0x001ee80000300800 */
[----:B------:R-:W3:Y:S04]  /*29df0*/  LDL.LU R16, [R1+0x1f0] ;  /* 0x0001f00001107983 */ /* 0x000ee80000300800 */
[----:B------:R-:W3:Y:S04]  /*29e00*/  LDL R49, [R1+0x14a0] ;  /* 0x0014a00001317983 */ /* 0x000ee80000100800 */
[----:B------:R-:W3:Y:S04]  /*29e10*/  LDL R12, [R1+0x149c] ;  /* 0x00149c00010c7983 */ /* 0x000ee80000100800 */
[----:B------:R-:W3:Y:S01]  /*29e20*/  LDL R52, [R1+0x1498] ;  /* 0x0014980001347983 */ /* 0x000ee20000100800 */
[----:B--2---:R-:W-:-:S05]  /*29e30*/  IMAD.MOV.U32 R5, RZ, RZ, R40 ;  /* 0x000000ffff057224 */ /* 0x004fca00078e0028 */
[----:B------:R-:W2:Y:S04]  /*29e40*/  @P4 LDG.E.U16 R48, desc[UR6][R4.64] ;  /* 0x0000000604304981 */ /* 0x000ea8000c1e1500 */
[----:B------:R0:W-:Y:S04]  /*29e50*/  STL.64 [R1+0xda0], R4 ;  /* 0x000da00401007387 */ /* 0x0001e80000100a00 */
[----:B0-----:R-:W2:Y:S04]  /*29e60*/  LDL.LU R5, [R1+0x1f4] ;  /* 0x0001f40001057983 */ /* 0x001ea80000300800 */
[----:B------:R-:W-:Y:S04]  /*29e70*/  STL.64 [R1+0xd98], R8 ;  /* 0x000d980801007387 */ /* 0x000fe80000100a00 */
[----:B------:R-:W2:Y:S04]  /*29e80*/  LDL.LU R4, [R1+0x204] ;  /* 0x0002040001047983 */ /* 0x000ea80000300800 */
[----:B----4-:R0:W-:Y:S04]  /*29e90*/  STL [R1+0x14b4], R42 ;  /* 0x0014b42a01007387 */ /* 0x0101e80000100800 */
[----:B0-----:R-:W4:Y:S01]  /*29ea0*/  LDL.LU R42, [R1+0x2224] ;  /* 0x00222400012a7983 */ /* 0x001f220000300800 */
[----:B------:R-:W-:-:S02]  /*29eb0*/  ISETP.GT.AND P6, PT, R2, 0x2b, PT ;  /* 0x0000002b0200780c */ /* 0x000fc40003fc4270 */
[----:B---3--:R-:W-:-:S11]  /*29ec0*/  MOV R7, R46 ;  /* 0x0000002e00077202 */ /* 0x008fd60000000f00 */
[----:B------:R-:W3:Y:S04]  /*29ed0*/  @P6 LDG.E.U16 R51, desc[UR6][R6.64] ;  /* 0x0000000606336981 */ /* 0x000ee8000c1e1500 */
[----:B--2---:R0:W-:Y:S04]  /*29ee0*/  @P4 STL [R1+0x14b8], R48 ;  /* 0x0014b83001004387 */ /* 0x0041e80000100800 */
[----:B------:R-:W2:Y:S04]  /*29ef0*/  LDL.LU R19, [R1+0x1f8] ;  /* 0x0001f80001137983 */ /* 0x000ea80000300800 */
[----:B------:R-:W2:Y:S01]  /*29f00*/  LDL.LU R18, [R1+0x208] ;  /* 0x0002080001127983 */ /* 0x000ea20000300800 */
[----:B------:R-:W-:-:S03]  /*29f10*/  ISETP.GT.AND P3, PT, R2, 0x2c, PT ;  /* 0x0000002c0200780c */ /* 0x000fc60003f64270 */
[----:B------:R-:W2:Y:S01]  /*29f20*/  LDL.LU R11, [R1+0x1fc] ;  /* 0x0001fc00010b7983 */ /* 0x000ea20000300800 */
[----:B----4-:R-:W-:-:S05]  /*29f30*/  IMAD.MOV.U32 R17, RZ, RZ, R42 ;  /* 0x000000ffff117224 */ /* 0x010fca00078e002a */
[----:B------:R1:W4:Y:S04]  /*29f40*/  @P6 LDG.E.U16 R21, desc[UR6][R16.64] ;  /* 0x0000000610156981 */ /* 0x000328000c1e1500 */
[----:B------:R-:W-:Y:S04]  /*29f50*/  STL.64 [R1+0xd88], R6 ;  /* 0x000d880601007387 */ /* 0x000fe80000100a00 */
[----:B------:R-:W4:Y:S04]  /*29f60*/  LDL.LU R10, [R1+0x22c] ;  /* 0x00022c00010a7983 */ /* 0x000f280000300800 */
[----:B------:R-:W4:Y:S04]  /*29f70*/  LDL.LU R9, [R1+0x200] ;  /* 0x0002000001097983 */ /* 0x000f280000300800 */
[----:B------:R-:W4:Y:S04]  /*29f80*/  LDL.LU R8, [R1+0x210] ;  /* 0x0002100001087983 */ /* 0x000f280000300800 */
[----:B------:R-:W4:Y:S04]  /*29f90*/  LDL R53, [R1+0x1494] ;  /* 0x0014940001357983 */ /* 0x000f280000100800 */
[----:B------:R-:W4:Y:S04]  /*29fa0*/  LDL R50, [R1+0x171c] ;  /* 0x00171c0001327983 */ /* 0x000f280000100800 */
[----:B0-----:R-:W4:Y:S04]  /*29fb0*/  LDL R48, [R1+0x1718] ;  /* 0x0017180001307983 */ /* 0x001f280000100800 */
[----:B------:R1:W-:Y:S02]  /*29fc0*/  STL.64 [R1+0xd90], R16 ;  /* 0x000d901001007387 */ /* 0x0003e40000100a00 */
[----:B-1----:R-:W-:-:S02]  /*29fd0*/  IMAD.MOV.U32 R16, RZ, RZ, R4 ;  /* 0x000000ffff107224 */ /* 0x002fc400078e0004 */
[----:B------:R-:W-:-:S05]  /*29fe0*/  IMAD.MOV.U32 R17, RZ, RZ, R5 ;  /* 0x000000ffff117224 */ /* 0x000fca00078e0005 */
[----:B------:R0:W4:Y:S04]  /*29ff0*/  @P3 LDG.E.U16 R14, desc[UR6][R16.64] ;  /* 0x00000006100e3981 */ /* 0x000128000c1e1500 */
[----:B---3--:R1:W-:Y:S04]  /*2a000*/  @P6 STL [R1+0x14ac], R51 ;  /* 0x0014ac3301006387 */ /* 0x0083e80000100800 */
[----:B--2---:R-:W2:Y:S04]  /*2a010*/  @P3 LDG.E.U16 R15, desc[UR6][R18.64] ;  /* 0x00000006120f3981 */ /* 0x004ea8000c1e1500 */
[----:B----4-:R-:W-:Y:S04]  /*2a020*/  @P6 STL [R1+0x14b0], R21 ;  /* 0x0014b01501006387 */ /* 0x010fe80000100800 */
[----:B------:R-:W3:Y:S04]  /*2a030*/  LDL.LU R7, [R1+0x214] ;  /* 0x0002140001077983 */ /* 0x000ee80000300800 */
[----:B------:R-:W4:Y:S04]  /*2a040*/  LDL.LU R6, [R1+0x224] ;  /* 0x0002240001067983 */ /* 0x000f280000300800 */
[----:B------:R-:W4:Y:S04]  /*2a050*/  LDL.LU R5, [R1+0x218] ;  /* 0x0002180001057983 */ /* 0x000f280000300800 */
[----:B------:R0:W-:Y:S04]  /*2a060*/  STL.64 [R1+0xd78], R16 ;  /* 0x000d781001007387 */ /* 0x0001e80000100a00 */
[----:B------:R-:W4:Y:S01]  /*2a070*/  LDL.LU R4, [R1+0x228] ;  /* 0x0002280001047983 */ /* 0x000f220000300800 */
[----:B------:R-:W-:-:S03]  /*2a080*/  ISETP.GT.AND P4, PT, R2, 0x2d, PT ;  /* 0x0000002d0200780c */ /* 0x000fc60003f84270 */
[----:B-1----:R-:W4:Y:S04]  /*2a090*/  LDL R51, [R1+0x1490] ;  /* 0x0014900001337983 */ /* 0x002f280000100800 */
[----:B------:R-:W-:Y:S01]  /*2a0a0*/  STL.64 [R1+0xd80], R18 ;  /* 0x000d801201007387 */ /* 0x000fe20000100a00 */
[----:B------:R-:W-:Y:S01]  /*2a0b0*/  ISETP.GT.AND P6, PT, R2, 0x2e, PT ;  /* 0x0000002e0200780c */ /* 0x000fe20003fc4270 */
[----:B0-----:R-:W-:Y:S02]  /*2a0c0*/  IMAD.MOV.U32 R16, RZ, RZ, R8 ;  /* 0x000000ffff107224 */ /* 0x001fe400078e0008 */
[----:B------:R-:W-:-:S05]  /*2a0d0*/  IMAD.MOV.U32 R17, RZ, RZ, R9 ;  /* 0x000000ffff117224 */ /* 0x000fca00078e0009 */
[----:B------:R-:W4:Y:S04]  /*2a0e0*/  @P4 LDG.E.U16 R49, desc[UR6][R16.64] ;  /* 0x0000000610314981 */ /* 0x000f28000c1e1500 */
[----:B------:R0:W-:Y:S02]  /*2a0f0*/  @P3 STL [R1+0x14a4], R14 ;  /* 0x0014a40e01003387 */ /* 0x0001e40000100800 */
[----:B0-----:R-:W-:Y:S02]  /*2a100*/  IMAD.MOV.U32 R14, RZ, RZ, R10 ;  /* 0x000000ffff0e7224 */ /* 0x001fe400078e000a */
[----:B--2---:R0:W-:Y:S04]  /*2a110*/  @P3 STL [R1+0x14a8], R15 ;  /* 0x0014a80f01003387 */ /* 0x0041e80000100800 */
[----:B------:R-:W2:Y:S04]  /*2a120*/  LDL.LU R9, [R1+0x21c] ;  /* 0x00021c0001097983 */ /* 0x000ea80000300800 */
[----:B------:R-:W2:Y:S01]  /*2a130*/  LDL.LU R8, [R1+0x24c] ;  /* 0x00024c0001087983 */ /* 0x000ea20000300800 */
[----:B0-----:R-:W-:-:S05]  /*2a140*/  IMAD.MOV.U32 R15, RZ, RZ, R11 ;  /* 0x000000ffff0f7224 */ /* 0x001fca00078e000b */
[----:B------:R3:W2:Y:S04]  /*2a150*/  @P4 LDG.E.U16 R12, desc[UR6][R14.64] ;  /* 0x000000060e0c4981 */ /* 0x0006a8000c1e1500 */
[----:B------:R3:W-:Y:S04]  /*2a160*/  STL.64 [R1+0xd68], R14 ;  /* 0x000d680e01007387 */ /* 0x0007e80000100a00 */
[----:B------:R-:W-:Y:S04]  /*2a170*/  STL.64 [R1+0xd70], R16 ;  /* 0x000d701001007387 */ /* 0x000fe80000100a00 */
[----:B------:R-:W2:Y:S04]  /*2a180*/  LDL.LU R11, [R1+0x220] ;  /* 0x00022000010b7983 */ /* 0x000ea80000300800 */
[----:B------:R-:W2:Y:S01]  /*2a190*/  LDL.LU R10, [R1+0x230] ;  /* 0x00023000010a7983 */ /* 0x000ea20000300800 */
[----:B---3--:R-:W-:-:S02]  /*2a1a0*/  IMAD.MOV.U32 R15, RZ, RZ, R7 ;  /* 0x000000ffff0f7224 */ /* 0x008fc400078e0007 */
[----:B----4-:R-:W-:Y:S01]  /*2a1b0*/  IMAD.MOV.U32 R14, RZ, RZ, R6 ;  /* 0x000000ffff0e7224 */ /* 0x010fe200078e0006 */
[----:B------:R-:W3:Y:S04]  /*2a1c0*/  @P6 LDG.E.U16 R52, desc[UR6][R4.64] ;  /* 0x0000000604346981 */ /* 0x000ee8000c1e1500 */
[----:B------:R-:W4:Y:S01]  /*2a1d0*/  @P6 LDG.E.U16 R53, desc[UR6][R14.64] ;  /* 0x000000060e356981 */ /* 0x000f22000c1e1500 */
[----:B------:R-:W-:-:S03]  /*2a1e0*/  ISETP.GT.AND P3, PT, R2, 0x2f, PT ;  /* 0x0000002f0200780c */ /* 0x000fc60003f64270 */
[----:B------:R0:W-:Y:S04]  /*2a1f0*/  @P4 STL [R1+0x14a0], R49 ;  /* 0x0014a03101004387 */ /* 0x0001e80000100800 */
[----:B0-----:R-:W4:Y:S06]  /*2a200*/  LDL R49, [R1+0x148c] ;  /* 0x00148c0001317983 */ /* 0x001f2c0000100800 */
[----:B--2---:R-:W2:Y:S04]  /*2a210*/  @P3 LDG.E.U16 R48, desc[UR6][R8.64] ;  /* 0x0000000608303981 */ /* 0x004ea8000c1e1500 */
[----:B------:R-:W-:Y:S04]  /*2a220*/  @P4 STL [R1+0x149c], R12 ;  /* 0x00149c0c01004387 */ /* 0x000fe80000100800 */
[----:B------:R0:W-:Y:S04]  /*2a230*/  STL.64 [R1+0xd60], R4 ;  /* 0x000d600401007387 */ /* 0x0001e80000100a00 */
[----:B------:R-:W2:Y:S04]  /*2a240*/  LDL.LU R7, [R1+0x234] ;  /* 0x0002340001077983 */ /* 0x000ea80000300800 */
[----:B------:R-:W-:Y:S04]  /*2a250*/  STL.64 [R1+0xd58], R14 ;  /* 0x000d580e01007387 */ /* 0x000fe80000100a00 */
[----:B------:R-:W2:Y:S04]  /*2a260*/  LDL.LU R6, [R1+0x244] ;  /* 0x0002440001067983 */ /* 0x000ea80000300800 */
[----:B------:R-:W2:Y:S04]  /*2a270*/  @P3 LDG.E.U16 R50, desc[UR6][R10.64] ;  /* 0x000000060a323981 */ /* 0x000ea8000c1e1500 */
[----:B0-----:R-:W2:Y:S04]  /*2a280*/  LDL.LU R5, [R1+0x238] ;  /* 0x0002380001057983 */ /* 0x001ea80000300800 */
[----:B------:R-:W2:Y:S04]  /*2a290*/  LDL.LU R4, [R1+0x248] ;  /* 0x0002480001047983 */ /* 0x000ea80000300800 */
[----:B------:R-:W2:Y:S04]  /*2a2a0*/  LDL R20, [R1+0x1488] ;  /* 0x0014880001147983 */ /* 0x000ea80000100800 */
[----:B---3--:R0:W-:Y:S04]  /*2a2b0*/  @P6 STL [R1+0x1498], R52 ;  /* 0x0014983401006387 */ /* 0x0081e80000100800 */
[----:B0-----:R-:W3:Y:S04]  /*2a2c0*/  LDL R52, [R1+0x1484] ;  /* 0x0014840001347983 */ /* 0x001ee80000100800 */
[----:B----4-:R-:W-:Y:S04]  /*2a2d0*/  @P6 STL [R1+0x1494], R53 ;  /* 0x0014943501006387 */ /* 0x010fe80000100800 */
[----:B------:R-:W-:Y:S04]  /*2a2e0*/  STL.64 [R1+0xd50], R10 ;  /* 0x000d500a01007387 */ /* 0x000fe80000100a00 */
[----:B------:R0:W-:Y:S04]  /*2a2f0*/  STL.64 [R1+0xd48], R8 ;  /* 0x000d480801007387 */ /* 0x0001e80000100a00 */
[----:B0-----:R-:W3:Y:S04]  /*2a300*/  LDL.LU R9, [R1+0x23c] ;  /* 0x00023c0001097983 */ /* 0x001ee80000300800 */
[----:B------:R-:W3:Y:S04]  /*2a310*/  LDL.LU R8, [R1+0x26c] ;  /* 0x00026c0001087983 */ /* 0x000ee80000300800 */
[----:B------:R-:W4:Y:S04]  /*2a320*/  LDL.LU R11, [R1+0x240] ;  /* 0x00024000010b7983 */ /* 0x000f280000300800 */
[----:B------:R-:W4:Y:S01]  /*2a330*/  LDL.LU R10, [R1+0x250] ;  /* 0x00025000010a7983 */ /* 0x000f220000300800 */
[----:B------:R-:W-:-:S02]  /*2a340*/  ISETP.GT.AND P4, PT, R2, 0x30, PT ;  /* 0x000000300200780c */ /* 0x000fc40003f84270 */
[----:B------:R-:W-:Y:S01]  /*2a350*/  ISETP.GT.AND P6, PT, R2, 0x31, PT ;  /* 0x000000310200780c */ /* 0x000fe20003fc4270 */
[----:B--2---:R-:W-:Y:S02]  /*2a360*/  IMAD.MOV.U32 R17, RZ, RZ, R7 ;  /* 0x000000ffff117224 */ /* 0x004fe400078e0007 */
[----:B------:R-:W-:Y:S01]  /*2a370*/  IMAD.MOV.U32 R16, RZ, RZ, R6 ;  /* 0x000000ffff107224 */ /* 0x000fe200078e0006 */
[----:B------:R0:W-:Y:S07]  /*2a380*/  @P3 STL [R1+0x171c], R50 ;  /* 0x00171c3201003387 */ /* 0x0001ee0000100800 */
[----:B------:R4:W2:Y:S04]  /*2a390*/  @P4 LDG.E.U16 R49, desc[UR6][R16.64] ;  /* 0x0000000610314981 */ /* 0x0008a8000c1e1500 */
[----:B------:R-:W2:Y:S04]  /*2a3a0*/  @P4 LDG.E.U16 R51, desc[UR6][R4.64] ;  /* 0x0000000604334981 */ /* 0x000ea8000c1e1500 */
[----:B0-----:R-:W2:Y:S04]  /*2a3b0*/  LDL R50, [R1+0x1480] ;  /* 0x0014800001327983 */ /* 0x001ea80000100800 */
[----:B------:R0:W-:Y:S04]  /*2a3c0*/  @P3 STL [R1+0x1718], R48 ;  /* 0x0017183001003387 */ /* 0x0001e80000100800 */
[----:B0-----:R-:W2:Y:S04]  /*2a3d0*/  LDL R48, [R1+0x147c] ;  /* 0x00147c0001307983 */ /* 0x001ea80000100800 */
[----:B------:R0:W-:Y:S04]  /*2a3e0*/  STL.64 [R1+0xd40], R4 ;  /* 0x000d400401007387 */ /* 0x0001e80000100a00 */
[----:B------:R-:W2:Y:S04]  /*2a3f0*/  LDL.LU R7, [R1+0x254] ;  /* 0x0002540001077983 */ /* 0x000ea80000300800 */
[----:B------:R4:W-:Y:S04]  /*2a400*/  STL.64 [R1+0xd38], R16 ;  /* 0x000d381001007387 */ /* 0x0009e80000100a00 */
[----:B------:R-:W2:Y:S04]  /*2a410*/  LDL.LU R6, [R1+0x264] ;  /* 0x0002640001067983 */ /* 0x000ea80000300800 */
[----:B0-----:R-:W2:Y:S04]  /*2a420*/  LDL.LU R5, [R1+0x258] ;  /* 0x0002580001057983 */ /* 0x001ea80000300800 */
[----:B------:R-:W2:Y:S04]  /*2a430*/  LDL.LU R4, [R1+0x268] ;  /* 0x0002680001047983 */ /* 0x000ea80000300800 */
[----:B------:R-:W2:Y:S04]  /*2a440*/  LDL R21, [R1+0x1478] ;  /* 0x0014780001157983 */ /* 0x000ea80000100800 */
[----:B------:R-:W2:Y:S04]  /*2a450*/  LDL R15, [R1+0x1474] ;  /* 0x00147400010f7983 */ /* 0x000ea80000100800 */
[----:B---3--:R-:W3:Y:S01]  /*2a460*/  @P6 LDG.E.U16 R52, desc[UR6][R8.64] ;  /* 0x0000000608346981 */ /* 0x008ee2000c1e1500 */
[----:B----4-:R-:W-:-:S02]  /*2a470*/  IMAD.MOV.U32 R17, RZ, RZ, R11 ;  /* 0x000000ffff117224 */ /* 0x010fc400078e000b */
[----:B------:R-:W-:-:S05]  /*2a480*/  IMAD.MOV.U32 R16, RZ, RZ, R10 ;  /* 0x000000ffff107224 */ /* 0x000fca00078e000a */
[----:B------:R0:W4:Y:S01]  /*2a490*/  @P6 LDG.E.U16 R20, desc[UR6][R16.64] ;  /* 0x0000000610146981 */ /* 0x000122000c1e1500 */
[----:B------:R-:W-:-:S03]  /*2a4a0*/  ISETP.GT.AND P3, PT, R2, 0x32, PT ;  /* 0x000000320200780c */ /* 0x000fc60003f64270 */
[----:B--2---:R1:W-:Y:S04]  /*2a4b0*/  @P4 STL [R1+0x1490], R51 ;  /* 0x0014903301004387 */ /* 0x0043e80000100800 */
[----:B-1----:R-:W2:Y:S04]  /*2a4c0*/  LDL.LU R51, [R1+0x145c] ;  /* 0x00145c0001337983 */ /* 0x002ea80000300800 */
[----:B------:R-:W2:Y:S04]  /*2a4d0*/  LDL R53, [R1+0x1470] ;  /* 0x0014700001357983 */ /* 0x000ea80000100800 */
[----:B------:R1:W-:Y:S04]  /*2a4e0*/  @P4 STL [R1+0x148c], R49 ;  /* 0x00148c3101004387 */ /* 0x0003e80000100800 */
[----:B-1----:R-:W2:Y:S04]  /*2a4f0*/  LDL R49, [R1+0x146c] ;  /* 0x00146c0001317983 */ /* 0x002ea80000100800 */
[----:B------:R-:W2:Y:S04]  /*2a500*/  LDL.LU R14, [R1+0x25c] ;  /* 0x00025c00010e7983 */ /* 0x000ea80000300800 */
[----:B------:R-:W-:Y:S04]  /*2a510*/  STL.64 [R1+0xd28], R8 ;  /* 0x000d280801007387 */ /* 0x000fe80000100a00 */
[----:B------:R-:W2:Y:S04]  /*2a520*/  LDL.LU R12, [R1+0x28c] ;  /* 0x00028c00010c7983 */ /* 0x000ea80000300800 */
[----:B------:R0:W-:Y:S04]  /*2a530*/  STL.64 [R1+0xd30], R16 ;  /* 0x000d301001007387 */ /* 0x0001e80000100a00 */
[----:B------:R-:W2:Y:S01]  /*2a540*/  LDL.LU R11, [R1+0x260] ;  /* 0x00026000010b7983 */ /* 0x000ea20000300800 */
[----:B------:R-:W-:-:S02]  /*2a550*/  IMAD.MOV.U32 R18, RZ, RZ, R4 ;  /* 0x000000ffff127224 */ /* 0x000fc400078e0004 */
[----:B------:R-:W-:Y:S01]  /*2a560*/  IMAD.MOV.U32 R19, RZ, RZ, R5 ;  /* 0x000000ffff137224 */ /* 0x000fe200078e0005 */
[----:B------:R-:W2:Y:S04]  /*2a570*/  LDL.LU R10, [R1+0x270] ;  /* 0x00027000010a7983 */ /* 0x000ea80000300800 */
[----:B---3--:R1:W-:Y:S04]  /*2a580*/  @P6 STL [R1+0x1484], R52 ;  /* 0x0014843401006387 */ /* 0x0083e80000100800 */
[----:B------:R-:W3:Y:S01]  /*2a590*/  @P3 LDG.E.U16 R50, desc[UR6][R18.64] ;  /* 0x0000000612323981 */ /* 0x000ee2000c1e1500 */
[----:B0-----:R-:W-:-:S02]  /*2a5a0*/  IMAD.MOV.U32 R16, RZ, RZ, R6 ;  /* 0x000000ffff107224 */ /* 0x001fc400078e0006 */
[----:B------:R-:W-:Y:S01]  /*2a5b0*/  IMAD.MOV.U32 R17, RZ, RZ, R7 ;  /* 0x000000ffff117224 */ /* 0x000fe200078e0007 */
[----:B----4-:R-:W-:Y:S04]  /*2a5c0*/  @P6 STL [R1+0x1488], R20 ;  /* 0x0014881401006387 */ /* 0x010fe80000100800 */
[----:B------:R-:W4:Y:S04]  /*2a5d0*/  LDL R8, [R1+0x1468] ;  /* 0x0014680001087983 */ /* 0x000f280000100800 */
[----:B------:R-:W3:Y:S04]  /*2a5e0*/  LDL R9, [R1+0x1464] ;  /* 0x0014640001097983 */ /* 0x000ee80000100800 */
[----:B------:R2:W3:Y:S04]  /*2a5f0*/  @P3 LDG.E.U16 R48, desc[UR6][R16.64] ;  /* 0x0000000610303981 */ /* 0x0004e8000c1e1500 */
[----:B------:R2:W-:Y:S04]  /*2a600*/  STL.64 [R1+0xd18], R16 ;  /* 0x000d181001007387 */ /* 0x0005e80000100a00 */
[----:B------:R-:W4:Y:S04]  /*2a610*/  LDL.LU R7, [R1+0x274] ;  /* 0x0002740001077983 */ /* 0x000f280000300800 */
[----:B------:R-:W4:Y:S04]  /*2a620*/  LDL.LU R6, [R1+0x284] ;  /* 0x0002840001067983 */ /* 0x000f280000300800 */
[----:B------:R0:W-:Y:S04]  /*2a630*/  STL.64 [R1+0xd20], R18 ;  /* 0x000d201201007387 */ /* 0x0001e80000100a00 */
[----:B------:R-:W4:Y:S04]  /*2a640*/  LDL.LU R5, [R1+0x278] ;  /* 0x0002780001057983 */ /* 0x000f280000300800 */
[----:B------:R-:W4:Y:S01]  /*2a650*/  LDL.LU R4, [R1+0x288] ;  /* 0x0002880001047983 */ /* 0x000f220000300800 */
[----:B------:R-:W-:-:S02]  /*2a660*/  ISETP.GT.AND P4, PT, R2, 0x33, PT ;  /* 0x000000330200780c */ /* 0x000fc40003f84270 */
[----:B------:R-:W-:Y:S01]  /*2a670*/  ISETP.GT.AND P6, PT, R2, 0x34, PT ;  /* 0x000000340200780c */ /* 0x000fe20003fc4270 */
[----:B-1----:R-:W4:Y:S01]  /*2a680*/  LDL R52, [R1+0x1460] ;  /* 0x0014600001347983 */ /* 0x002f220000100800 */
[----:B--2---:R-:W-:Y:S02]  /*2a690*/  IMAD.MOV.U32 R17, RZ, RZ, R14 ;  /* 0x000000ffff117224 */ /* 0x004fe400078e000e */
[----:B------:R-:W-:Y:S02]  /*2a6a0*/  IMAD.MOV.U32 R16, RZ, RZ, R12 ;  /* 0x000000ffff107224 */ /* 0x000fe400078e000c */
[----:B0-----:R-:W-:Y:S02]  /*2a6b0*/  IMAD.MOV.U32 R19, RZ, RZ, R11 ;  /* 0x000000ffff137224 */ /* 0x001fe400078e000b */
[----:B------:R-:W-:-:S03]  /*2a6c0*/  IMAD.MOV.U32 R18, RZ, RZ, R10 ;  /* 0x000000ffff127224 */ /* 0x000fc600078e000a */
[----:B------:R4:W2:Y:S04]  /*2a6d0*/  @P4 LDG.E.U16 R15, desc[UR6][R16.64] ;  /* 0x00000006100f4981 */ /* 0x0008a8000c1e1500 */
[----:B------:R-:W2:Y:S04]  /*2a6e0*/  @P4 LDG.E.U16 R21, desc[UR6][R18.64] ;  /* 0x0000000612154981 */ /* 0x000ea8000c1e1500 */
[----:B---3--:R0:W-:Y:S04]  /*2a6f0*/  @P3 STL [R1+0x147c], R48 ;  /* 0x00147c3001003387 */ /* 0x0081e80000100800 */
[----:B------:R1:W-:Y:S04]  /*2a700*/  @P3 STL [R1+0x1480], R50 ;  /* 0x0014803201003387 */ /* 0x0003e80000100800 */
[----:B------:R-:W3:Y:S04]  /*2a710*/  LDL.LU R14, [R1+0x27c] ;  /* 0x00027c00010e7983 */ /* 0x000ee80000300800 */
[----:B------:R-:W3:Y:S04]  /*2a720*/  LDL.LU R12, [R1+0x2ac] ;  /* 0x0002ac00010c7983 */ /* 0x000ee80000300800 */
[----:B------:R4:W-:Y:S04]  /*2a730*/  STL.64 [R1+0xd08], R16 ;  /* 0x000d081001007387 */ /* 0x0009e80000100a00 */
[----:B------:R-:W-:Y:S04]  /*2a740*/  STL.64 [R1+0xd10], R18 ;  /* 0x000d101201007387 */ /* 0x000fe80000100a00 */
[----:B------:R-:W3:Y:S04]  /*2a750*/  LDL.LU R11, [R1+0x280] ;  /* 0x00028000010b7983 */ /* 0x000ee80000300800 */
[----:B------:R-:W3:Y:S01]  /*2a760*/  LDL.LU R10, [R1+0x290] ;  /* 0x00029000010a7983 */ /* 0x000ee20000300800 */
[----:B------:R-:W-:-:S03]  /*2a770*/  ISETP.GT.AND P3, PT, R2, 0x35, PT ;  /* 0x000000350200780c */ /* 0x000fc60003f64270 */
[----:B0-----:R-:W3:Y:S04]  /*2a780*/  LDL R48, [R1+0x1710] ;  /* 0x0017100001307983 */ /* 0x001ee80000100800 */
[----:B-1----:R-:W3:Y:S01]  /*2a790*/  LDL R50, [R1+0x1714] ;  /* 0x0017140001327983 */ /* 0x002ee20000100800 */
[----:B----4-:R-:W-:Y:S02]  /*2a7a0*/  IMAD.MOV.U32 R16, RZ, RZ, R6 ;  /* 0x000000ffff107224 */ /* 0x010fe400078e0006 */
[----:B------:R-:W-:Y:S02]  /*2a7b0*/  IMAD.MOV.U32 R17, RZ, RZ, R7 ;  /* 0x000000ffff117224 */ /* 0x000fe400078e0007 */
[----:B------:R-:W-:Y:S02]  /*2a7c0*/  IMAD.MOV.U32 R6, RZ, RZ, R4 ;  /* 0x000000ffff067224 */ /* 0x000fe400078e0004 */
[----:B------:R-:W-:Y:S01]  /*2a7d0*/  IMAD.MOV.U32 R7, RZ, RZ, R5 ;  /* 0x000000ffff077224 */ /* 0x000fe200078e0005 */
[----:B------:R3:W4:Y:S04]  /*2a7e0*/  @P6 LDG.E.U16 R49, desc[UR6][R16.64] ;  /* 0x0000000610316981 */ /* 0x000728000c1e1500 */
[----:B------:R-:W4:Y:S04]  /*2a7f0*/  @P6 LDG.E.U16 R53, desc[UR6][R6.64] ;  /* 0x0000000606356981 */ /* 0x000f28000c1e1500 */
[----:B--2---:R-:W-:Y:S04]  /*2a800*/  @P4 STL [R1+0x1474], R15 ;  /* 0x0014740f01004387 */ /* 0x004fe80000100800 */
[----:B------:R-:W-:Y:S04]  /*2a810*/  @P4 STL [R1+0x1478], R21 ;  /* 0x0014781501004387 */ /* 0x000fe80000100800 */
[----:B------:R-:W2:Y:S04]  /*2a820*/  LDL.LU R5, [R1+0x294] ;  /* 0x0002940001057983 */ /* 0x000ea80000300800 */
[----:B------:R-:W2:Y:S04]  /*2a830*/  LDL.LU R4, [R1+0x2a4] ;  /* 0x0002a40001047983 */ /* 0x000ea80000300800 */
[----:B------:R3:W-:Y:S04]  /*2a840*/  STL.64 [R1+0xcf8], R16 ;  /* 0x000cf81001007387 */ /* 0x0007e80000100a00 */
[----:B------:R0:W-:Y:S01]  /*2a850*/  STL.64 [R1+0xd00], R6 ;  /* 0x000d000601007387 */ /* 0x0001e20000100a00 */
[----:B---3--:R-:W-:Y:S01]  /*2a860*/  MOV R16, R12 ;  /* 0x0000000c00107202 */ /* 0x008fe20000000f00 */
[----:B------:R-:W-:-:S02]  /*2a870*/  IMAD.MOV.U32 R17, RZ, RZ, R14 ;  /* 0x000000ffff117224 */ /* 0x000fc400078e000e */
[----:B------:R-:W-:Y:S02]  /*2a880*/  IMAD.MOV.U32 R18, RZ, RZ, R10 ;  /* 0x000000ffff127224 */ /* 0x000fe400078e000a */
[----:B------:R-:W-:Y:S01]  /*2a890*/  IMAD.MOV.U32 R19, RZ, RZ, R11 ;  /* 0x000000ffff137224 */ /* 0x000fe200078e000b */
[----:B0-----:R-:W3:Y:S04]  /*2a8a0*/  LDL.LU R7, [R1+0x298] ;  /* 0x0002980001077983 */ /* 0x001ee80000300800 */
[----:B------:R-:W3:Y:S04]  /*2a8b0*/  LDL.LU R6, [R1+0x2a8] ;  /* 0x0002a80001067983 */ /* 0x000ee80000300800 */
[----:B------:R-:W3:Y:S04]  /*2a8c0*/  @P3 LDG.E.U16 R9, desc[UR6][R16.64] ;  /* 0x0000000610093981 */ /* 0x000ee8000c1e1500 */
[----:B------:R-:W3:Y:S04]  /*2a8d0*/  @P3 LDG.E.U16 R8, desc[UR6][R18.64] ;  /* 0x0000000612083981 */ /* 0x000ee8000c1e1500 */
[----:B----4-:R0:W-:Y:S04]  /*2a8e0*/  @P6 STL [R1+0x146c], R49 ;  /* 0x00146c3101006387 */ /* 0x0101e80000100800 */
[----:B------:R1:W-:Y:S04]  /*2a8f0*/  @P6 STL [R1+0x1470], R53 ;  /* 0x0014703501006387 */ /* 0x0003e80000100800 */
[----:B0-----:R-:W4:Y:S04]  /*2a900*/  LDL R49, [R1+0x1458] ;  /* 0x0014580001317983 */ /* 0x001f280000100800 */
[----:B------:R-:W4:Y:S04]  /*2a910*/  LDL.LU R11, [R1+0x29c] ;  /* 0x00029c00010b7983 */ /* 0x000f280000300800 */
[----:B------:R-:W-:Y:S04]  /*2a920*/  STL.64 [R1+0xce8], R16 ;  /* 0x000ce81001007387 */ /* 0x000fe80000100a00 */
[----:B------:R-:W4:Y:S04]  /*2a930*/  LDL.LU R10, [R1+0x2cc] ;  /* 0x0002cc00010a7983 */ /* 0x000f280000300800 */
[----:B------:R-:W-:Y:S04]  /*2a940*/  STL.64 [R1+0xcf0], R18 ;  /* 0x000cf01201007387 */ /* 0x000fe80000100a00 */
[----:B------:R-:W4:Y:S04]  /*2a950*/  LDL.LU R14, [R1+0x2a0] ;  /* 0x0002a000010e7983 */ /* 0x000f280000300800 */
[----:B------:R-:W4:Y:S01]  /*2a960*/  LDL.LU R12, [R1+0x2b0] ;  /* 0x0002b000010c7983 */ /* 0x000f220000300800 */
[----:B------:R-:W-:-:S02]  /*2a970*/  ISETP.GT.AND P4, PT, R2, 0x36, PT ;  /* 0x000000360200780c */ /* 0x000fc40003f84270 */
[----:B------:R-:W-:Y:S01]  /*2a980*/  ISETP.GT.AND P6, PT, R2, 0x37, PT ;  /* 0x000000370200780c */ /* 0x000fe20003fc4270 */
[----:B-1----:R-:W4:Y:S10]  /*2a990*/  LDL R53, [R1+0x1454] ;  /* 0x0014540001357983 */ /* 0x002f340000100800 */
[----:B--2---:R-:W2:Y:S04]  /*2a9a0*/  @P4 LDG.E.U16 R51, desc[UR6][R4.64] ;  /* 0x0000000604334981 */ /* 0x004ea8000c1e1500 */
[----:B---3--:R-:W3:Y:S04]  /*2a9b0*/  @P4 LDG.E.U16 R52, desc[UR6][R6.64] ;  /* 0x0000000606344981 */ /* 0x008ee8000c1e1500 */
[----:B------:R0:W-:Y:S04]  /*2a9c0*/  @P3 STL [R1+0x1464], R9 ;  /* 0x0014640901003387 */ /* 0x0001e80000100800 */
[----:B------:R1:W-:Y:S04]  /*2a9d0*/  @P3 STL [R1+0x1468], R8 ;  /* 0x0014680801003387 */ /* 0x0003e80000100800 */
[----:B0-----:R-:W3:Y:S04]  /*2a9e0*/  LDL.LU R9, [R1+0x2b4] ;  /* 0x0002b40001097983 */ /* 0x001ee80000300800 */
[----:B-1----:R-:W3:Y:S04]  /*2a9f0*/  LDL.LU R8, [R1+0x2c4] ;  /* 0x0002c40001087983 */ /* 0x002ee80000300800 */
[----:B------:R-:W-:Y:S04]  /*2aa00*/  STL.64 [R1+0xcd8], R4 ;  /* 0x000cd80401007387 */ /* 0x000fe80000100a00 */
[----:B------:R0:W-:Y:S04]  /*2aa10*/  STL.64 [R1+0xce0], R6 ;  /* 0x000ce00601007387 */ /* 0x0001e80000100a00 */
[----:B----4-:R-:W4:Y:S04]  /*2aa20*/  @P6 LDG.E.U16 R48, desc[UR6][R10.64] ;  /* 0x000000060a306981 */ /* 0x010f28000c1e1500 */
[----:B0-----:R-:W4:Y:S01]  /*2aa30*/  LDL.LU R7, [R1+0x2b8] ;  /* 0x0002b80001077983 */ /* 0x001f220000300800 */
[----:B------:R-:W-:-:S03]  /*2aa40*/  IMAD.MOV.U32 R15, RZ, RZ, R14 ;  /* 0x000000ffff0f7224 */ /* 0x000fc600078e000e */
[----:B------:R-:W4:Y:S01]  /*2aa50*/  LDL.LU R4, [R1+0x2c8] ;  /* 0x0002c80001047983 */ /* 0x000f220000300800 */
[----:B------:R-:W-:Y:S01]  /*2aa60*/  IMAD.MOV.U32 R14, RZ, RZ, R12 ;  /* 0x000000ffff0e7224 */ /* 0x000fe200078e000c */
[----:B------:R-:W-:Y:S02]  /*2aa70*/  ISETP.GT.AND P3, PT, R2, 0x38, PT ;  /* 0x000000380200780c */ /* 0x000fe40003f64270 */
[----:B------:R-:W4:Y:S04]  /*2aa80*/  LDL R5, [R1+0x1450] ;  /* 0x0014500001057983 */ /* 0x000f280000100800 */
[----:B------:R-:W4:Y:S04]  /*2aa90*/  @P6 LDG.E.U16 R50, desc[UR6][R14.64] ;  /* 0x000000060e326981 */ /* 0x000f28000c1e1500 */
[----:B------:R-:W4:Y:S04]  /*2aaa0*/  LDL R6, [R1+0x144c] ;  /* 0x00144c0001067983 */ /* 0x000f280000100800 */
[----:B--2---:R-:W-:Y:S04]  /*2aab0*/  STL [R1+0x20b0], R51 ;  /* 0x0020b03301007387 */ /* 0x004fe80000100800 */
[----:B---3--:R-:W-:Y:S04]  /*2aac0*/  @P4 STL [R1+0x1460], R52 ;  /* 0x0014603401004387 */ /* 0x008fe80000100800 */
[----:B------:R-:W-:Y:S04]  /*2aad0*/  STL.64 [R1+0xcd0], R14 ;  /* 0x000cd00e01007387 */ /* 0x000fe80000100a00 */
[----:B------:R0:W-:Y:S01]  /*2aae0*/  STL.64 [R1+0xcc8], R10 ;  /* 0x000cc80a01007387 */ /* 0x0001e20000100a00 */
[----:B------:R-:W-:-:S02]  /*2aaf0*/  IMAD.MOV.U32 R17, RZ, RZ, R9 ;  /* 0x000000ffff117224 */ /* 0x000fc400078e0009 */
[----:B------:R-:W-:Y:S01]  /*2ab00*/  IMAD.MOV.U32 R16, RZ, RZ, R8 ;  /* 0x000000ffff107224 */ /* 0x000fe200078e0008 */
[----:B0-----:R-:W2:Y:S04]  /*2ab10*/  LDL R10, [R1+0x1448] ;  /* 0x00144800010a7983 */ /* 0x001ea80000100800 */
[----:B------:R-:W3:Y:S04]  /*2ab20*/  LDL R11, [R1+0x1444] ;  /* 0x00144400010b7983 */ /* 0x000ee80000100800 */
[----:B------:R-:W2:Y:S01]  /*2ab30*/  @P3 LDG.E.U16 R53, desc[UR6][R16.64] ;  /* 0x0000000610353981 */ /* 0x000ea2000c1e1500 */
[----:B----4-:R-:W-:-:S02]  /*2ab40*/  IMAD.MOV.U32 R21, RZ, RZ, R7 ;  /* 0x000000ffff157224 */ /* 0x010fc400078e0007 */
[----:B------:R-:W-:Y:S01]  /*2ab50*/  IMAD.MOV.U32 R20, RZ, RZ, R4 ;  /* 0x000000ffff147224 */ /* 0x000fe200078e0004 */
[----:B------:R0:W-:Y:S04]  /*2ab60*/  @P6 STL [R1+0x1710], R48 ;  /* 0x0017103001006387 */ /* 0x0001e80000100800 */
[----:B------:R1:W-:Y:S04]  /*2ab70*/  @P6 STL [R1+0x1714], R50 ;  /* 0x0017143201006387 */ /* 0x0003e80000100800 */
[----:B------:R-:W4:Y:S04]  /*2ab80*/  LDL.LU R9, [R1+0x2bc] ;  /* 0x0002bc0001097983 */ /* 0x000f280000300800 */
[----:B------:R-:W4:Y:S04]  /*2ab90*/  LDL.LU R8, [R1+0x2ec] ;  /* 0x0002ec0001087983 */ /* 0x000f280000300800 */
[----:B------:R-:W2:Y:S04]  /*2aba0*/  @P3 LDG.E.U16 R49, desc[UR6][R20.64] ;  /* 0x0000000614313981 */ /* 0x000ea8000c1e1500 */
[----:B------:R-:W3:Y:S04]  /*2abb0*/  LDL.LU R19, [R1+0x2c0] ;  /* 0x0002c00001137983 */ /* 0x000ee80000300800 */
[----:B------:R-:W-:Y:S04]  /*2abc0*/  STL.64 [R1+0xcb8], R16 ;  /* 0x000cb81001007387 */ /* 0x000fe80000100a00 */
[----:B------:R-:W3:Y:S01]  /*2abd0*/  LDL.LU R18, [R1+0x2d0] ;  /* 0x0002d00001127983 */ /* 0x000ee20000300800 */
[----:B------:R-:W-:-:S03]  /*2abe0*/  ISETP.GT.AND P4, PT, R2, 0x39, PT ;  /* 0x000000390200780c */ /* 0x000fc60003f84270 */
[----:B------:R-:W3:Y:S04]  /*2abf0*/  LDL R15, [R1+0x1440] ;  /* 0x00144000010f7983 */ /* 0x000ee80000100800 */
[----:B------:R-:W3:Y:S04]  /*2ac00*/  LDL R14, [R1+0x143c] ;  /* 0x00143c00010e7983 */ /* 0x000ee80000100800 */
[----:B0-----:R-:W3:Y:S04]  /*2ac10*/  LDL R48, [R1+0x1438] ;  /* 0x0014380001307983 */ /* 0x001ee80000100800 */
[----:B------:R-:W-:Y:S04]  /*2ac20*/  STL.64 [R1+0xcc0], R20 ;  /* 0x000cc01401007387 */ /* 0x000fe80000100a00 */
[----:B-1----:R-:W3:Y:S01]  /*2ac30*/  LDL.LU R50, [R1+0x1428] ;  /* 0x0014280001327983 */ /* 0x002ee20000300800 */
[----:B------:R-:W-:-:S03]  /*2ac40*/  ISETP.GT.AND P6, PT, R2, 0x3a, PT ;  /* 0x0000003a0200780c */ /* 0x000fc60003fc4270 */
[----:B----4-:R-:W4:Y:S04]  /*2ac50*/  @P4 LDG.E.U16 R6, desc[UR6][R8.64] ;  /* 0x0000000608064981 */ /* 0x010f28000c1e1500 */
[----:B--2---:R0:W-:Y:S04]  /*2ac60*/  @P3 STL [R1+0x1458], R49 ;  /* 0x0014583101003387 */ /* 0x0041e80000100800 */
[----:B---3--:R-:W2:Y:S04]  /*2ac70*/  @P4 LDG.E.U16 R5, desc[UR6][R18.64] ;  /* 0x0000000612054981 */ /* 0x008ea8000c1e1500 */
[----:B0-----:R-:W3:Y:S04]  /*2ac80*/  LDL.LU R49, [R1+0x1424] ;  /* 0x0014240001317983 */ /* 0x001ee80000300800 */
[----:B------:R-:W2:Y:S04]  /*2ac90*/  LDL.LU R17, [R1+0x2d4] ;  /* 0x0002d40001117983 */ /* 0x000ea80000300800 */
[----:B------:R-:W2:Y:S04]  /*2aca0*/  LDL.LU R16, [R1+0x2e4] ;  /* 0x0002e40001107983 */ /* 0x000ea80000300800 */
[----:B------:R-:W3:Y:S04]  /*2acb0*/  LDL.LU R21, [R1+0x2d8] ;  /* 0x0002d80001157983 */ /* 0x000ee80000300800 */
[----:B------:R-:W3:Y:S04]  /*2acc0*/  LDL.LU R20, [R1+0x2e8] ;  /* 0x0002e80001147983 */ /* 0x000ee80000300800 */
[----:B------:R-:W3:Y:S04]  /*2acd0*/  LDL.LU R7, [R1+0x2dc] ;  /* 0x0002dc0001077983 */ /* 0x000ee80000300800 */
[----:B------:R-:W3:Y:S04]  /*2ace0*/  LDL.LU R4, [R1+0x30c] ;  /* 0x00030c0001047983 */ /* 0x000ee80000300800 */
[----:B------:R-:W3:Y:S04]  /*2acf0*/  LDL R12, [R1+0x1434] ;  /* 0x00143400010c7983 */ /* 0x000ee80000100800 */
[----:B------:R-:W3:Y:S04]  /*2ad00*/  LDL R52, [R1+0x1430] ;  /* 0x0014300001347983 */ /* 0x000ee80000100800 */
[----:B------:R0:W-:Y:S04]  /*2ad10*/  @P3 STL [R1+0x1454], R53 ;  /* 0x0014543501003387 */ /* 0x0001e80000100800 */
[----:B0-----:R-:W3:Y:S04]  /*2ad20*/  LDL R53, [R1+0x142c] ;  /* 0x00142c0001357983 */ /* 0x001ee80000100800 */
[----:B------:R0:W-:Y:S04]  /*2ad30*/  STL.64 [R1+0xcb0], R18 ;  /* 0x000cb01201007387 */ /* 0x0001e80000100a00 */
[----:B------:R1:W-:Y:S04]  /*2ad40*/  STL.64 [R1+0xca8], R8 ;  /* 0x000ca80801007387 */ /* 0x0003e80000100a00 */
[----:B0-----:R-:W3:Y:S04]  /*2ad50*/  LDL.LU R19, [R1+0x2e0] ;  /* 0x0002e00001137983 */ /* 0x001ee80000300800 */
[----:B------:R-:W3:Y:S01]  /*2ad60*/  LDL.LU R18, [R1+0x2f0] ;  /* 0x0002f00001127983 */ /* 0x000ee20000300800 */
[----:B------:R-:W-:-:S03]  /*2ad70*/  ISETP.GT.AND P3, PT, R2, 0x3b, PT ;  /* 0x0000003b0200780c */ /* 0x000fc60003f64270 */
[----:B-1----:R-:W3:Y:S04]  /*2ad80*/  LDL.LU R9, [R1+0x2f4] ;  /* 0x0002f40001097983 */ /* 0x002ee80000300800 */
[----:B------:R-:W3:Y:S04]  /*2ad90*/  LDL.LU R8, [R1+0x304] ;  /* 0x0003040001087983 */ /* 0x000ee80000300800 */
[----:B----4-:R0:W-:Y:S04]  /*2ada0*/  @P4 STL [R1+0x144c], R6 ;  /* 0x00144c0601004387 */ /* 0x0101e80000100800 */
[----:B0-----:R-:W4:Y:S04]  /*2adb0*/  LDL.LU R6, [R1+0x2f8] ;  /* 0x0002f80001067983 */ /* 0x001f280000300800 */
[----:B--2---:R0:W2:Y:S04]  /*2adc0*/  @P6 LDG.E.U16 R11, desc[UR6][R16.64] ;  /* 0x00000006100b6981 */ /* 0x0040a8000c1e1500 */
[----:B------:R1:W-:Y:S04]  /*2add0*/  @P4 STL [R1+0x1450], R5 ;  /* 0x0014500501004387 */ /* 0x0003e80000100800 */
[----:B---3--:R-:W3:Y:S04]  /*2ade0*/  @P6 LDG.E.U16 R10, desc[UR6][R20.64] ;  /* 0x00000006140a6981 */ /* 0x008ee8000c1e1500 */
[----:B-1----:R-:W4:Y:S04]  /*2adf0*/  LDL.LU R5, [R1+0x308] ;  /* 0x0003080001057983 */ /* 0x002f280000300800 */
[----:B------:R-:W-:Y:S04]  /*2ae00*/  STL.64 [R1+0xca0], R20 ;  /* 0x000ca01401007387 */ /* 0x000fe80000100a00 */
[----:B------:R0:W-:Y:S02]  /*2ae10*/  STL.64 [R1+0xc98], R16 ;  /* 0x000c981001007387 */ /* 0x0001e40000100a00 */
[----:B0-----:R-:W-:-:S02]  /*2ae20*/  IMAD.MOV.U32 R16, RZ, RZ, R4 ;  /* 0x000000ffff107224 */ /* 0x001fc400078e0004 */
[----:B------:R-:W-:-:S05]  /*2ae30*/  IMAD.MOV.U32 R17, RZ, RZ, R7 ;  /* 0x000000ffff117224 */ /* 0x000fca00078e0007 */
[----:B------:R0:W4:Y:S04]  /*2ae40*/  @P3 LDG.E.U16 R14, desc[UR6][R16.64] ;  /* 0x00000006100e3981 */ /* 0x000128000c1e1500 */
[----:B------:R-:W4:Y:S01]  /*2ae50*/  @P3 LDG.E.U16 R15, desc[UR6][R18.64] ;  /* 0x00000006120f3981 */ /* 0x000f22000c1e1500 */
[----:B------:R-:W-:-:S03]  /*2ae60*/  ISETP.GT.AND P4, PT, R2, 0x3c, PT ;  /* 0x0000003c0200780c */ /* 0x000fc60003f84270 */
[----:B--2---:R1:W-:Y:S04]  /*2ae70*/  @P6 STL [R1+0x1444], R11 ;  /* 0x0014440b01006387 */ /* 0x0043e80000100800 */
[----:B---3--:R2:W-:Y:S04]  /*2ae80*/  @P6 STL [R1+0x1448], R10 ;  /* 0x0014480a01006387 */ /* 0x0085e80000100800 */
[----:B-1----:R-:W3:Y:S04]  /*2ae90*/  LDL.LU R11, [R1+0x2fc] ;  /* 0x0002fc00010b7983 */ /* 0x002ee80000300800 */
[----:B--2---:R-:W3:Y:S04]  /*2aea0*/  LDL.LU R10, [R1+0x32c] ;  /* 0x00032c00010a7983 */ /* 0x004ee80000300800 */
[----:B------:R-:W2:Y:S04]  /*2aeb0*/  LDL.LU R7, [R1+0x300] ;  /* 0x0003000001077983 */ /* 0x000ea80000300800 */
[----:B------:R0:W-:Y:S04]  /*2aec0*/  STL.64 [R1+0xc88], R16 ;  /* 0x000c881001007387 */ /* 0x0001e80000100a00 */
[----:B------:R-:W2:Y:S04]  /*2aed0*/  LDL.LU R4, [R1+0x310] ;  /* 0x0003100001047983 */ /* 0x000ea80000300800 */
[----:B------:R-:W-:Y:S01]  /*2aee0*/  STL.64 [R1+0xc90], R18 ;  /* 0x000c901201007387 */ /* 0x000fe20000100a00 */
[----:B0-----:R-:W-:-:S02]  /*2aef0*/  IMAD.MOV.U32 R16, RZ, RZ, R8 ;  /* 0x000000ffff107224 */ /* 0x001fc400078e0008 */
[----:B------:R-:W-:Y:S02]  /*2af00*/  IMAD.MOV.U32 R17, RZ, RZ, R9 ;  /* 0x000000ffff117224 */ /* 0x000fe400078e0009 */
[----:B----4-:R-:W-:Y:S02]  /*2af10*/  IMAD.MOV.U32 R8, RZ, RZ, R5 ;  /* 0x000000ffff087224 */ /* 0x010fe400078e0005 */
[----:B------:R-:W-:Y:S01]  /*2af20*/  IMAD.MOV.U32 R9, RZ, RZ, R6 ;  /* 0x000000ffff097224 */ /* 0x000fe200078e0006 */
[----:B------:R-:W-:Y:S04]  /*2af30*/  @P3 STL [R1+0x143c], R14 ;  /* 0x00143c0e01003387 */ /* 0x000fe80000100800 */
[----:B------:R-:W-:Y:S04]  /*2af40*/  @P3 STL [R1+0x1440], R15 ;  /* 0x0014400f01003387 */ /* 0x000fe80000100800 */
[----:B------:R2:W4:Y:S04]  /*2af50*/  @P4 LDG.E.U16 R12, desc[UR6][R16.64] ;  /* 0x00000006100c4981 */ /* 0x000528000c1e1500 */
[----:B------:R0:W-:Y:S04]  /*2af60*/  STL.64 [R1+0xc80], R8 ;  /* 0x000c800801007387 */ /* 0x0001e80000100a00 */
[----:B------:R-:W4:Y:S04]  /*2af70*/  @P4 LDG.E.U16 R48, desc[UR6][R8.64] ;  /* 0x0000000608304981 */ /* 0x000f28000c1e1500 */
[----:B0-----:R-:W4:Y:S04]  /*2af80*/  LDL.LU R9, [R1+0x314] ;  /* 0x0003140001097983 */ /* 0x001f280000300800 */
[----:B------:R2:W-:Y:S04]  /*2af90*/  STL.64 [R1+0xc78], R16 ;  /* 0x000c781001007387 */ /* 0x0005e80000100a00 */
[----:B------:R-:W4:Y:S04]  /*2afa0*/  LDL.LU R8, [R1+0x324] ;  /* 0x0003240001087983 */ /* 0x000f280000300800 */
[----:B------:R-:W4:Y:S04]  /*2afb0*/  LDL.LU R6, [R1+0x318] ;  /* 0x0003180001067983 */ /* 0x000f280000300800 */
[----:B------:R-:W4:Y:S01]  /*2afc0*/  LDL.LU R5, [R1+0x328] ;  /* 0x0003280001057983 */ /* 0x000f220000300800 */
[----:B------:R-:W-:-:S02]  /*2afd0*/  ISETP.GT.AND P6, PT, R2, 0x3d, PT ;  /* 0x0000003d0200780c */ /* 0x000fc40003fc4270 */
[----:B------:R-:W-:Y:S01]  /*2afe0*/  ISETP.GT.AND P3, PT, R2, 0x3e, PT ;  /* 0x0000003e0200780c */ /* 0x000fe20003f64270 */
[----:B------:R-:W4:Y:S10]  /*2aff0*/  LDL R15, [R1+0x170c] ;  /* 0x00170c00010f7983 */ /* 0x000f340000100800 */
[----:B---3--:R-:W3:Y:S01]  /*2b000*/  @P6 LDG.E.U16 R53, desc[UR6][R10.64] ;  /* 0x000000060a356981 */ /* 0x008ee2000c1e1500 */
[----:B--2---:R-:W-:-:S02]  /*2b010*/  IMAD.MOV.U32 R17, RZ, RZ, R7 ;  /* 0x000000ffff117224 */ /* 0x004fc400078e0007 */
[----:B------:R-:W-:-:S05]  /*2b020*/  IMAD.MOV.U32 R16, RZ, RZ, R4 ;  /* 0x000000ffff107224 */ /* 0x000fca00078e0004 */
[----:B------:R-:W2:Y:S04]  /*2b030*/  @P6 LDG.E.U16 R52, desc[UR6][R16.64] ;  /* 0x0000000610346981 */ /* 0x000ea8000c1e1500 */
[----:B----4-:R0:W-:Y:S04]  /*2b040*/  @P4 STL [R1+0x1438], R48 ;  /* 0x0014383001004387 */ /* 0x0101e80000100800 */
[----:B0-----:R-:W4:Y:S04]  /*2b050*/  LDL R48, [R1+0x1708] ;  /* 0x0017080001307983 */ /* 0x001f280000100800 */
[----:B------:R-:W-:Y:S04]  /*2b060*/  @P4 STL [R1+0x1434], R12 ;  /* 0x0014340c01004387 */ /* 0x000fe80000100800 */
[----:B------:R0:W-:Y:S04]  /*2b070*/  STL.64 [R1+0xc70], R16 ;  /* 0x000c701001007387 */ /* 0x0001e80000100a00 */
[----:B------:R1:W-:Y:S01]  /*2b080*/  STL.64 [R1+0xc68], R10 ;  /* 0x000c680a01007387 */ /* 0x0003e20000100a00 */
[----:B------:R-:W-:-:S02]  /*2b090*/  IMAD.MOV.U32 R18, RZ, RZ, R5 ;  /* 0x000000ffff127224 */ /* 0x000fc400078e0005 */
[----:B------:R-:W-:Y:S01]  /*2b0a0*/  IMAD.MOV.U32 R19, RZ, RZ, R6 ;  /* 0x000000ffff137224 */ /* 0x000fe200078e0006 */
[----:B------:R-:W4:Y:S04]  /*2b0b0*/  @P3 LDG.E.U16 R49, desc[UR6][R8.64] ;  /* 0x0000000608313981 */ /* 0x000f28000c1e1500 */
[----:B------:R-:W4:Y:S04]  /*2b0c0*/  @P3 LDG.E.U16 R50, desc[UR6][R18.64] ;  /* 0x0000000612323981 */ /* 0x000f28000c1e1500 */
[----:B0-----:R-:W4:Y:S04]  /*2b0d0*/  LDL.LU R16, [R1+0x31c] ;  /* 0x00031c0001107983 */ /* 0x001f280000300800 */
[----:B-1----:R-:W4:Y:S04]  /*2b0e0*/  LDL.LU R11, [R1+0x34c] ;  /* 0x00034c00010b7983 */ /* 0x002f280000300800 */
[----:B------:R-:W4:Y:S04]  /*2b0f0*/  LDL.LU R7, [R1+0x320] ;  /* 0x0003200001077983 */ /* 0x000f280000300800 */
[----:B------:R-:W4:Y:S01]  /*2b100*/  LDL.LU R4, [R1+0x330] ;  /* 0x0003300001047983 */ /* 0x000f220000300800 */
[----:B------:R-:W-:-:S03]  /*2b110*/  ISETP.GT.AND P4, PT, R2, 0x3f, PT ;  /* 0x0000003f0200780c */ /* 0x000fc60003f84270 */
[----:B------:R-:W4:Y:S04]  /*2b120*/  LDL R12, [R1+0x1420] ;  /* 0x00142000010c7983 */ /* 0x000f280000100800 */
[----:B---3--:R0:W-:Y:S04]  /*2b130*/  @P6 STL [R1+0x142c], R53 ;  /* 0x00142c3501006387 */ /* 0x0081e80000100800 */
[----:B0-----:R-:W3:Y:S04]  /*2b140*/  LDL R53, [R1+0x141c] ;  /* 0x00141c0001357983 */ /* 0x001ee80000100800 */
[----:B--2---:R-:W-:Y:S04]  /*2b150*/  @P6 STL [R1+0x1430], R52 ;  /* 0x0014303401006387 */ /* 0x004fe80000100800 */
[----:B------:R-:W-:Y:S04]  /*2b160*/  STL.64 [R1+0xc60], R18 ;  /* 0x000c601201007387 */ /* 0x000fe80000100a00 */
[----:B------:R-:W2:Y:S04]  /*2b170*/  LDL.LU R6, [R1+0x344] ;  /* 0x0003440001067983 */ /* 0x000ea80000300800 */
[----:B------:R0:W-:Y:S04]  /*2b180*/  STL.64 [R1+0xc58], R8 ;  /* 0x000c580801007387 */ /* 0x0001e80000100a00 */
[----:B----4-:R-:W-:Y:S04]  /*2b190*/  STL [R1+0x20b4], R50 ;  /* 0x0020b43201007387 */ /* 0x010fe80000100800 */
[----:B------:R-:W4:Y:S01]  /*2b1a0*/  LDL.LU R10, [R1+0x334] ;  /* 0x00033400010a7983 */ /* 0x000f220000300800 */
[----:B------:R-:W-:-:S03]  /*2b1b0*/  IMAD.MOV.U32 R17, RZ, RZ, R16 ;  /* 0x000000ffff117224 */ /* 0x000fc600078e0010 */
[----:B0-----:R-:W3:Y:S01]  /*2b1c0*/  LDL.LU R8, [R1+0x338] ;  /* 0x0003380001087983 */ /* 0x001ee20000300800 */
[----:B------:R-:W-:-:S03]  /*2b1d0*/  IMAD.MOV.U32 R16, RZ, RZ, R11 ;  /* 0x000000ffff107224 */ /* 0x000fc600078e000b */
[----:B------:R-:W3:Y:S01]  /*2b1e0*/  LDL.LU R5, [R1+0x348] ;  /* 0x0003480001057983 */ /* 0x000ee20000300800 */
[----:B------:R-:W-:Y:S02]  /*2b1f0*/  IMAD.MOV.U32 R19, RZ, RZ, R7 ;  /* 0x000000ffff137224 */ /* 0x000fe400078e0007 */
[----:B------:R-:W-:Y:S01]  /*2b200*/  IMAD.MOV.U32 R18, RZ, RZ, R4 ;  /* 0x000000ffff127224 */ /* 0x000fe200078e0004 */
[----:B------:R-:W-:Y:S01]  /*2b210*/  ISETP.GT.AND P6, PT, R2, 0x40, PT ;  /* 0x000000400200780c */ /* 0x000fe20003fc4270 */
[----:B------:R2:W3:Y:S04]  /*2b220*/  @P4 LDG.E.U16 R48, desc[UR6][R16.64] ;  /* 0x0000000610304981 */ /* 0x0004e8000c1e1500 */
[----:B------:R3:W3:Y:S04]  /*2b230*/  @P4 LDG.E.U16 R15, desc[UR6][R18.64] ;  /* 0x00000006120f4981 */ /* 0x0006e8000c1e1500 */
[----:B------:R-:W3:Y:S04]  /*2b240*/  LDL R14, [R1+0x1418] ;  /* 0x00141800010e7983 */ /* 0x000ee80000100800 */
[----:B------:R-:W3:Y:S04]  /*2b250*/  LDL R9, [R1+0x1414] ;  /* 0x0014140001097983 */ /* 0x000ee80000100800 */
[----:B------:R-:W-:Y:S04]  /*2b260*/  STL [R1+0x20b8], R49 ;  /* 0x0020b83101007387 */ /* 0x000fe80000100800 */
[----:B------:R-:W3:Y:S04]  /*2b270*/  LDL.LU R7, [R1+0x33c] ;  /* 0x00033c0001077983 */ /* 0x000ee80000300800 */
[----:B------:R-:W3:Y:S04]  /*2b280*/  LDL.LU R4, [R1+0x36c] ;  /* 0x00036c0001047983 */ /* 0x000ee80000300800 */
[----:B------:R2:W-:Y:S04]  /*2b290*/  STL.64 [R1+0xc48], R16 ;  /* 0x000c481001007387 */ /* 0x0005e80000100a00 */
[----:B------:R3:W-:Y:S04]  /*2b2a0*/  STL.64 [R1+0xc50], R18 ;  /* 0x000c501201007387 */ /* 0x0007e80000100a00 */
[----:B------:R-:W3:Y:S04]  /*2b2b0*/  LDL R23, [R1+0x1410] ;  /* 0x0014100001177983 */ /* 0x000ee80000100800 */
[----:B------:R-:W3:Y:S04]  /*2b2c0*/  LDL R20, [R1+0x140c] ;  /* 0x00140c0001147983 */ /* 0x000ee80000100800 */
[----:B------:R-:W3:Y:S01]  /*2b2d0*/  LDL R52, [R1+0x1408] ;  /* 0x0014080001347983 */ /* 0x000ee20000100800 */
[----:B--2---:R-:W-:-:S02]  /*2b2e0*/  IMAD.MOV.U32 R16, RZ, RZ, R6 ;  /* 0x000000ffff107224 */ /* 0x004fc400078e0006 */
[----:B----4-:R-:W-:Y:S02]  /*2b2f0*/  IMAD.MOV.U32 R17, RZ, RZ, R10 ;  /* 0x000000ffff117224 */ /* 0x010fe400078e000a */
[----:B---3--:R-:W-:Y:S01]  /*2b300*/  IMAD.MOV.U32 R19, RZ, RZ, R8 ;  /* 0x000000ffff137224 */ /* 0x008fe200078e0008 */
[----:B------:R-:W-:Y:S02]  /*2b310*/  MOV R18, R5 ;  /* 0x0000000500127202 */ /* 0x000fe40000000f00 */
[----:B------:R0:W2:Y:S04]  /*2b320*/  @P6 LDG.E.U16 R53, desc[UR6][R16.64] ;  /* 0x0000000610356981 */ /* 0x0000a8000c1e1500 */
[----:B------:R1:W-:Y:S04]  /*2b330*/  @P4 STL [R1+0x1708], R48 ;  /* 0x0017083001004387 */ /* 0x0003e80000100800 */
[----:B------:R-:W-:Y:S04]  /*2b340*/  @P4 STL [R1+0x170c], R15 ;  /* 0x00170c0f01004387 */ /* 0x000fe80000100800 */
[----:B------:R-:W3:Y:S04]  /*2b350*/  LDL R21, [R1+0x1404] ;  /* 0x0014040001157983 */ /* 0x000ee80000100800 */
[----:B------:R-:W4:Y:S04]  /*2b360*/  LDL R6, [R1+0x1400] ;  /* 0x0014000001067983 */ /* 0x000f280000100800 */
[----:B------:R0:W-:Y:S04]  /*2b370*/  STL.64 [R1+0xc38], R16 ;  /* 0x000c381001007387 */ /* 0x0001e80000100a00 */
[----:B------:R-:W3:Y:S04]  /*2b380*/  LDL.LU R22, [R1+0x340] ;  /* 0x0003400001167983 */ /* 0x000ee80000300800 */
[----:B------:R-:W4:Y:S04]  /*2b390*/  LDL.LU R10, [R1+0x350] ;  /* 0x00035000010a7983 */ /* 0x000f280000300800 */
[----:B------:R-:W4:Y:S01]  /*2b3a0*/  @P6 LDG.E.U16 R12, desc[UR6][R18.64] ;  /* 0x00000006120c6981 */ /* 0x000f22000c1e1500 */
[----:B------:R-:W-:-:S03]  /*2b3b0*/  ISETP.GT.AND P3, PT, R2, 0x41, PT ;  /* 0x000000410200780c */ /* 0x000fc60003f64270 */
[----:B------:R0:W-:Y:S04]  /*2b3c0*/  STL.64 [R1+0xc40], R18 ;  /* 0x000c401201007387 */ /* 0x0001e80000100a00 */
[----:B------:R-:W4:Y:S04]  /*2b3d0*/  LDL.LU R8, [R1+0x354] ;  /* 0x0003540001087983 */ /* 0x000f280000300800 */
[----:B------:R-:W4:Y:S04]  /*2b3e0*/  LDL.LU R5, [R1+0x364] ;  /* 0x0003640001057983 */ /* 0x000f280000300800 */
[----:B-1----:R-:W4:Y:S01]  /*2b3f0*/  LDL.LU R48, [R1+0x13f0] ;  /* 0x0013f00001307983 */ /* 0x002f220000300800 */
[----:B0-----:R-:W-:-:S02]  /*2b400*/  IMAD.MOV.U32 R16, RZ, RZ, R4 ;  /* 0x000000ffff107224 */ /* 0x001fc400078e0004 */
[----:B------:R-:W-:-:S05]  /*2b410*/  IMAD.MOV.U32 R17, RZ, RZ, R7 ;  /* 0x000000ffff117224 */ /* 0x000fca00078e0007 */
[----:B------:R0:W4:Y:S04]  /*2b420*/  @P3 LDG.E.U16 R9, desc[UR6][R16.64] ;  /* 0x0000000610093981 */ /* 0x000128000c1e1500 */
[----:B--2---:R-:W-:Y:S01]  /*2b430*/  @P6 STL [R1+0x141c], R53 ;  /* 0x00141c3501006387 */ /* 0x004fe20000100800 */
[----:B---3--:R-:W-:Y:S02]  /*2b440*/  IMAD.MOV.U32 R25, RZ, RZ, R22 ;  /* 0x000000ffff197224 */ /* 0x008fe400078e0016 */
[----:B----4-:R-:W-:Y:S01]  /*2b450*/  IMAD.MOV.U32 R24, RZ, RZ, R10 ;  /* 0x000000ffff187224 */ /* 0x010fe200078e000a */
[----:B------:R1:W-:Y:S04]  /*2b460*/  @P6 STL [R1+0x1420], R12 ;  /* 0x0014200c01006387 */ /* 0x0003e80000100800 */
[----:B------:R-:W2:Y:S04]  /*2b470*/  LDL.LU R19, [R1+0x358] ;  /* 0x0003580001137983 */ /* 0x000ea80000300800 */
[----:B------:R-:W2:Y:S01]  /*2b480*/  LDL.LU R18, [R1+0x368] ;  /* 0x0003680001127983 */ /* 0x000ea20000300800 */
[----:B------:R-:W-:-:S03]  /*2b490*/  ISETP.GT.AND P4, PT, R2, 0x42, PT ;  /* 0x000000420200780c */ /* 0x000fc60003f84270 */
[----:B------:R-:W3:Y:S04]  /*2b4a0*/  @P3 LDG.E.U16 R14, desc[UR6][R24.64] ;  /* 0x00000006180e3981 */ /* 0x000ee8000c1e1500 */
[----:B------:R-:W4:Y:S04]  /*2b4b0*/  LDL.LU R15, [R1+0x35c] ;  /* 0x00035c00010f7983 */ /* 0x000f280000300800 */
[----:B------:R0:W-:Y:S04]  /*2b4c0*/  STL.64 [R1+0xc28], R16 ;  /* 0x000c281001007387 */ /* 0x0001e80000100a00 */
[----:B-1----:R-:W4:Y:S04]  /*2b4d0*/  LDL.LU R12, [R1+0x38c] ;  /* 0x00038c00010c7983 */ /* 0x002f280000300800 */
[----:B------:R-:W4:Y:S04]  /*2b4e0*/  LDL.LU R11, [R1+0x360] ;  /* 0x00036000010b7983 */ /* 0x000f280000300800 */
[----:B------:R-:W4:Y:S04]  /*2b4f0*/  LDL.LU R4, [R1+0x370] ;  /* 0x0003700001047983 */ /* 0x000f280000300800 */
[----:B------:R-:W4:Y:S04]  /*2b500*/  LDL R7, [R1+0x13fc] ;  /* 0x0013fc0001077983 */ /* 0x000f280000100800 */
[----:B------:R-:W4:Y:S01]  /*2b510*/  LDL R53, [R1+0x13f8] ;  /* 0x0013f80001357983 */ /* 0x000f220000100800 */
[----:B0-----:R-:W-:-:S02]  /*2b520*/  IMAD.MOV.U32 R16, RZ, RZ, R5 ;  /* 0x000000ffff107224 */ /* 0x001fc400078e0005 */
[----:B------:R-:W-:Y:S01]  /*2b530*/  IMAD.MOV.U32 R17, RZ, RZ, R8 ;  /* 0x000000ffff117224 */ /* 0x000fe200078e0008 */
[----:B------:R-:W-:Y:S04]  /*2b540*/  STL.64 [R1+0xc30], R24 ;  /* 0x000c301801007387 */ /* 0x000fe80000100a00 */
[----:B------:R0:W-:Y:S04]  /*2b550*/  @P3 STL [R1+0x1414], R9 ;  /* 0x0014140901003387 */ /* 0x0001e80000100800 */
[----:B------:R4:W4:Y:S04]  /*2b560*/  @P4 LDG.E.U16 R20, desc[UR6][R16.64] ;  /* 0x0000000610144981 */ /* 0x000928000c1e1500 */
[----:B--2---:R1:W2:Y:S04]  /*2b570*/  @P4 LDG.E.U16 R23, desc[UR6][R18.64] ;  /* 0x0000000612174981 */ /* 0x0042a8000c1e1500 */
[----:B---3--:R3:W-:Y:S04]  /*2b580*/  @P3 STL [R1+0x1418], R14 ;  /* 0x0014180e01003387 */ /* 0x0087e80000100800 */
[----:B------:R-:W2:Y:S04]  /*2b590*/  LDL.LU R10, [R1+0x374] ;  /* 0x00037400010a7983 */ /* 0x000ea80000300800 */
[----:B0-----:R-:W2:Y:S04]  /*2b5a0*/  LDL.LU R9, [R1+0x384] ;  /* 0x0003840001097983 */ /* 0x001ea80000300800 */
[----:B------:R-:W2:Y:S04]  /*2b5b0*/  LDL.LU R8, [R1+0x378] ;  /* 0x0003780001087983 */ /* 0x000ea80000300800 */
[----:B------:R4:W-:Y:S04]  /*2b5c0*/  STL.64 [R1+0xc18], R16 ;  /* 0x000c181001007387 */ /* 0x0009e80000100a00 */
[----:B------:R-:W2:Y:S01]  /*2b5d0*/  LDL.LU R5, [R1+0x388] ;  /* 0x0003880001057983 */ /* 0x000ea20000300800 */
[----:B------:R-:W-:-:S03]  /*2b5e0*/  ISETP.GT.AND P6, PT, R2, 0x43, PT ;  /* 0x000000430200780c */ /* 0x000fc60003fc4270 */
[----:B---3--:R-:W3:Y:S04]  /*2b5f0*/  LDL R14, [R1+0x13f4] ;  /* 0x0013f400010e7983 */ /* 0x008ee80000100800 */
[----:B------:R1:W-:Y:S01]  /*2b600*/  STL.64 [R1+0xc20], R18 ;  /* 0x000c201201007387 */ /* 0x0003e20000100a00 */
[----:B------:R-:W-:Y:S01]  /*2b610*/  ISETP.GT.AND P3, PT, R2, 0x44, PT ;  /* 0x000000440200780c */ /* 0x000fe20003f64270 */
[----:B----4-:R-:W-:Y:S02]  /*2b620*/  IMAD.MOV.U32 R16, RZ, RZ, R12 ;  /* 0x000000ffff107224 */ /* 0x010fe400078e000c */
[----:B------:R-:W-:Y:S02]  /*2b630*/  IMAD.MOV.U32 R17, RZ, RZ, R15 ;  /* 0x000000ffff117224 */ /* 0x000fe400078e000f */
[----:B-1----:R-:W-:-:S02]  /*2b640*/  IMAD.MOV.U32 R18, RZ, RZ, R4 ;  /* 0x000000ffff127224 */ /* 0x002fc400078e0004 */
[----:B------:R-:W-:Y:S01]  /*2b650*/  IMAD.MOV.U32 R19, RZ, RZ, R11 ;  /* 0x000000ffff137224 */ /* 0x000fe200078e000b */
[----:B------:R-:W-:Y:S04]  /*2b660*/  @P4 STL [R1+0x140c], R20 ;  /* 0x00140c1401004387 */ /* 0x000fe80000100800 */
[----:B------:R0:W4:Y:S04]  /*2b670*/  @P6 LDG.E.U16 R21, desc[UR6][R16.64] ;  /* 0x0000000610156981 */ /* 0x000128000c1e1500 */
[----:B------:R-:W3:Y:S04]  /*2b680*/  @P6 LDG.E.U16 R52, desc[UR6][R18.64] ;  /* 0x0000000612346981 */ /* 0x000ee8000c1e1500 */
[----:B--2---:R-:W-:Y:S04]  /*2b690*/  @P4 STL [R1+0x1410], R23 ;  /* 0x0014101701004387 */ /* 0x004fe80000100800 */
[----:B------:R-:W-:Y:S04]  /*2b6a0*/  STL.64 [R1+0xc10], R18 ;  /* 0x000c101201007387 */ /* 0x000fe80000100a00 */
[----:B------:R-:W2:Y:S04]  /*2b6b0*/  LDL.LU R15, [R1+0x37c] ;  /* 0x00037c00010f7983 */ /* 0x000ea80000300800 */
[----:B------:R0:W-:Y:S04]  /*2b6c0*/  STL.64 [R1+0xc08], R16 ;  /* 0x000c081001007387 */ /* 0x0001e80000100a00 */
[----:B------:R-:W2:Y:S04]  /*2b6d0*/  LDL.LU R12, [R1+0x3ac] ;  /* 0x0003ac00010c7983 */ /* 0x000ea80000300800 */
[----:B------:R-:W2:Y:S04]  /*2b6e0*/  LDL.LU R11, [R1+0x380] ;  /* 0x00038000010b7983 */ /* 0x000ea80000300800 */
[----:B------:R-:W2:Y:S01]  /*2b6f0*/  LDL.LU R4, [R1+0x390] ;  /* 0x0003900001047983 */ /* 0x000ea20000300800 */
[----:B0-----:R-:W-:-:S02]  /*2b700*/  IMAD.MOV.U32 R16, RZ, RZ, R9 ;  /* 0x000000ffff107224 */ /* 0x001fc400078e0009 */
[----:B------:R-:W-:Y:S02]  /*2b710*/  IMAD.MOV.U32 R9, RZ, RZ, R8 ;  /* 0x000000ffff097224 */ /* 0x000fe400078e0008 */
[----:B------:R-:W-:-:S05]  /*2b720*/  IMAD.MOV.U32 R8, RZ, RZ, R5 ;  /* 0x000000ffff087224 */ /* 0x000fca00078e0005 */
[----:B------:R-:W2:Y:S01]  /*2b730*/  @P3 LDG.E.U16 R6, desc[UR6][R8.64] ;  /* 0x0000000608063981 */ /* 0x000ea2000c1e1500 */
[----:B------:R-:W-:Y:S01]  /*2b740*/  IMAD.MOV.U32 R17, RZ, RZ, R10 ;  /* 0x000000ffff117224 */ /* 0x000fe200078e000a */
[----:B------:R-:W-:Y:S02]  /*2b750*/  ISETP.GT.AND P4, PT, R2, 0x45, PT ;  /* 0x000000450200780c */ /* 0x000fe40003f84270 */
[----:B---3--:R0:W-:Y:S04]  /*2b760*/  @P6 STL [R1+0x1408], R52 ;  /* 0x0014083401006387 */ /* 0x0081e80000100800 */
[----:B------:R1:W3:Y:S04]  /*2b770*/  @P3 LDG.E.U16 R7, desc[UR6][R16.64] ;  /* 0x0000000610073981 */ /* 0x0002e8000c1e1500 */
[----:B0-----:R-:W3:Y:S04]  /*2b780*/  LDL R52, [R1+0x1704] ;  /* 0x0017040001347983 */ /* 0x001ee80000100800 */
[----:B----4-:R-:W-:Y:S04]  /*2b790*/  @P6 STL [R1+0x1404], R21 ;  /* 0x0014041501006387 */ /* 0x010fe80000100800 */
[----:B------:R0:W-:Y:S04]  /*2b7a0*/  STL.64 [R1+0xc00], R8 ;  /* 0x000c000801007387 */ /* 0x0001e80000100a00 */
[----:B------:R-:W4:Y:S04]  /*2b7b0*/  LDL.LU R10, [R1+0x394] ;  /* 0x00039400010a7983 */ /* 0x000f280000300800 */
[----:B------:R1:W-:Y:S04]  /*2b7c0*/  STL.64 [R1+0xbf8], R16 ;  /* 0x000bf81001007387 */ /* 0x0003e80000100a00 */
[----:B0-----:R-:W4:Y:S04]  /*2b7d0*/  LDL.LU R9, [R1+0x3a4] ;  /* 0x0003a40001097983 */ /* 0x001f280000300800 */
[----:B------:R-:W4:Y:S01]  /*2b7e0*/  LDL.LU R8, [R1+0x398] ;  /* 0x0003980001087983 */ /* 0x000f220000300800 */
[----:B--2---:R-:W-:-:S02]  /*2b7f0*/  IMAD.MOV.U32 R19, RZ, RZ, R15 ;  /* 0x000000ffff137224 */ /* 0x004fc400078e000f */
[----:B-1----:R-:W-:Y:S02]  /*2b800*/  IMAD.MOV.U32 R17, RZ, RZ, R11 ;  /* 0x000000ffff117224 */ /* 0x002fe400078e000b */
[----:B------:R-:W-:Y:S02]  /*2b810*/  IMAD.MOV.U32 R16, RZ, RZ, R4 ;  /* 0x000000ffff107224 */ /* 0x000fe400078e0004 */
[----:B------:R-:W-:-:S03]  /*2b820*/  IMAD.MOV.U32 R18, RZ, RZ, R12 ;  /* 0x000000ffff127224 */ /* 0x000fc600078e000c */
[----:B------:R-:W2:Y:S04]  /*2b830*/  @P4 LDG.E.U16 R53, desc[UR6][R16.64] ;  /* 0x0000000610354981 */ /* 0x000ea8000c1e1500 */
[----:B------:R4:W2:Y:S04]  /*2b840*/  @P4 LDG.E.U16 R14, desc[UR6][R18.64] ;  /* 0x00000006120e4981 */ /* 0x0008a8000c1e1500 */
[----:B------:R0:W-:Y:S04]  /*2b850*/  @P3 STL [R1+0x1400], R6 ;  /* 0x0014000601003387 */ /* 0x0001e80000100800 */
[----:B0-----:R-:W2:Y:S01]  /*2b860*/  LDL.LU R6, [R1+0x3a8] ;  /* 0x0003a80001067983 */ /* 0x001ea20000300800 */
[----:B------:R-:W-:-:S03]  /*2b870*/  ISETP.GT.AND P6, PT, R2, 0x46, PT ;  /* 0x000000460200780c */ /* 0x000fc60003fc4270 */
[----:B------:R-:W2:Y:S04]  /*2b880*/  LDL R20, [R1+0x1700] ;  /* 0x0017000001147983 */ /* 0x000ea80000100800 */
[----:B------:R-:W2:Y:S04]  /*2b890*/  LDL R5, [R1+0x16fc] ;  /* 0x0016fc0001057983 */ /* 0x000ea80000100800 */
[----:B---3--:R0:W-:Y:S04]  /*2b8a0*/  @P3 STL [R1+0x13fc], R7 ;  /* 0x0013fc0701003387 */ /* 0x0081e80000100800 */
[----:B0-----:R-:W3:Y:S04]  /*2b8b0*/  LDL R7, [R1+0x13ec] ;  /* 0x0013ec0001077983 */ /* 0x001ee80000100800 */
[----:B------:R0:W-:Y:S04]  /*2b8c0*/  STL.64 [R1+0xbf0], R16 ;  /* 0x000bf01001007387 */ /* 0x0001e80000100a00 */
[----:B0-----:R-:W3:Y:S04]  /*2b8d0*/  LDL.LU R16, [R1+0x39c] ;  /* 0x00039c0001107983 */ /* 0x001ee80000300800 */
[----:B------:R4:W-:Y:S04]  /*2b8e0*/  STL.64 [R1+0xbe8], R18 ;  /* 0x000be81201007387 */ /* 0x0009e80000100a00 */
[----:B------:R-:W3:Y:S04]  /*2b8f0*/  LDL.LU R12, [R1+0x3cc] ;  /* 0x0003cc00010c7983 */ /* 0x000ee80000300800 */
[----:B------:R-:W3:Y:S04]  /*2b900*/  LDL.LU R11, [R1+0x3a0] ;  /* 0x0003a000010b7983 */ /* 0x000ee80000300800 */
[----:B------:R-:W3:Y:S01]  /*2b910*/  LDL.LU R4, [R1+0x3b0] ;  /* 0x0003b00001047983 */ /* 0x000ee20000300800 */
[----:B----4-:R-:W-:-:S02]  /*2b920*/  IMAD.MOV.U32 R18, RZ, RZ, R9 ;  /* 0x000000ffff127224 */ /* 0x010fc400078e0009 */
[----:B------:R-:W-:Y:S02]  /*2b930*/  IMAD.MOV.U32 R9, RZ, RZ, R8 ;  /* 0x000000ffff097224 */ /* 0x000fe400078e0008 */
[----:B------:R-:W-:-:S05]  /*2b940*/  IMAD.MOV.U32 R19, RZ, RZ, R10 ;  /* 0x000000ffff137224 */ /* 0x000fca00078e000a */
[----:B------:R3:W4:Y:S04]  /*2b950*/  @P6 LDG.E.U16 R52, desc[UR6][R18.64] ;  /* 0x0000000612346981 */ /* 0x000728000c1e1500 */
[----:B--2---:R0:W-:Y:S04]  /*2b960*/  @P4 STL [R1+0x13f8], R53 ;  /* 0x0013f83501004387 */ /* 0x0041e80000100800 */
[----:B0-----:R-:W2:Y:S04]  /*2b970*/  LDL R53, [R1+0x13e8] ;  /* 0x0013e80001357983 */ /* 0x001ea80000100800 */
[----:B------:R0:W-:Y:S01]  /*2b980*/  @P4 STL [R1+0x13f4], R14 ;  /* 0x0013f40e01004387 */ /* 0x0001e20000100800 */
[----:B------:R-:W-:-:S05]  /*2b990*/  IMAD.MOV.U32 R8, RZ, RZ, R6 ;  /* 0x000000ffff087224 */ /* 0x000fca00078e0006 */
[----:B------:R-:W2:Y:S04]  /*2b9a0*/  @P6 LDG.E.U16 R48, desc[UR6][R8.64] ;  /* 0x0000000608306981 */ /* 0x000ea8000c1e1500 */
[----:B------:R1:W-:Y:S04]  /*2b9b0*/  STL.64 [R1+0xbe0], R8 ;  /* 0x000be00801007387 */ /* 0x0003e80000100a00 */
[----:B0-----:R-:W4:Y:S04]  /*2b9c0*/  LDL.LU R14, [R1+0x3b4] ;  /* 0x0003b400010e7983 */ /* 0x001f280000300800 */
[----:B------:R3:W-:Y:S04]  /*2b9d0*/  STL.64 [R1+0xbd8], R18 ;  /* 0x000bd81201007387 */ /* 0x0007e80000100a00 */
[----:B------:R-:W4:Y:S04]  /*2b9e0*/  LDL.LU R10, [R1+0x3c4] ;  /* 0x0003c400010a7983 */ /* 0x000f280000300800 */
[----:B-1----:R-:W4:Y:S04]  /*2b9f0*/  LDL.LU R9, [R1+0x3b8] ;  /* 0x0003b80001097983 */ /* 0x002f280000300800 */
[----:B------:R-:W4:Y:S01]  /*2ba00*/  LDL.LU R8, [R1+0x3c8] ;  /* 0x0003c80001087983 */ /* 0x000f220000300800 */
[----:B------:R-:W-:-:S02]  /*2ba10*/  ISETP.GT.AND P3, PT, R2, 0x47, PT ;  /* 0x000000470200780c */ /* 0x000fc40003f64270 */
[----:B------:R-:W-:Y:S01]  /*2ba20*/  ISETP.GT.AND P4, PT, R2, 0x48, PT ;  /* 0x000000480200780c */ /* 0x000fe20003f84270 */
[----:B------:R-:W4:Y:S04]  /*2ba30*/  LDL R15, [R1+0x13e4] ;  /* 0x0013e400010f7983 */ /* 0x000f280000100800 */
[----:B------:R-:W4:Y:S01]  /*2ba40*/  LDL R6, [R1+0x13e0] ;  /* 0x0013e00001067983 */ /* 0x000f220000100800 */
[----:B---3--:R-:W-:Y:S02]  /*2ba50*/  IMAD.MOV.U32 R19, RZ, RZ, R16 ;  /* 0x000000ffff137224 */ /* 0x008fe400078e0010 */
[----:B------:R-:W-:Y:S02]  /*2ba60*/  IMAD.MOV.U32 R18, RZ, RZ, R12 ;  /* 0x000000ffff127224 */ /* 0x000fe400078e000c */
[----:B------:R-:W-:Y:S01]  /*2ba70*/  IMAD.MOV.U32 R23, RZ, RZ, R11 ;  /* 0x000000ffff177224 */ /* 0x000fe200078e000b */
[----:B------:R-:W-:-:S02]  /*2ba80*/  MOV R22, R4 ;  /* 0x0000000400167202 */ /* 0x000fc40000000f00 */
[----:B------:R0:W3:Y:S04]  /*2ba90*/  @P3 LDG.E.U16 R5, desc[UR6][R18.64] ;  /* 0x0000000612053981 */ /* 0x0000e8000c1e1500 */
[----:B------:R-:W3:Y:S04]  /*2baa0*/  @P3 LDG.E.U16 R20, desc[UR6][R22.64] ;  /* 0x0000000616143981 */ /* 0x000ee8000c1e1500 */
[----:B--2---:R-:W-:Y:S04]  /*2bab0*/  STL [R1+0x20bc], R48 ;  /* 0x0020bc3001007387 */ /* 0x004fe80000100800 */
[----:B----4-:R-:W-:Y:S04]  /*2bac0*/  @P6 STL [R1+0x1704], R52 ;  /* 0x0017043401006387 */ /* 0x010fe80000100800 */
[----:B------:R-:W2:Y:S04]  /*2bad0*/  LDL.LU R16, [R1+0x3bc] ;  /* 0x0003bc0001107983 */ /* 0x000ea80000300800 */
[----:B------:R-:W4:Y:S04]  /*2bae0*/  LDL.LU R12, [R1+0x3ec] ;  /* 0x0003ec00010c7983 */ /* 0x000f280000300800 */
[----:B------:R0:W-:Y:S04]  /*2baf0*/  STL.64 [R1+0xbc8], R18 ;  /* 0x000bc81201007387 */ /* 0x0001e80000100a00 */
[----:B------:R-:W-:Y:S04]  /*2bb00*/  STL.64 [R1+0xbd0], R22 ;  /* 0x000bd01601007387 */ /* 0x000fe80000100a00 */
[----:B------:R-:W4:Y:S04]  /*2bb10*/  LDL.LU R11, [R1+0x3c0] ;  /* 0x0003c000010b7983 */ /* 0x000f280000300800 */
[----:B------:R-:W4:Y:S04]  /*2bb20*/  LDL.LU R4, [R1+0x3d0] ;  /* 0x0003d00001047983 */ /* 0x000f280000300800 */
[----:B------:R-:W4:Y:S01]  /*2bb30*/  @P4 LDG.E.U16 R7, desc[UR6][R8.64] ;  /* 0x0000000608074981 */ /* 0x000f22000c1e1500 */
[----:B------:R-:W-:Y:S01]  /*2bb40*/  ISETP.GT.AND P6, PT, R2, 0x49, PT ;  /* 0x000000490200780c */ /* 0x000fe20003fc4270 */
[----:B0-----:R-:W-:-:S02]  /*2bb50*/  IMAD.MOV.U32 R18, RZ, RZ, R10 ;  /* 0x000000ffff127224 */ /* 0x001fc400078e000a */
[----:B------:R-:W-:Y:S01]  /*2bb60*/  IMAD.MOV.U32 R19, RZ, RZ, R14 ;  /* 0x000000ffff137224 */ /* 0x000fe200078e000e */
[----:B------:R-:W4:Y:S04]  /*2bb70*/  LDL R21, [R1+0x13dc] ;  /* 0x0013dc0001157983 */ /* 0x000f280000100800 */
[----:B------:R-:W4:Y:S04]  /*2bb80*/  LDL R52, [R1+0x13d8] ;  /* 0x0013d80001347983 */ /* 0x000f280000100800 */
[----:B------:R2:W4:Y:S04]  /*2bb90*/  @P4 LDG.E.U16 R53, desc[UR6][R18.64] ;  /* 0x0000000612354981 */ /* 0x000528000c1e1500 */
[----:B---3--:R0:W-:Y:S04]  /*2bba0*/  @P3 STL [R1+0x16fc], R5 ;  /* 0x0016fc0501003387 */ /* 0x0081e80000100800 */
[----:B0-----:R-:W3:Y:S04]  /*2bbb0*/  LDL R5, [R1+0x13d4] ;  /* 0x0013d40001057983 */ /* 0x001ee80000100800 */
[----:B------:R-:W-:Y:S04]  /*2bbc0*/  @P3 STL [R1+0x1700], R20 ;  /* 0x0017001401003387 */ /* 0x000fe80000100800 */
[----:B------:R-:W3:Y:S04]  /*2bbd0*/  LDL R14, [R1+0x13d0] ;  /* 0x0013d000010e7983 */ /* 0x000ee80000100800 */
[----:B------:R0:W-:Y:S04]  /*2bbe0*/  STL.64 [R1+0xbc0], R8 ;  /* 0x000bc00801007387 */ /* 0x0001e80000100a00 */
[----:B------:R2:W-:Y:S04]  /*2bbf0*/  STL.64 [R1+0xbb8], R18 ;  /* 0x000bb81201007387 */ /* 0x0005e80000100a00 */
[----:B------:R-:W3:Y:S04]  /*2bc00*/  LDL.LU R10, [R1+0x3d4] ;  /* 0x0003d400010a7983 */ /* 0x000ee80000300800 */
[----:B0-----:R-:W3:Y:S04]  /*2bc10*/  LDL.LU R9, [R1+0x3e4] ;  /* 0x0003e40001097983 */ /* 0x001ee80000300800 */
[----:B------:R-:W3:Y:S01]  /*2bc20*/  LDL.LU R8, [R1+0x3d8] ;  /* 0x0003d80001087983 */ /* 0x000ee20000300800 */
[----:B--2---:R-:W-:-:S02]  /*2bc30*/  IMAD.MOV.U32 R19, RZ, RZ, R16 ;  /* 0x000000ffff137224 */ /* 0x004fc400078e0010 */
[----:B----4-:R-:W-:Y:S02]  /*2bc40*/  IMAD.MOV.U32 R18, RZ, RZ, R12 ;  /* 0x000000ffff127224 */ /* 0x010fe400078e000c */
[----:B------:R-:W-:Y:S02]  /*2bc50*/  IMAD.MOV.U32 R23, RZ, RZ, R11 ;  /* 0x000000ffff177224 */ /* 0x000fe400078e000b */
[----:B------:R-:W-:Y:S01]  /*2bc60*/  IMAD.MOV.U32 R22, RZ, RZ, R4 ;  /* 0x000000ffff167224 */ /* 0x000fe200078e0004 */
[----:B------:R3:W2:Y:S04]  /*2bc70*/  @P6 LDG.E.U16 R6, desc[UR6][R18.64] ;  /* 0x0000000612066981 */ /* 0x0006a8000c1e1500 */
[----:B------:R0:W4:Y:S04]  /*2bc80*/  @P6 LDG.E.U16 R15, desc[UR6][R22.64] ;  /* 0x00000006160f6981 */ /* 0x000128000c1e1500 */
[----:B------:R1:W-:Y:S04]  /*2bc90*/  @P4 STL [R1+0x13ec], R7 ;  /* 0x0013ec0701004387 */ /* 0x0003e80000100800 */
[----:B-1----:R-:W2:Y:S04]  /*2bca0*/  LDL.LU R7, [R1+0x3e8] ;  /* 0x0003e80001077983 */ /* 0x002ea80000300800 */
[----:B------:R1:W-:Y:S04]  /*2bcb0*/  @P4 STL [R1+0x13e8], R53 ;  /* 0x0013e83501004387 */ /* 0x0003e80000100800 */
[----:B------:R-:W2:Y:S04]  /*2bcc0*/  LDL.LU R17, [R1+0x3dc] ;  /* 0x0003dc0001117983 */ /* 0x000ea80000300800 */
[----:B------:R-:W2:Y:S04]  /*2bcd0*/  LDL.LU R16, [R1+0x40c] ;  /* 0x00040c0001107983 */ /* 0x000ea80000300800 */
[----:B------:R3:W-:Y:S04]  /*2bce0*/  STL.64 [R1+0xba8], R18 ;  /* 0x000ba81201007387 */ /* 0x0007e80000100a00 */
[----:B------:R0:W-:Y:S04]  /*2bcf0*/  STL.64 [R1+0xbb0], R22 ;  /* 0x000bb01601007387 */ /* 0x0001e80000100a00 */
[----:B------:R-:W2:Y:S04]  /*2bd00*/  LDL.LU R11, [R1+0x3e0] ;  /* 0x0003e000010b7983 */ /* 0x000ea80000300800 */
[----:B------:R-:W2:Y:S01]  /*2bd10*/  LDL.LU R4, [R1+0x3f0] ;  /* 0x0003f00001047983 */ /* 0x000ea20000300800 */
[----:B------:R-:W-:-:S03]  /*2bd20*/  ISETP.GT.AND P3, PT, R2, 0x4a, PT ;  /* 0x0000004a0200780c */ /* 0x000fc60003f64270 */
[----:B------:R-:W2:Y:S04]  /*2bd30*/  LDL R12, [R1+0x13cc] ;  /* 0x0013cc00010c7983 */ /* 0x000ea80000100800 */
[----:B-1----:R-:W2:Y:S01]  /*2bd40*/  LDL R53, [R1+0x13c8] ;  /* 0x0013c80001357983 */ /* 0x002ea20000100800 */
[----:B------:R-:W-:Y:S01]  /*2bd50*/  ISETP.GT.AND P4, PT, R2, 0x4b, PT ;  /* 0x0000004b0200780c */ /* 0x000fe20003f84270 */
[----:B---3--:R-:W-:Y:S02]  /*2bd60*/  IMAD.MOV.U32 R19, RZ, RZ, R10 ;  /* 0x000000ffff137224 */ /* 0x008fe400078e000a */
[----:B------:R-:W-:Y:S02]  /*2bd70*/  IMAD.MOV.U32 R18, RZ, RZ, R9 ;  /* 0x000000ffff127224 */ /* 0x000fe400078e0009 */
[----:B0-----:R-:W-:-:S03]  /*2bd80*/  IMAD.MOV.U32 R23, RZ, RZ, R8 ;  /* 0x000000ffff177224 */ /* 0x001fc600078e0008 */
[----:B------:R0:W3:Y:S04]  /*2bd90*/  @P3 LDG.E.U16 R52, desc[UR6][R18.64] ;  /* 0x0000000612343981 */ /* 0x0000e8000c1e1500 */
[----:B----4-:R1:W-:Y:S04]  /*2bda0*/  @P6 STL [R1+0x13e4], R15 ;  /* 0x0013e40f01006387 */ /* 0x0103e80000100800 */
[----:B-1----:R-:W4:Y:S04]  /*2bdb0*/  LDL R15, [R1+0x13c4] ;  /* 0x0013c400010f7983 */ /* 0x002f280000100800 */
[----:B--2---:R1:W-:Y:S01]  /*2bdc0*/  @P6 STL [R1+0x13e0], R6 ;  /* 0x0013e00601006387 */ /* 0x0043e20000100800 */
[----:B------:R-:W-:-:S05]  /*2bdd0*/  IMAD.MOV.U32 R22, RZ, RZ, R7 ;  /* 0x000000ffff167224 */ /* 0x000fca00078e0007 */
[----:B------:R-:W2:Y:S04]  /*2bde0*/  @P3 LDG.E.U16 R21, desc[UR6][R22.64] ;  /* 0x0000000616153981 */ /* 0x000ea8000c1e1500 */
[----:B-1----:R-:W4:Y:S04]  /*2bdf0*/  LDL R6, [R1+0x13c0] ;  /* 0x0013c00001067983 */ /* 0x002f280000100800 */
[----:B------:R-:W4:Y:S04]  /*2be00*/  LDL.LU R10, [R1+0x3f4] ;  /* 0x0003f400010a7983 */ /* 0x000f280000300800 */
[----:B------:R-:W4:Y:S04]  /*2be10*/  LDL.LU R7, [R1+0x404] ;  /* 0x0004040001077983 */ /* 0x000f280000300800 */
[----:B------:R0:W-:Y:S02]  /*2be20*/  STL.64 [R1+0xb98], R18 ;  /* 0x000b981201007387 */ /* 0x0001e40000100a00 */
[----:B0-----:R-:W-:-:S02]  /*2be30*/  IMAD.MOV.U32 R18, RZ, RZ, R16 ;  /* 0x000000ffff127224 */ /* 0x001fc400078e0010 */
[----:B------:R-:W-:Y:S02]  /*2be40*/  IMAD.MOV.U32 R19, RZ, RZ, R17 ;  /* 0x000000ffff137224 */ /* 0x000fe400078e0011 */
[----:B------:R-:W-:Y:S02]  /*2be50*/  IMAD.MOV.U32 R16, RZ, RZ, R4 ;  /* 0x000000ffff107224 */ /* 0x000fe400078e0004 */
[----:B------:R-:W-:Y:S01]  /*2be60*/  IMAD.MOV.U32 R17, RZ, RZ, R11 ;  /* 0x000000ffff117224 */ /* 0x000fe200078e000b */
[----:B------:R-:W-:Y:S04]  /*2be70*/  STL.64 [R1+0xba0], R22 ;  /* 0x000ba01601007387 */ /* 0x000fe80000100a00 */
[----:B------:R-:W4:Y:S04]  /*2be80*/  LDL.LU R9, [R1+0x3f8] ;  /* 0x0003f80001097983 */ /* 0x000f280000300800 */
[----:B------:R-:W4:Y:S04]  /*2be90*/  LDL.LU R8, [R1+0x408] ;  /* 0x0004080001087983 */ /* 0x000f280000300800 */
[----:B------:R0:W4:Y:S04]  /*2bea0*/  @P4 LDG.E.U16 R14, desc[UR6][R18.64] ;  /* 0x00000006120e4981 */ /* 0x000128000c1e1500 */
[----:B------:R-:W4:Y:S04]  /*2beb0*/  @P4 LDG.E.U16 R5, desc[UR6][R16.64] ;  /* 0x0000000610054981 */ /* 0x000f28000c1e1500 */
[----:B---3--:R1:W-:Y:S04]  /*2bec0*/  @P3 STL [R1+0x13d8], R52 ;  /* 0x0013d83401003387 */ /* 0x0083e80000100800 */
[----:B--2---:R-:W-:Y:S04]  /*2bed0*/  @P3 STL [R1+0x13dc], R21 ;  /* 0x0013dc1501003387 */ /* 0x004fe80000100800 */
[----:B-1----:R-:W2:Y:S04]  /*2bee0*/  LDL R52, [R1+0x16f8] ;  /* 0x0016f80001347983 */ /* 0x002ea80000100800 */
[----:B------:R-:W3:Y:S04]  /*2bef0*/  LDL R11, [R1+0x16f4] ;  /* 0x0016f400010b7983 */ /* 0x000ee80000100800 */
[----:B------:R-:W-:Y:S04]  /*2bf00*/  STL.64 [R1+0xb88], R18 ;  /* 0x000b881201007387 */ /* 0x000fe80000100a00 */
[----:B------:R1:W-:Y:S04]  /*2bf10*/  STL.64 [R1+0xb90], R16 ;  /* 0x000b901001007387 */ /* 0x0003e80000100a00 */
[----:B-1----:R-:W2:Y:S04]  /*2bf20*/  LDL.LU R17, [R1+0x3fc] ;  /* 0x0003fc0001117983 */ /* 0x002ea80000300800 */
[----:B------:R-:W2:Y:S04]  /*2bf30*/  LDL.LU R16, [R1+0x42c] ;  /* 0x00042c0001107983 */ /* 0x000ea80000300800 */
[----:B----4-:R1:W-:Y:S04]  /*2bf40*/  @P4 STL [R1+0x13d4], R5 ;  /* 0x0013d40501004387 */ /* 0x0103e80000100800 */
[----:B-1----:R-:W4:Y:S04]  /*2bf50*/  LDL.LU R5, [R1+0x400] ;  /* 0x0004000001057983 */ /* 0x002f280000300800 */
[----:B------:R-:W3:Y:S01]  /*2bf60*/  LDL.LU R4, [R1+0x410] ;  /* 0x0004100001047983 */ /* 0x000ee20000300800 */
[----:B------:R-:W-:Y:S01]  /*2bf70*/  ISETP.GT.AND P6, PT, R2, 0x4c, PT ;  /* 0x0000004c0200780c */ /* 0x000fe20003fc4270 */
[----:B------:R-:W-:-:S02]  /*2bf80*/  IMAD.MOV.U32 R22, RZ, RZ, R8 ;  /* 0x000000ffff167224 */ /* 0x000fc400078e0008 */
[----:B------:R-:W-:Y:S02]  /*2bf90*/  IMAD.MOV.U32 R23, RZ, RZ, R9 ;  /* 0x000000ffff177224 */ /* 0x000fe400078e0009 */
[----:B0-----:R-:W-:Y:S02]  /*2bfa0*/  IMAD.MOV.U32 R18, RZ, RZ, R7 ;  /* 0x000000ffff127224 */ /* 0x001fe400078e0007 */
[----:B------:R-:W-:Y:S01]  /*2bfb0*/  IMAD.MOV.U32 R19, RZ, RZ, R10 ;  /* 0x000000ffff137224 */ /* 0x000fe200078e000a */
[C---:B------:R-:W-:Y:S01]  /*2bfc0*/  ISETP.GT.AND P3, PT, R2.reuse, 0x4d, PT ;  /* 0x0000004d0200780c */ /* 0x040fe20003f64270 */
[----:B------:R0:W-:Y:S04]  /*2bfd0*/  @P4 STL [R1+0x13d0], R14 ;  /* 0x0013d00e01004387 */ /* 0x0001e80000100800 */
[----:B------:R-:W3:Y:S04]  /*2bfe0*/  LDL R7, [R1+0x16f0] ;  /* 0x0016f00001077983 */ /* 0x000ee80000100800 */
[----:B------:R-:W3:Y:S04]  /*2bff0*/  @P6 LDG.E.U16 R12, desc[UR6][R22.64] ;  /* 0x00000006160c6981 */ /* 0x000ee8000c1e1500 */
[----:B0-----:R-:W3:Y:S04]  /*2c000*/  LDL.LU R14, [R1+0x414] ;  /* 0x00041400010e7983 */ /* 0x001ee80000300800 */
[----:B------:R4:W3:Y:S04]  /*2c010*/  @P6 LDG.E.U16 R53, desc[UR6][R18.64] ;  /* 0x0000000612356981 */ /* 0x0008e8000c1e1500 */
[----:B------:R4:W-:Y:S04]  /*2c020*/  STL.64 [R1+0xb78], R18 ;  /* 0x000b781201007387 */ /* 0x0009e80000100a00 */
[----:B------:R-:W3:Y:S04]  /*2c030*/  LDL.LU R10, [R1+0x424] ;  /* 0x00042400010a7983 */ /* 0x000ee80000300800 */
[----:B------:R-:W-:Y:S04]  /*2c040*/  STL.64 [R1+0xb80], R22 ;  /* 0x000b801601007387 */ /* 0x000fe80000100a00 */
[----:B------:R-:W3:Y:S04]  /*2c050*/  LDL.LU R9, [R1+0x418] ;  /* 0x0004180001097983 */ /* 0x000ee80000300800 */
[----:B------:R-:W3:Y:S04]  /*2c060*/  LDL.LU R8, [R1+0x428] ;  /* 0x0004280001087983 */ /* 0x000ee80000300800 */
[----:B--2---:R-:W2:Y:S01]  /*2c070*/  @P3 LDG.E.U16 R6, desc[UR6][R16.64] ;  /* 0x0000000610063981 */ /* 0x004ea2000c1e1500 */
[----:B------:R-:W-:-:S03]  /*2c080*/  ISETP.GT.AND P4, PT, R2, 0x4e, PT ;  /* 0x0000004e0200780c */ /* 0x000fc60003f84270 */
[----:B------:R-:W2:Y:S01]  /*2c090*/  LDL R21, [R1+0x16ec] ;  /* 0x0016ec0001157983 */ /* 0x000ea20000100800 */
[----:B----4-:R-:W-:Y:S02]  /*2c0a0*/  IMAD.MOV.U32 R19, RZ, RZ, R5 ;  /* 0x000000ffff137224 */ /* 0x010fe400078e0005 */
[----:B---3--:R-:W-:-:S05]  /*2c0b0*/  IMAD.MOV.U32 R18, RZ, RZ, R4 ;  /* 0x000000ffff127224 */ /* 0x008fca00078e0004 */
[----:B------:R0:W3:Y:S04]  /*2c0c0*/  @P3 LDG.E.U16 R15, desc[UR6][R18.64] ;  /* 0x00000006120f3981 */ /* 0x0000e8000c1e1500 */
[----:B------:R1:W-:Y:S04]  /*2c0d0*/  @P6 STL [R1+0x13cc], R12 ;  /* 0x0013cc0c01006387 */ /* 0x0003e80000100800 */
[----:B-1----:R-:W4:Y:S04]  /*2c0e0*/  LDL R12, [R1+0x13bc] ;  /* 0x0013bc00010c7983 */ /* 0x002f280000100800 */
[----:B------:R1:W-:Y:S01]  /*2c0f0*/  @P6 STL [R1+0x13c8], R53 ;  /* 0x0013c83501006387 */ /* 0x0003e20000100800 */
[----:B------:R-:W-:-:S02]  /*2c100*/  IMAD.MOV.U32 R22, RZ, RZ, R8 ;  /* 0x000000ffff167224 */ /* 0x000fc400078e0008 */
[----:B------:R-:W-:-:S05]  /*2c110*/  IMAD.MOV.U32 R23, RZ, RZ, R9 ;  /* 0x000000ffff177224 */ /* 0x000fca00078e0009 */
[----:B------:R-:W4:Y:S04]  /*2c120*/  @P4 LDG.E.U16 R52, desc[UR6][R22.64] ;  /* 0x0000000616344981 */ /* 0x000f28000c1e1500 */
[----:B-1----:R-:W4:Y:S04]  /*2c130*/  LDL R53, [R1+0x13b8] ;  /* 0x0013b80001357983 */ /* 0x002f280000100800 */
[----:B------:R-:W4:Y:S04]  /*2c140*/  LDL.LU R5, [R1+0x41c] ;  /* 0x00041c0001057983 */ /* 0x000f280000300800 */
[----:B------:R-:W4:Y:S04]  /*2c150*/  LDL.LU R4, [R1+0x44c] ;  /* 0x00044c0001047983 */ /* 0x000f280000300800 */
[----:B------:R1:W-:Y:S04]  /*2c160*/  STL.64 [R1+0xb68], R16 ;  /* 0x000b681001007387 */ /* 0x0003e80000100a00 */
[----:B------:R0:W-:Y:S04]  /*2c170*/  STL.64 [R1+0xb70], R18 ;  /* 0x000b701201007387 */ /* 0x0001e80000100a00 */
[----:B-1----:R-:W4:Y:S04]  /*2c180*/  LDL.LU R17, [R1+0x420] ;  /* 0x0004200001117983 */ /* 0x002f280000300800 */
[----:B------:R-:W4:Y:S01]  /*2c190*/  LDL.LU R16, [R1+0x430] ;  /* 0x0004300001107983 */ /* 0x000f220000300800 */
[----:B0-----:R-:W-:-:S02]  /*2c1a0*/  IMAD.MOV.U32 R18, RZ, RZ, R10 ;  /* 0x000000ffff127224 */ /* 0x001fc400078e000a */
[----:B------:R-:W-:-:S05]  /*2c1b0*/  IMAD.MOV.U32 R19, RZ, RZ, R14 ;  /* 0x000000ffff137224 */ /* 0x000fca00078e000e */
[----:B------:R4:W4:Y:S04]  /*2c1c0*/  @P4 LDG.E.U16 R11, desc[UR6][R18.64] ;  /* 0x00000006120b4981 */ /* 0x000928000c1e1500 */
[----:B--2---:R0:W-:Y:S04]  /*2c1d0*/  @P3 STL [R1+0x13c0], R6 ;  /* 0x0013c00601003387 */ /* 0x0041e80000100800 */
[----:B0-----:R-:W2:Y:S04]  /*2c1e0*/  LDL R6, [R1+0x13b4] ;  /* 0x0013b40001067983 */ /* 0x001ea80000100800 */
[----:B---3--:R0:W-:Y:S04]  /*2c1f0*/  @P3 STL [R1+0x13c4], R15 ;  /* 0x0013c40f01003387 */ /* 0x0081e80000100800 */
[----:B0-----:R-:W3:Y:S04]  /*2c200*/  LDL.LU R15, [R1+0x434] ;  /* 0x00043400010f7983 */ /* 0x001ee80000300800 */
[----:B------:R-:W3:Y:S04]  /*2c210*/  LDL.LU R14, [R1+0x444] ;  /* 0x00044400010e7983 */ /* 0x000ee80000300800 */
[----:B------:R4:W-:Y:S04]  /*2c220*/  STL.64 [R1+0xb58], R18 ;  /* 0x000b581201007387 */ /* 0x0009e80000100a00 */
[----:B------:R-:W-:Y:S04]  /*2c230*/  STL.64 [R1+0xb60], R22 ;  /* 0x000b601601007387 */ /* 0x000fe80000100a00 */
[----:B------:R-:W2:Y:S04]  /*2c240*/  LDL.LU R9, [R1+0x438] ;  /* 0x0004380001097983 */ /* 0x000ea80000300800 */
[----:B------:R-:W2:Y:S01]  /*2c250*/  LDL.LU R8, [R1+0x448] ;  /* 0x0004480001087983 */ /* 0x000ea20000300800 */
[----:B------:R-:W-:-:S02]  /*2c260*/  ISETP.GT.AND P6, PT, R2, 0x4f, PT ;  /* 0x0000004f0200780c */ /* 0x000fc40003fc4270 */
[C---:B------:R-:W-:Y:S01]  /*2c270*/  ISETP.GT.AND P3, PT, R2.reuse, 0x50, PT ;  /* 0x000000500200780c */ /* 0x040fe20003f64270 */
[----:B----4-:R-:W-:Y:S01]  /*2c280*/  IMAD.MOV.U32 R19, RZ, RZ, R5 ;  /* 0x000000ffff137224 */ /* 0x010fe200078e0005 */
[----:B------:R-:W-:Y:S01]  /*2c290*/  MOV R18, R4 ;  /* 0x0000000400127202 */ /* 0x000fe20000000f00 */
[----:B------:R0:W-:Y:S08]  /*2c2a0*/  @P4 STL [R1+0x16f8], R52 ;  /* 0x0016f83401004387 */ /* 0x0001f00000100800 */
[----:B------:R-:W4:Y:S04]  /*2c2b0*/  @P6 LDG.E.U16 R21, desc[UR6][R18.64] ;  /* 0x0000000612156981 */ /* 0x000f28000c1e1500 */
[----:B0-----:R-:W4:Y:S04]  /*2c2c0*/  LDL R52, [R1+0x13b0] ;  /* 0x0013b00001347983 */ /* 0x001f280000100800 */
[----:B------:R-:W4:Y:S04]  /*2c2d0*/  @P6 LDG.E.U16 R7, desc[UR6][R16.64] ;  /* 0x0000000610076981 */ /* 0x000f28000c1e1500 */
[----:B------:R0:W-:Y:S04]  /*2c2e0*/  @P4 STL [R1+0x16f4], R11 ;  /* 0x0016f40b01004387 */ /* 0x0001e80000100800 */
[----:B0-----:R-:W4:Y:S04]  /*2c2f0*/  LDL.LU R11, [R1+0x43c] ;  /* 0x00043c00010b7983 */ /* 0x001f280000300800 */
[----:B------:R-:W4:Y:S04]  /*2c300*/  LDL.LU R10, [R1+0x46c] ;  /* 0x00046c00010a7983 */ /* 0x000f280000300800 */
[----:B------:R-:W4:Y:S04]  /*2c310*/  LDL.LU R5, [R1+0x440] ;  /* 0x0004400001057983 */ /* 0x000f280000300800 */
[----:B------:R-:W-:Y:S04]  /*2c320*/  STL.64 [R1+0xb48], R18 ;  /* 0x000b481201007387 */ /* 0x000fe80000100a00 */
[----:B------:R-:W4:Y:S04]  /*2c330*/  LDL.LU R4, [R1+0x450] ;  /* 0x0004500001047983 */ /* 0x000f280000300800 */
[----:B---3--:R0:W3:Y:S04]  /*2c340*/  @P3 LDG.E.U16 R53, desc[UR6][R14.64] ;  /* 0x000000060e353981 */ /* 0x0080e8000c1e1500 */
[----:B--2---:R-:W2:Y:S04]  /*2c350*/  @P3 LDG.E.U16 R12, desc[UR6][R8.64] ;  /* 0x00000006080c3981 */ /* 0x004ea8000c1e1500 */
[----:B------:R1:W-:Y:S01]  /*2c360*/  STL.64 [R1+0xb50], R16 ;  /* 0x000b501001007387 */ /* 0x0003e20000100a00 */
[----:B------:R-:W-:-:S03]  /*2c370*/  ISETP.GT.AND P4, PT, R2, 0x51, PT ;  /* 0x000000510200780c */ /* 0x000fc60003f84270 */
[----:B-1----:R-:W2:Y:S04]  /*2c380*/  LDL R17, [R1+0x13ac] ;  /* 0x0013ac0001117983 */ /* 0x002ea80000100800 */
[----:B----4-:R1:W-:Y:S04]  /*2c390*/  @P6 STL [R1+0x16f0], R7 ;  /* 0x0016f00701006387 */ /* 0x0103e80000100800 */
[----:B-1----:R-:W4:Y:S04]  /*2c3a0*/  LDL R7, [R1+0x13a8] ;  /* 0x0013a80001077983 */ /* 0x002f280000100800 */
[----:B------:R1:W-:Y:S04]  /*2c3b0*/  @P6 STL [R1+0x16ec], R21 ;  /* 0x0016ec1501006387 */ /* 0x0003e80000100800 */
[----:B------:R-:W4:Y:S04]  /*2c3c0*/  LDL R20, [R1+0x13a4] ;  /* 0x0013a40001147983 */ /* 0x000f280000100800 */
[----:B-1----:R-:W4:Y:S04]  /*2c3d0*/  LDL R21, [R1+0x13a0] ;  /* 0x0013a00001157983 */ /* 0x002f280000100800 */
[----:B------:R-:W-:Y:S04]  /*2c3e0*/  STL.64 [R1+0xb38], R14 ;  /* 0x000b380e01007387 */ /* 0x000fe80000100a00 */
[----:B------:R1:W-:Y:S04]  /*2c3f0*/  STL.64 [R1+0xb40], R8 ;  /* 0x000b400801007387 */ /* 0x0003e80000100a00 */
[----:B-1----:R-:W4:Y:S04]  /*2c400*/  LDL.LU R9, [R1+0x454] ;  /* 0x0004540001097983 */ /* 0x002f280000300800 */
[----:B------:R-:W4:Y:S01]  /*2c410*/  LDL.LU R8, [R1+0x464] ;  /* 0x0004640001087983 */ /* 0x000f220000300800 */
[----:B0-----:R-:W-:-:S02]  /*2c420*/  IMAD.MOV.U32 R14, RZ, RZ, R10 ;  /* 0x000000ffff0e7224 */ /* 0x001fc400078e000a */
[----:B------:R-:W-:Y:S02]  /*2c430*/  IMAD.MOV.U32 R15, RZ, RZ, R11 ;  /* 0x000000ffff0f7224 */ /* 0x000fe400078e000b */
[----:B------:R-:W-:Y:S02]  /*2c440*/  IMAD.MOV.U32 R10, RZ, RZ, R4 ;  /* 0x000000ffff0a7224 */ /* 0x000fe400078e0004 */
[----:B------:R-:W-:Y:S01]  /*2c450*/  IMAD.MOV.U32 R11, RZ, RZ, R5 ;  /* 0x000000ffff0b7224 */ /* 0x000fe200078e0005 */
[----:B------:R-:W4:Y:S04]  /*2c460*/  @P4 LDG.E.U16 R52, desc[UR6][R14.64] ;  /* 0x000000060e344981 */ /* 0x000f28000c1e1500 */
[----:B------:R-:W4:Y:S04]  /*2c470*/  @P4 LDG.E.U16 R6, desc[UR6][R10.64] ;  /* 0x000000060a064981 */ /* 0x000f28000c1e1500 */
[----:B---3--:R0:W-:Y:S04]  /*2c480*/  @P3 STL [R1+0x13b8], R53 ;  /* 0x0013b83501003387 */ /* 0x0081e80000100800 */
[----:B--2---:R-:W-:Y:S04]  /*2c490*/  @P3 STL [R1+0x13bc], R12 ;  /* 0x0013bc0c01003387 */ /* 0x004fe80000100800 */
[----:B------:R-:W2:Y:S04]  /*2c4a0*/  LDL.LU R23, [R1+0x458] ;  /* 0x0004580001177983 */ /* 0x000ea80000300800 */
[----:B------:R-:W2:Y:S04]  /*2c4b0*/  LDL.LU R22, [R1+0x468] ;  /* 0x0004680001167983 */ /* 0x000ea80000300800 */
[----:B------:R-:W-:Y:S04]  /*2c4c0*/  STL.64 [R1+0xb28], R14 ;  /* 0x000b280e01007387 */ /* 0x000fe80000100a00 */
[----:B------:R1:W-:Y:S04]  /*2c4d0*/  STL.64 [R1+0xb30], R10 ;  /* 0x000b300a01007387 */ /* 0x0003e80000100a00 */
[----:B------:R-:W3:Y:S04]  /*2c4e0*/  LDL R5, [R1+0x139c] ;  /* 0x00139c0001057983 */ /* 0x000ee80000100800 */
[----:B0-----:R-:W3:Y:S04]  /*2c4f0*/  LDL R53, [R1+0x1398] ;  /* 0x0013980001357983 */ /* 0x001ee80000100800 */
[----:B------:R-:W3:Y:S04]  /*2c500*/  LDL.LU R16, [R1+0x45c] ;  /* 0x00045c0001107983 */ /* 0x000ee80000300800 */
[----:B-1----:R-:W3:Y:S04]  /*2c510*/  LDL.LU R11, [R1+0x48c] ;  /* 0x00048c00010b7983 */ /* 0x002ee80000300800 */
[----:B------:R-:W3:Y:S04]  /*2c520*/  LDL.LU R10, [R1+0x460] ;  /* 0x00046000010a7983 */ /* 0x000ee80000300800 */
[----:B------:R-:W3:Y:S01]  /*2c530*/  LDL.LU R4, [R1+0x470] ;  /* 0x0004700001047983 */ /* 0x000ee20000300800 */
[----:B------:R-:W-:-:S02]  /*2c540*/  ISETP.GT.AND P6, PT, R2, 0x52, PT ;  /* 0x000000520200780c */ /* 0x000fc40003fc4270 */
[----:B------:R-:W-:Y:S01]  /*2c550*/  ISETP.GT.AND P3, PT, R2, 0x53, PT ;  /* 0x000000530200780c */ /* 0x000fe20003f64270 */
[----:B----4-:R-:W-:Y:S02]  /*2c560*/  IMAD.MOV.U32 R19, RZ, RZ, R9 ;  /* 0x000000ffff137224 */ /* 0x010fe400078e0009 */
[----:B------:R-:W-:-:S08]  /*2c570*/  IMAD.MOV.U32 R18, RZ, RZ, R8 ;  /* 0x000000ffff127224 */ /* 0x000fd000078e0008 */
[----:B------:R3:W4:Y:S04]  /*2c580*/  @P6 LDG.E.U16 R7, desc[UR6][R18.64] ;  /* 0x0000000612076981 */ /* 0x000728000c1e1500 */
[----:B------:R0:W-:Y:S04]  /*2c590*/  @P4 STL [R1+0x13b4], R6 ;  /* 0x0013b40601004387 */ /* 0x0001e80000100800 */
[----:B0-----:R-:W4:Y:S04]  /*2c5a0*/  LDL R6, [R1+0x1394] ;  /* 0x0013940001067983 */ /* 0x001f280000100800 */
[----:B------:R0:W-:Y:S04]  /*2c5b0*/  @P4 STL [R1+0x13b0], R52 ;  /* 0x0013b03401004387 */ /* 0x0001e80000100800 */
[----:B------:R-:W4:Y:S04]  /*2c5c0*/  LDL.LU R14, [R1+0x474] ;  /* 0x00047400010e7983 */ /* 0x000f280000300800 */
[----:B------:R-:W4:Y:S04]  /*2c5d0*/  LDL.LU R12, [R1+0x484] ;  /* 0x00048400010c7983 */ /* 0x000f280000300800 */
[----:B------:R-:W4:Y:S04]  /*2c5e0*/  LDL.LU R9, [R1+0x478] ;  /* 0x0004780001097983 */ /* 0x000f280000300800 */
[----:B------:R3:W-:Y:S04]  /*2c5f0*/  STL.64 [R1+0xb18], R18 ;  /* 0x000b181201007387 */ /* 0x0007e80000100a00 */
[----:B------:R-:W4:Y:S04]  /*2c600*/  LDL.LU R8, [R1+0x488] ;  /* 0x0004880001087983 */ /* 0x000f280000300800 */
[----:B------:R-:W4:Y:S04]  /*2c610*/  LDL R15, [R1+0x1390] ;  /* 0x00139000010f7983 */ /* 0x000f280000100800 */
[----:B0-----:R-:W4:Y:S04]  /*2c620*/  LDL R52, [R1+0x16e8] ;  /* 0x0016e80001347983 */ /* 0x001f280000100800 */
[----:B--2---:R0:W2:Y:S04]  /*2c630*/  @P6 LDG.E.U16 R17, desc[UR6][R22.64] ;  /* 0x0000000616116981 */ /* 0x0040a8000c1e1500 */
[----:B------:R0:W-:Y:S01]  /*2c640*/  STL.64 [R1+0xb20], R22 ;  /* 0x000b201601007387 */ /* 0x0001e20000100a00 */
[----:B---3--:R-:W-:-:S02]  /*2c650*/  IMAD.MOV.U32 R19, RZ, RZ, R16 ;  /* 0x000000ffff137224 */ /* 0x008fc400078e0010 */
[----:B------:R-:W-:Y:S02]  /*2c660*/  IMAD.MOV.U32 R18, RZ, RZ, R11 ;  /* 0x000000ffff127224 */ /* 0x000fe400078e000b */
[----:B0-----:R-:W-:Y:S02]  /*2c670*/  IMAD.MOV.U32 R23, RZ, RZ, R10 ;  /* 0x000000ffff177224 */ /* 0x001fe400078e000a */
[----:B------:R-:W-:Y:S01]  /*2c680*/  IMAD.MOV.U32 R22, RZ, RZ, R4 ;  /* 0x000000ffff167224 */ /* 0x000fe200078e0004 */
[----:B------:R0:W3:Y:S04]  /*2c690*/  @P3 LDG.E.U16 R21, desc[UR6][R18.64] ;  /* 0x0000000612153981 */ /* 0x0000e8000c1e1500 */
[----:B------:R1:W3:Y:S04]  /*2c6a0*/  @P3 LDG.E.U16 R20, desc[UR6][R22.64] ;  /* 0x0000000616143981 */ /* 0x0002e8000c1e1500 */
[----:B----4-:R4:W-:Y:S04]  /*2c6b0*/  @P6 STL [R1+0x13a8], R7 ;  /* 0x0013a80701006387 */ /* 0x0109e80000100800 */
[----:B----4-:R-:W4:Y:S04]  /*2c6c0*/  LDL R7, [R1+0x16e4] ;  /* 0x0016e40001077983 */ /* 0x010f280000100800 */
[----:B--2---:R-:W-:Y:S04]  /*2c6d0*/  @P6 STL [R1+0x13ac], R17 ;  /* 0x0013ac1101006387 */ /* 0x004fe80000100800 */
[----:B------:R-:W2:Y:S04]  /*2c6e0*/  LDL.LU R16, [R1+0x47c] ;  /* 0x00047c0001107983 */ /* 0x000ea80000300800 */
[----:B------:R-:W4:Y:S04]  /*2c6f0*/  LDL.LU R11, [R1+0x4ac] ;  /* 0x0004ac00010b7983 */ /* 0x000f280000300800 */
[----:B------:R0:W-:Y:S04]  /*2c700*/  STL.64 [R1+0xb08], R18 ;  /* 0x000b081201007387 */ /* 0x0001e80000100a00 */
[----:B------:R1:W-:Y:S04]  /*2c710*/  STL.64 [R1+0xb10], R22 ;  /* 0x000b101601007387 */ /* 0x0003e80000100a00 */
[----:B------:R-:W4:Y:S04]  /*2c720*/  LDL.LU R10, [R1+0x480] ;  /* 0x00048000010a7983 */ /* 0x000f280000300800 */
[----:B------:R-:W4:Y:S01]  /*2c730*/  LDL.LU R4, [R1+0x490] ;  /* 0x0004900001047983 */ /* 0x000f220000300800 */
[----:B0-----:R-:W-:-:S02]  /*2c740*/  IMAD.MOV.U32 R18, RZ, RZ, R12 ;  /* 0x000000ffff127224 */ /* 0x001fc400078e000c */
[----:B------:R-:W-:Y:S02]  /*2c750*/  IMAD.MOV.U32 R19, RZ, RZ, R14 ;  /* 0x000000ffff137224 */ /* 0x000fe400078e000e */
[----:B-1----:R-:W-:Y:S02]  /*2c760*/  IMAD.MOV.U32 R22, RZ, RZ, R8 ;  /* 0x000000ffff167224 */ /* 0x002fe400078e0008 */
[----:B------:R-:W-:Y:S01]  /*2c770*/  IMAD.MOV.U32 R23, RZ, RZ, R9 ;  /* 0x000000ffff177224 */ /* 0x000fe200078e0009 */
[----:B---3--:R-:W-:Y:S04]  /*2c780*/  @P3 STL [R1+0x13a0], R21 ;  /* 0x0013a01501003387 */ /* 0x008fe80000100800 */
[----:B------:R0:W-:Y:S04]  /*2c790*/  @P3 STL [R1+0x13a4], R20 ;  /* 0x0013a41401003387 */ /* 0x0001e80000100800 */
[----:B------:R-:W3:Y:S04]  /*2c7a0*/  LDL.LU R14, [R1+0x494] ;  /* 0x00049400010e7983 */ /* 0x000ee80000300800 */
[----:B------:R-:W3:Y:S04]  /*2c7b0*/  LDL.LU R12, [R1+0x4a4] ;  /* 0x0004a400010c7983 */ /* 0x000ee80000300800 */
[----:B------:R-:W-:Y:S04]  /*2c7c0*/  STL.64 [R1+0xaf8], R18 ;  /* 0x000af81201007387 */ /* 0x000fe80000100a00 */
[----:B------:R-:W-:Y:S04]  /*2c7d0*/  STL.64 [R1+0xb00], R22 ;  /* 0x000b001601007387 */ /* 0x000fe80000100a00 */
[----:B------:R-:W3:Y:S04]  /*2c7e0*/  LDL.LU R9, [R1+0x498] ;  /* 0x0004980001097983 */ /* 0x000ee80000300800 */
[----:B------:R-:W3:Y:S01]  /*2c7f0*/  LDL.LU R8, [R1+0x4a8] ;  /* 0x0004a80001087983 */ /* 0x000ee20000300800 */
[----:B------:R-:W-:-:S02]  /*2c800*/  ISETP.GT.AND P4, PT, R2, 0x54, PT ;  /* 0x000000540200780c */ /* 0x000fc40003f84270 */
[C---:B------:R-:W-:Y:S02]  /*2c810*/  ISETP.GT.AND P6, PT, R2.reuse, 0x55, PT ;  /* 0x000000550200780c */ /* 0x040fe40003fc4270 */
[----:B------:R-:W-:Y:S01]  /*2c820*/  ISETP.GT.AND P3, PT, R2, 0x56, PT ;  /* 0x000000560200780c */ /* 0x000fe20003f64270 */
[----:B0-----:R-:W3:Y:S04]  /*2c830*/  LDL R20, [R1+0x16e0] ;  /* 0x0016e00001147983 */ /* 0x001ee80000100800 */
[----:B------:R-:W3:Y:S04]  /*2c840*/  LDL R21, [R1+0x16dc] ;  /* 0x0016dc0001157983 */ /* 0x000ee80000100800 */
[----:B------:R-:W3:Y:S04]  /*2c850*/  @P4 LDG.E.U16 R5, desc[UR6][R22.64] ;  /* 0x0000000616054981 */ /* 0x000ee8000c1e1500 */
[----:B------:R-:W3:Y:S01]  /*2c860*/  @P4 LDG.E.U16 R53, desc[UR6][R18.64] ;  /* 0x0000000612354981 */ /* 0x000ee2000c1e1500 */
[----:B--2---:R-:W-:-:S02]  /*2c870*/  IMAD.MOV.U32 R17, RZ, RZ, R16 ;  /* 0x000000ffff117224 */ /* 0x004fc400078e0010 */
[----:B----4-:R-:W-:Y:S02]  /*2c880*/  IMAD.MOV.U32 R16, RZ, RZ, R11 ;  /* 0x000000ffff107224 */ /* 0x010fe400078e000b */
[----:B------:R-:W-:Y:S02]  /*2c890*/  IMAD.MOV.U32 R11, RZ, RZ, R10 ;  /* 0x000000ffff0b7224 */ /* 0x000fe400078e000a */
[----:B------:R-:W-:Y:S01]  /*2c8a0*/  IMAD.MOV.U32 R10, RZ, RZ, R4 ;  /* 0x000000ffff0a7224 */ /* 0x000fe200078e0004 */
[----:B------:R0:W2:Y:S04]  /*2c8b0*/  @P6 LDG.E.U16 R15, desc[UR6][R16.64] ;  /* 0x00000006100f6981 */ /* 0x0000a8000c1e1500 */
[----:B------:R-:W4:Y:S04]  /*2c8c0*/  @P6 LDG.E.U16 R6, desc[UR6][R10.64] ;  /* 0x000000060a066981 */ /* 0x000f28000c1e1500 */
[----:B---3--:R-:W3:Y:S04]  /*2c8d0*/  @P3 LDG.E.U16 R52, desc[UR6][R8.64] ;  /* 0x0000000608343981 */ /* 0x008ee8000c1e1500 */
[----:B------:R1:W-:Y:S04]  /*2c8e0*/  @P4 STL [R1+0x139c], R5 ;  /* 0x00139c0501004387 */ /* 0x0003e80000100800 */
[----:B-1----:R-:W3:Y:S04]  /*2c8f0*/  LDL R5, [R1+0x138c] ;  /* 0x00138c0001057983 */ /* 0x002ee80000100800 */
[----:B------:R1:W-:Y:S04]  /*2c900*/  @P4 STL [R1+0x1398], R53 ;  /* 0x0013983501004387 */ /* 0x0003e80000100800 */
[----:B-1----:R-:W3:Y:S04]  /*2c910*/  LDL R53, [R1+0x1388] ;  /* 0x0013880001357983 */ /* 0x002ee80000100800 */
[----:B------:R1:W-:Y:S04]  /*2c920*/  STL.64 [R1+0xaf0], R10 ;  /* 0x000af00a01007387 */ /* 0x0003e80000100a00 */
[----:B------:R0:W-:Y:S04]  /*2c930*/  STL.64 [R1+0xae8], R16 ;  /* 0x000ae81001007387 */ /* 0x0001e80000100a00 */
[----:B-1----:R-:W3:Y:S01]  /*2c940*/  LDL.LU R11, [R1+0x49c] ;  /* 0x00049c00010b7983 */ /* 0x002ee20000300800 */
[----:B0-----:R-:W-:-:S02]  /*2c950*/  IMAD.MOV.U32 R16, RZ, RZ, R12 ;  /* 0x000000ffff107224 */ /* 0x001fc400078e000c */
[----:B------:R-:W-:Y:S01]  /*2c960*/  IMAD.MOV.U32 R17, RZ, RZ, R14 ;  /* 0x000000ffff117224 */ /* 0x000fe200078e000e */
[----:B------:R-:W3:Y:S04]  /*2c970*/  LDL.LU R10, [R1+0x4cc] ;  /* 0x0004cc00010a7983 */ /* 0x000ee80000300800 */
[----:B------:R-:W3:Y:S04]  /*2c980*/  @P3 LDG.E.U16 R7, desc[UR6][R16.64] ;  /* 0x0000000610073981 */ /* 0x000ee8000c1e1500 */
[----:B----4-:R0:W-:Y:S04]  /*2c990*/  @P6 STL [R1+0x1394], R6 ;  /* 0x0013940601006387 */ /* 0x0101e80000100800 */
[----:B0-----:R-:W4:Y:S04]  /*2c9a0*/  LDL.LU R6, [R1+0x4a0] ;  /* 0x0004a00001067983 */ /* 0x001f280000300800 */
[----:B------:R-:W4:Y:S04]  /*2c9b0*/  LDL.LU R4, [R1+0x4b0] ;  /* 0x0004b00001047983 */ /* 0x000f280000300800 */
[----:B--2---:R0:W-:Y:S04]  /*2c9c0*/  @P6 STL [R1+0x1390], R15 ;  /* 0x0013900f01006387 */ /* 0x0041e80000100800 */
[----:B------:R1:W-:Y:S04]  /*2c9d0*/  STL.64 [R1+0xae0], R8 ;  /* 0x000ae00801007387 */ /* 0x0003e80000100a00 */
[----:B0-----:R-:W2:Y:S04]  /*2c9e0*/  LDL.LU R15, [R1+0x4b4] ;  /* 0x0004b400010f7983 */ /* 0x001ea80000300800 */
[----:B------:R-:W-:Y:S04]  /*2c9f0*/  STL.64 [R1+0xad8], R16 ;  /* 0x000ad81001007387 */ /* 0x000fe80000100a00 */
[----:B-1----:R-:W2:Y:S04]  /*2ca00*/  LDL.LU R9, [R1+0x4c4] ;  /* 0x0004c40001097983 */ /* 0x002ea80000300800 */
[----:B---3--:R0:W-:Y:S04]  /*2ca10*/  @P3 STL [R1+0x16e8], R52 ;  /* 0x0016e83401003387 */ /* 0x0081e80000100800 */
[----:B0-----:R-:W3:Y:S04]  /*2ca20*/  LDL R52, [R1+0x1384] ;  /* 0x0013840001347983 */ /* 0x001ee80000100800 */
[----:B------:R-:W3:Y:S04]  /*2ca30*/  LDL.LU R14, [R1+0x4b8] ;  /* 0x0004b800010e7983 */ /* 0x000ee80000300800 */
[----:B------:R-:W3:Y:S01]  /*2ca40*/  LDL.LU R8, [R1+0x4c8] ;  /* 0x0004c80001087983 */ /* 0x000ee20000300800 */
[----:B------:R-:W-:-:S03]  /*2ca50*/  ISETP.GT.AND P4, PT, R2, 0x57, PT ;  /* 0x000000570200780c */ /* 0x000fc60003f84270 */
[----:B------:R-:W3:Y:S04]  /*2ca60*/  LDL R17, [R1+0x1380] ;  /* 0x0013800001117983 */ /* 0x000ee80000100800 */
[----:B------:R-:W3:Y:S01]  /*2ca70*/  LDL R12, [R1+0x137c] ;  /* 0x00137c00010c7983 */ /* 0x000ee20000100800 */
[----:B------:R-:W-:Y:S01]  /*2ca80*/  ISETP.GT.AND P6, PT, R2, 0x58, PT ;  /* 0x000000580200780c */ /* 0x000fe20003fc4270 */
[----:B------:R-:W-:Y:S02]  /*2ca90*/  IMAD.MOV.U32 R19, RZ, RZ, R11 ;  /* 0x000000ffff137224 */ /* 0x000fe400078e000b */
[----:B------:R-:W-:Y:S01]  /*2caa0*/  IMAD.MOV.U32 R18, RZ, RZ, R10 ;  /* 0x000000ffff127224 */ /* 0x000fe200078e000a */
[----:B------:R0:W-:Y:S04]  /*2cab0*/  @P3 STL [R1+0x16e4], R7 ;  /* 0x0016e40701003387 */ /* 0x0001e80000100800 */
[----:B------:R2:W3:Y:S04]  /*2cac0*/  @P4 LDG.E.U16 R21, desc[UR6][R18.64] ;  /* 0x0000000612154981 */ /* 0x0004e8000c1e1500 */
[----:B0-----:R-:W3:Y:S04]  /*2cad0*/  LDL R7, [R1+0x1378] ;  /* 0x0013780001077983 */ /* 0x001ee80000100800 */
[----:B------:R-:W3:Y:S04]  /*2cae0*/  LDL.LU R11, [R1+0x4bc] ;  /* 0x0004bc00010b7983 */ /* 0x000ee80000300800 */
[----:B------:R-:W3:Y:S04]  /*2caf0*/  LDL.LU R10, [R1+0x4ec] ;  /* 0x0004ec00010a7983 */ /* 0x000ee80000300800 */
[----:B------:R2:W-:Y:S01]  /*2cb00*/  STL.64 [R1+0xac8], R18 ;  /* 0x000ac81201007387 */ /* 0x0005e20000100a00 */
[----:B----4-:R-:W-:-:S02]  /*2cb10*/  IMAD.MOV.U32 R23, RZ, RZ, R6 ;  /* 0x000000ffff177224 */ /* 0x010fc400078e0006 */
[----:B------:R-:W-:-:S05]  /*2cb20*/  IMAD.MOV.U32 R22, RZ, RZ, R4 ;  /* 0x000000ffff167224 */ /* 0x000fca00078e0004 */
[----:B------:R0:W-:Y:S04]  /*2cb30*/  STL.64 [R1+0xad0], R22 ;  /* 0x000ad01601007387 */ /* 0x0001e80000100a00 */
[----:B------:R-:W0:Y:S04]  /*2cb40*/  LDL.LU R6, [R1+0x4c0] ;  /* 0x0004c00001067983 */ /* 0x000e280000300800 */
[----:B------:R0:W4:Y:S04]  /*2cb50*/  @P4 LDG.E.U16 R20, desc[UR6][R22.64] ;  /* 0x0000000616144981 */ /* 0x000128000c1e1500 */
[----:B------:R-:W4:Y:S01]  /*2cb60*/  LDL.LU R4, [R1+0x4d0] ;  /* 0x0004d00001047983 */ /* 0x000f220000300800 */
[----:B--2---:R-:W-:-:S02]  /*2cb70*/  IMAD.MOV.U32 R19, RZ, RZ, R15 ;  /* 0x000000ffff137224 */ /* 0x004fc400078e000f */
[----:B---3--:R-:W-:Y:S02]  /*2cb80*/  IMAD.MOV.U32 R15, RZ, RZ, R14 ;  /* 0x000000ffff0f7224 */ /* 0x008fe400078e000e */
[----:B------:R-:W-:-:S05]  /*2cb90*/  IMAD.MOV.U32 R14, RZ, RZ, R8 ;  /* 0x000000ffff0e7224 */ /* 0x000fca00078e0008 */
[----:B------:R-:W2:Y:S01]  /*2cba0*/  @P6 LDG.E.U16 R5, desc[UR6][R14.64] ;  /* 0x000000060e056981 */ /* 0x000ea2000c1e1500 */
[----:B------:R-:W-:Y:S02]  /*2cbb0*/  MOV R18, R9 ;  /* 0x0000000900127202 */ /* 0x000fe40000000f00 */
[----:B------:R-:W-:-:S03]  /*2cbc0*/  ISETP.GT.AND P3, PT, R2, 0x59, PT ;  /* 0x000000590200780c */ /* 0x000fc60003f64270 */
[----:B------:R1:W3:Y:S04]  /*2cbd0*/  @P6 LDG.E.U16 R53, desc[UR6][R18.64] ;  /* 0x0000000612356981 */ /* 0x0002e8000c1e1500 */
[----:B------:R-:W-:Y:S01]  /*2cbe0*/  @P4 STL [R1+0x16dc], R21 ;  /* 0x0016dc1501004387 */ /* 0x000fe20000100800 */
[----:B0-----:R-:W-:-:S03]  /*2cbf0*/  IMAD.MOV.U32 R23, RZ, RZ, R6 ;  /* 0x000000ffff177224 */ /* 0x001fc600078e0006 */
[----:B----4-:R0:W-:Y:S04]  /*2cc00*/  @P4 STL [R1+0x16e0], R20 ;  /* 0x0016e01401004387 */ /* 0x0101e80000100800 */
[----:B------:R-:W4:Y:S01]  /*2cc10*/  LDL R9, [R1+0x1370] ;  /* 0x0013700001097983 */ /* 0x000f220000100800 */
[----:B------:R-:W-:-:S05]  /*2cc20*/  IMAD.MOV.U32 R22, RZ, RZ, R4 ;  /* 0x000000ffff167224 */ /* 0x000fca00078e0004 */
[----:B------:R-:W4:Y:S04]  /*2cc30*/  @P3 LDG.E.U16 R52, desc[UR6][R22.64] ;  /* 0x0000000616343981 */ /* 0x000f28000c1e1500 */
[----:B0-----:R-:W4:Y:S04]  /*2cc40*/  LDL R20, [R1+0x1374] ;  /* 0x0013740001147983 */ /* 0x001f280000100800 */
[----:B------:R1:W-:Y:S04]  /*2cc50*/  STL.64 [R1+0xab8], R18 ;  /* 0x000ab81201007387 */ /* 0x0003e80000100a00 */
[----:B------:R0:W-:Y:S04]  /*2cc60*/  STL.64 [R1+0xac0], R14 ;  /* 0x000ac00e01007387 */ /* 0x0001e80000100a00 */
[----:B------:R-:W4:Y:S01]  /*2cc70*/  LDL.LU R16, [R1+0x4d4] ;  /* 0x0004d40001107983 */ /* 0x000f220000300800 */
[----:B-1----:R-:W-:-:S02]  /*2cc80*/  IMAD.MOV.U32 R18, RZ, RZ, R10 ;  /* 0x000000ffff127224 */ /* 0x002fc400078e000a */
[----:B------:R-:W-:Y:S01]  /*2cc90*/  IMAD.MOV.U32 R19, RZ, RZ, R11 ;  /* 0x000000ffff137224 */ /* 0x000fe200078e000b */
[----:B0-----:R-:W4:Y:S04]  /*2cca0*/  LDL.LU R15, [R1+0x4e4] ;  /* 0x0004e400010f7983 */ /* 0x001f280000300800 */
[----:B------:R-:W4:Y:S04]  /*2ccb0*/  LDL.LU R8, [R1+0x4d8] ;  /* 0x0004d80001087983 */ /* 0x000f280000300800 */
[----:B------:R-:W4:Y:S04]  /*2ccc0*/  @P3 LDG.E.U16 R17, desc[UR6][R18.64] ;  /* 0x0000000612113981 */ /* 0x000f28000c1e1500 */
[----:B--2---:R0:W-:Y:S04]  /*2ccd0*/  @P6 STL [R1+0x138c], R5 ;  /* 0x00138c0501006387 */ /* 0x0041e80000100800 */
[----:B0-----:R-:W2:Y:S04]  /*2cce0*/  LDL.LU R5, [R1+0x4e8] ;  /* 0x0004e80001057983 */ /* 0x001ea80000300800 */
[----:B---3--:R0:W-:Y:S01]  /*2ccf0*/  @P6 STL [R1+0x1388], R53 ;  /* 0x0013883501006387 */ /* 0x0081e20000100800 */
[----:B------:R-:W-:-:S03]  /*2cd00*/  ISETP.GT.AND P4, PT, R2, 0x5a, PT ;  /* 0x0000005a0200780c */ /* 0x000fc60003f84270 */
[----:B0-----:R-:W3:Y:S04]  /*2cd10*/  LDL R53, [R1+0x136c] ;  /* 0x00136c0001357983 */ /* 0x001ee80000100800 */
[----:B------:R-:W3:Y:S04]  /*2cd20*/  LDL.LU R11, [R1+0x4dc] ;  /* 0x0004dc00010b7983 */ /* 0x000ee80000300800 */
[----:B------:R-:W-:Y:S04]  /*2cd30*/  STL.64 [R1+0xaa8], R18 ;  /* 0x000aa81201007387 */ /* 0x000fe80000100a00 */
[----:B------:R-:W3:Y:S04]  /*2cd40*/  LDL.LU R10, [R1+0x50c] ;  /* 0x00050c00010a7983 */ /* 0x000ee80000300800 */
[----:B------:R-:W-:Y:S04]  /*2cd50*/  STL.64 [R1+0xab0], R22 ;  /* 0x000ab01601007387 */ /* 0x000fe80000100a00 */
[----:B------:R-:W3:Y:S04]  /*2cd60*/  LDL.LU R14, [R1+0x4e0] ;  /* 0x0004e000010e7983 */ /* 0x000ee80000300800 */
[----:B------:R-:W3:Y:S04]  /*2cd70*/  LDL.LU R4, [R1+0x4f0] ;  /* 0x0004f00001047983 */ /* 0x000ee80000300800 */
[----:B------:R-:W3:Y:S04]  /*2cd80*/  LDL R21, [R1+0x1368] ;  /* 0x0013680001157983 */ /* 0x000ee80000100800 */
[----:B------:R-:W3:Y:S04]  /*2cd90*/  LDL R6, [R1+0x1364] ;  /* 0x0013640001067983 */ /* 0x000ee80000100800 */
[----:B----4-:R0:W-:Y:S04]  /*2cda0*/  @P3 STL [R1+0x1384], R52 ;  /* 0x0013843401003387 */ /* 0x0101e80000100800 */
[----:B0-----:R-:W4:Y:S04]  /*2cdb0*/  LDL R52, [R1+0x1360] ;  /* 0x0013600001347983 */ /* 0x001f280000100800 */
[----:B------:R0:W-:Y:S01]  /*2cdc0*/  @P3 STL [R1+0x1380], R17 ;  /* 0x0013801101003387 */ /* 0x0001e20000100800 */
[----:B------:R-:W-:-:S03]  /*2cdd0*/  IMAD.MOV.U32 R19, RZ, RZ, R8 ;  /* 0x000000ffff137224 */ /* 0x000fc600078e0008 */
[----:B------:R-:W4:Y:S01]  /*2cde0*/  LDL.LU R8, [R1+0x4f4] ;  /* 0x0004f40001087983 */ /* 0x000f220000300800 */
[----:B0-----:R-:W-:Y:S02]  /*2cdf0*/  IMAD.MOV.U32 R17, RZ, RZ, R16 ;  /* 0x000000ffff117224 */ /* 0x001fe400078e0010 */
[----:B------:R-:W-:Y:S02]  /*2ce00*/  IMAD.MOV.U32 R16, RZ, RZ, R15 ;  /* 0x000000ffff107224 */ /* 0x000fe400078e000f */
[----:B--2---:R-:W-:Y:S01]  /*2ce10*/  IMAD.MOV.U32 R18, RZ, RZ, R5 ;  /* 0x000000ffff127224 */ /* 0x004fe200078e0005 */
[----:B------:R-:W-:Y:S01]  /*2ce20*/  ISETP.GT.AND P6, PT, R2, 0x5b, PT ;  /* 0x0000005b0200780c */ /* 0x000fe20003fc4270 */
[----:B------:R-:W2:Y:S04]  /*2ce30*/  LDL.LU R5, [R1+0x504] ;  /* 0x0005040001057983 */ /* 0x000ea80000300800 */
[----:B------:R-:W2:Y:S04]  /*2ce40*/  @P4 LDG.E.U16 R7, desc[UR6][R16.64] ;  /* 0x0000000610074981 */ /* 0x000ea8000c1e1500 */
[----:B------:R0:W4:Y:S04]  /*2ce50*/  @P4 LDG.E.U16 R12, desc[UR6][R18.64] ;  /* 0x00000006120c4981 */ /* 0x000128000c1e1500 */
[----:B------:R1:W-:Y:S04]  /*2ce60*/  STL.64 [R1+0xa98], R16 ;  /* 0x000a981001007387 */ /* 0x0003e80000100a00 */
[----:B------:R0:W-:Y:S04]  /*2ce70*/  STL.64 [R1+0xaa0], R18 ;  /* 0x000aa01201007387 */ /* 0x0001e80000100a00 */
[----:B---3--:R-:W3:Y:S04]  /*2ce80*/  @P6 LDG.E.U16 R9, desc[UR6][R10.64] ;  /* 0x000000060a096981 */ /* 0x008ee8000c1e1500 */
[----:B-1----:R-:W3:Y:S01]  /*2ce90*/  LDL.LU R17, [R1+0x4f8] ;  /* 0x0004f80001117983 */ /* 0x002ee20000300800 */
[----:B0-----:R-:W-:-:S02]  /*2cea0*/  IMAD.MOV.U32 R18, RZ, RZ, R4 ;  /* 0x000000ffff127224 */ /* 0x001fc400078e0004 */
[----:B------:R-:W-:-:S05]  /*2ceb0*/  IMAD.MOV.U32 R19, RZ, RZ, R14 ;  /* 0x000000ffff137224 */ /* 0x000fca00078e000e */
[----:B------:R0:W3:Y:S04]  /*2cec0*/  @P6 LDG.E.U16 R20, desc[UR6][R18.64] ;  /* 0x0000000612146981 */ /* 0x0000e8000c1e1500 */
[----:B--2---:R1:W-:Y:S04]  /*2ced0*/  @P4 STL [R1+0x1378], R7 ;  /* 0x0013780701004387 */ /* 0x0043e80000100800 */
[----:B-1----:R-:W2:Y:S04]  /*2cee0*/  LDL.LU R7, [R1+0x508] ;  /* 0x0005080001077983 */ /* 0x002ea80000300800 */
[----:B----4-:R1:W-:Y:S04]  /*2cef0*/  @P4 STL [R1+0x137c], R12 ;  /* 0x00137c0c01004387 */ /* 0x0103e80000100800 */
[----:B-1----:R-:W4:Y:S04]  /*2cf00*/  LDL R12, [R1+0x16d8] ;  /* 0x0016d800010c7983 */ /* 0x002f280000100800 */
[----:B------:R-:W4:Y:S04]  /*2cf10*/  LDL.LU R15, [R1+0x4fc] ;  /* 0x0004fc00010f7983 */ /* 0x000f280000300800 */
[----:B------:R-:W4:Y:S04]  /*2cf20*/  LDL.LU R14, [R1+0x52c] ;  /* 0x00052c00010e7983 */ /* 0x000f280000300800 */
[----:B------:R-:W-:Y:S04]  /*2cf30*/  STL.64 [R1+0xa88], R10 ;  /* 0x000a880a01007387 */ /* 0x000fe80000100a00 */
[----:B------:R0:W-:Y:S04]  /*2cf40*/  STL.64 [R1+0xa90], R18 ;  /* 0x000a901201007387 */ /* 0x0001e80000100a00 */
[----:B------:R-:W4:Y:S04]  /*2cf50*/  LDL.LU R16, [R1+0x500] ;  /* 0x0005000001107983 */ /* 0x000f280000300800 */
[----:B------:R-:W4:Y:S01]  /*2cf60*/  LDL.LU R4, [R1+0x510] ;  /* 0x0005100001047983 */ /* 0x000f220000300800 */
[----:B------:R-:W-:-:S02]  /*2cf70*/  ISETP.GT.AND P3, PT, R2, 0x5c, PT ;  /* 0x0000005c0200780c */ /* 0x000fc40003f64270 */
[----:B------:R-:W-:Y:S01]  /*2cf80*/  ISETP.GT.AND P4, PT, R2, 0x5d, PT ;  /* 0x0000005d0200780c */ /* 0x000fe20003f84270 */
[----:B---3--:R-:W-:Y:S01]  /*2cf90*/  IMAD.MOV.U32 R23, RZ, RZ, R17 ;  /* 0x000000ffff177224 */ /* 0x008fe200078e0011 */
[----:B------:R1:W-:Y:S01]  /*2cfa0*/  @P6 STL [R1+0x1370], R9 ;  /* 0x0013700901006387 */ /* 0x0003e20000100800 */
[----:B0-----:R-:W-:Y:S02]  /*2cfb0*/  IMAD.MOV.U32 R18, RZ, RZ, R5 ;  /* 0x000000ffff127224 */ /* 0x001fe400078e0005 */
[----:B------:R-:W-:Y:S01]  /*2cfc0*/  IMAD.MOV.U32 R19, RZ, RZ, R8 ;  /* 0x000000ffff137224 */ /* 0x000fe200078e0008 */
[----:B-1----:R-:W3:Y:S05]  /*2cfd0*/  LDL R9, [R1+0x16d4] ;  /* 0x0016d40001097983 */ /* 0x002eea0000100800 */
[----:B------:R0:W3:Y:S04]  /*2cfe0*/  @P3 LDG.E.U16 R21, desc[UR6][R18.64] ;  /* 0x0000000612153981 */ /* 0x0000e8000c1e1500 */
[----:B------:R-:W-:Y:S04]  /*2cff0*/  @P6 STL [R1+0x1374], R20 ;  /* 0x0013741401006387 */ /* 0x000fe80000100800 */
[----:B------:R-:W0:Y:S04]  /*2d000*/  LDL.LU R11, [R1+0x514] ;  /* 0x00051400010b7983 */ /* 0x000e280000300800 */
[----:B------:R-:W3:Y:S04]  /*2d010*/  LDL.LU R10, [R1+0x524] ;  /* 0x00052400010a7983 */ /* 0x000ee80000300800 */
[----:B------:R-:W3:Y:S04]  /*2d020*/  LDL.LU R8, [R1+0x518] ;  /* 0x0005180001087983 */ /* 0x000ee80000300800 */
[----:B------:R0:W-:Y:S04]  /*2d030*/  STL.64 [R1+0xa78], R18 ;  /* 0x000a781201007387 */ /* 0x0001e80000100a00 */
[----:B------:R-:W3:Y:S01]  /*2d040*/  LDL.LU R5, [R1+0x528] ;  /* 0x0005280001057983 */ /* 0x000ee20000300800 */
[----:B--2---:R-:W-:-:S05]  /*2d050*/  IMAD.MOV.U32 R22, RZ, RZ, R7 ;  /* 0x000000ffff167224 */ /* 0x004fca00078e0007 */
[----:B------:R-:W2:Y:S04]  /*2d060*/  @P3 LDG.E.U16 R53, desc[UR6][R22.64] ;  /* 0x0000000616353981 */ /* 0x000ea8000c1e1500 */
[----:B----4-:R-:W4:Y:S01]  /*2d070*/  @P4 LDG.E.U16 R52, desc[UR6][R14.64] ;  /* 0x000000060e344981 */ /* 0x010f22000c1e1500 */
[----:B------:R-:W-:Y:S02]  /*2d080*/  IMAD.MOV.U32 R17, RZ, RZ, R16 ;  /* 0x000000ffff117224 */ /* 0x000fe400078e0010 */
[----:B------:R-:W-:-:S05]  /*2d090*/  IMAD.MOV.U32 R16, RZ, RZ, R4 ;  /* 0x000000ffff107224 */ /* 0x000fca00078e0004 */
[----:B------:R-:W4:Y:S04]  /*2d0a0*/  @P4 LDG.E.U16 R6, desc[UR6][R16.64] ;  /* 0x0000000610064981 */ /* 0x000f28000c1e1500 */
[----:B------:R-:W-:Y:S04]  /*2d0b0*/  STL.64 [R1+0xa80], R22 ;  /* 0x000a801601007387 */ /* 0x000fe80000100a00 */
[----:B------:R-:W4:Y:S01]  /*2d0c0*/  LDL R7, [R1+0x16d0] ;  /* 0x0016d00001077983 */ /* 0x000f220000100800 */
[----:B------:R-:W-:Y:S01]  /*2d0d0*/  ISETP.GT.AND P6, PT, R2, 0x5e, PT ;  /* 0x0000005e0200780c */ /* 0x000fe20003fc4270 */
[----:B0-----:R-:W-:-:S02]  /*2d0e0*/  IMAD.MOV.U32 R19, RZ, RZ, R11 ;  /* 0x000000ffff137224 */ /* 0x001fc400078e000b */
[----:B---3--:R-:W-:Y:S02]  /*2d0f0*/  IMAD.MOV.U32 R18, RZ, RZ, R10 ;  /* 0x000000ffff127224 */ /* 0x008fe400078e000a */
[----:B------:R-:W-:Y:S02]  /*2d100*/  IMAD.MOV.U32 R11, RZ, RZ, R8 ;  /* 0x000000ffff0b7224 */ /* 0x000fe400078e0008 */
[----:B------:R-:W-:-:S06]  /*2d110*/  IMAD.MOV.U32 R10, RZ, RZ, R5 ;  /* 0x000000ffff0a7224 */ /* 0x000fcc00078e0005 */
[----:B------:R-:W3:Y:S04]  /*2d120*/  @P6 LDG.E.U16 R9, desc[UR6][R18.64] ;  /* 0x0000000612096981 */ /* 0x000ee8000c1e1500 */
[----:B------:R-:W3:Y:S04]  /*2d130*/  @P6 LDG.E.U16 R12, desc[UR6][R10.64] ;  /* 0x000000060a0c6981 */ /* 0x000ee8000c1e1500 */
[----:B--2---:R0:W-:Y:S04]  /*2d140*/  @P3 STL [R1+0x136c], R53 ;  /* 0x00136c3501003387 */ /* 0x0041e80000100800 */
[----:B0-----:R-:W2:Y:S04]  /*2d150*/  LDL R53, [R1+0x16cc] ;  /* 0x0016cc0001357983 */ /* 0x001ea80000100800 */
[----:B------:R0:W-:Y:S04]  /*2d160*/  @P3 STL [R1+0x1368], R21 ;  /* 0x0013681501003387 */ /* 0x0001e80000100800 */
[----:B------:R-:W2:Y:S04]  /*2d170*/  LDL R20, [R1+0x135c] ;  /* 0x00135c0001147983 */ /* 0x000ea80000100800 */
[----:B0-----:R-:W2:Y:S04]  /*2d180*/  LDL R21, [R1+0x1358] ;  /* 0x0013580001157983 */ /* 0x001ea80000100800 */
[----:B------:R-:W-:Y:S04]  /*2d190*/  STL.64 [R1+0xa68], R14 ;  /* 0x000a680e01007387 */ /* 0x000fe80000100a00 */
[----:B------:R-:W-:Y:S04]  /*2d1a0*/  STL.64 [R1+0xa70], R16 ;  /* 0x000a701001007387 */ /* 0x000fe80000100a00 */
[----:B----4-:R0:W-:Y:S04]  /*2d1b0*/  @P4 STL [R1+0x1364], R6 ;  /* 0x0013640601004387 */ /* 0x0101e80000100800 */
[----:B0-----:R-:W4:Y:S04]  /*2d1c0*/  LDL.LU R6, [R1+0x51c] ;  /* 0x00051c0001067983 */ /* 0x001f280000300800 */
[----:B------:R-:W2:Y:S04]  /*2d1d0*/  LDL.LU R4, [R1+0x54c] ;  /* 0x00054c0001047983 */ /* 0x000ea80000300800 */
[----:B------:R0:W-:Y:S04]  /*2d1e0*/  @P4 STL [R1+0x1360], R52 ;  /* 0x0013603401004387 */ /* 0x0001e80000100800 */
[----:B------:R-:W2:Y:S04]  /*2d1f0*/  LDL.LU R22, [R1+0x520] ;  /* 0x0005200001167983 */ /* 0x000ea80000300800 */
[----:B------:R-:W2:Y:S04]  /*2d200*/  LDL.LU R17, [R1+0x530] ;  /* 0x0005300001117983 */ /* 0x000ea80000300800 */
[----:B------:R-:W-:Y:S04]  /*2d210*/  STL.64 [R1+0xa58], R18 ;  /* 0x000a581201007387 */ /* 0x000fe80000100a00 */
[----:B------:R1:W-:Y:S04]  /*2d220*/  STL.64 [R1+0xa60], R10 ;  /* 0x000a600a01007387 */ /* 0x0003e80000100a00 */
[----:B------:R-:W2:Y:S04]  /*2d230*/  LDL R5, [R1+0x1354] ;  /* 0x0013540001057983 */ /* 0x000ea80000100800 */
[----:B0-----:R-:W2:Y:S04]  /*2d240*/  LDL R52, [R1+0x1350] ;  /* 0x0013500001347983 */ /* 0x001ea80000100800 */
[----:B------:R-:W2:Y:S04]  /*2d250*/  LDL.LU R16, [R1+0x534] ;  /* 0x0005340001107983 */ /* 0x000ea80000300800 */
[----:B------:R-:W2:Y:S04]  /*2d260*/  LDL.LU R15, [R1+0x544] ;  /* 0x00054400010f7983 */ /* 0x000ea80000300800 */
[----:B------:R-:W2:Y:S04]  /*2d270*/  LDL.LU R14, [R1+0x538] ;  /* 0x00053800010e7983 */ /* 0x000ea80000300800 */
[----:B-1----:R-:W2:Y:S01]  /*2d280*/  LDL.LU R10, [R1+0x548] ;  /* 0x00054800010a7983 */ /* 0x002ea20000300800 */
[----:B------:R-:W-:-:S03]  /*2d290*/  ISETP.GT.AND P3, PT, R2, 0x5f, PT ;  /* 0x0000005f0200780c */ /* 0x000fc60003f64270 */
[----:B------:R-:W2:Y:S01]  /*2d2a0*/  LDL R8, [R1+0x134c] ;  /* 0x00134c0001087983 */ /* 0x000ea20000100800 */
[----:B------:R-:W-:-:S03]  /*2d2b0*/  ISETP.GT.AND P4, PT, R2, 0x60, PT ;  /* 0x000000600200780c */ /* 0x000fc60003f84270 */
[----:B---3--:R0:W-:Y:S04]  /*2d2c0*/  @P6 STL [R1+0x16d8], R12 ;  /* 0x0016d80c01006387 */ /* 0x0081e80000100800 */
[----:B0-----:R-:W3:Y:S04]  /*2d2d0*/  LDL R12, [R1+0x1348] ;  /* 0x00134800010c7983 */ /* 0x001ee80000100800 */
[----:B------:R0:W-:Y:S04]  /*2d2e0*/  @P6 STL [R1+0x16d4], R9 ;  /* 0x0016d40901006387 */ /* 0x0001e80000100800 */
[----:B------:R-:W3:Y:S04]  /*2d2f0*/  LDL.LU R11, [R1+0x53c] ;  /* 0x00053c00010b7983 */ /* 0x000ee80000300800 */
[----:B0-----:R-:W3:Y:S01]  /*2d300*/  LDL.LU R9, [R1+0x56c] ;  /* 0x00056c0001097983 */ /* 0x001ee20000300800 */
[----:B----4-:R-:W-:Y:S01]  /*2d310*/  IMAD.MOV.U32 R19, RZ, RZ, R6 ;  /* 0x000000ffff137224 */ /* 0x010fe200078e0006 */
[----:B--2---:R-:W-:Y:S01]  /*2d320*/  MOV R23, R22 ;  /* 0x0000001600177202 */ /* 0x004fe20000000f00 */
[----:B------:R-:W-:-:S02]  /*2d330*/  IMAD.MOV.U32 R22, RZ, RZ, R17 ;  /* 0x000000ffff167224 */ /* 0x000fc400078e0011 */
[----:B------:R-:W-:Y:S01]  /*2d340*/  IMAD.MOV.U32 R18, RZ, RZ, R4 ;  /* 0x000000ffff127224 */ /* 0x000fe200078e0004 */
[----:B------:R-:W2:Y:S04]  /*2d350*/  LDL.LU R6, [R1+0x540] ;  /* 0x0005400001067983 */ /* 0x000ea80000300800 */
[----:B------:R-:W4:Y:S04]  /*2d360*/  @P3 LDG.E.U16 R7, desc[UR6][R22.64] ;  /* 0x0000000616073981 */ /* 0x000f28000c1e1500 */
[----:B------:R0:W3:Y:S04]  /*2d370*/  @P3 LDG.E.U16 R53, desc[UR6][R18.64] ;  /* 0x0000000612353981 */ /* 0x0000e8000c1e1500 */
[----:B------:R0:W-:Y:S04]  /*2d380*/  STL.64 [R1+0xa48], R18 ;  /* 0x000a481201007387 */ /* 0x0001e80000100a00 */
[----:B------:R-:W3:Y:S04]  /*2d390*/  LDL.LU R4, [R1+0x550] ;  /* 0x0005500001047983 */ /* 0x000ee80000300800 */
[----:B------:R1:W-:Y:S01]  /*2d3a0*/  STL.64 [R1+0xa50], R22 ;  /* 0x000a501601007387 */ /* 0x0003e20000100a00 */
[----:B0-----:R-:W-:-:S02]  /*2d3b0*/  IMAD.MOV.U32 R18, RZ, RZ, R15 ;  /* 0x000000ffff127224 */ /* 0x001fc400078e000f */
[----:B------:R-:W-:Y:S02]  /*2d3c0*/  IMAD.MOV.U32 R19, RZ, RZ, R16 ;  /* 0x000000ffff137224 */ /* 0x000fe400078e0010 */
[----:B-1----:R-:W-:Y:S02]  /*2d3d0*/  IMAD.MOV.U32 R22, RZ, RZ, R10 ;  /* 0x000000ffff167224 */ /* 0x002fe400078e000a */
[----:B------:R-:W-:Y:S01]  /*2d3e0*/  IMAD.MOV.U32 R23, RZ, RZ, R14 ;  /* 0x000000ffff177224 */ /* 0x000fe200078e000e */
[----:B------:R-:W3:Y:S04]  /*2d3f0*/  @P4 LDG.E.U16 R21, desc[UR6][R18.64] ;  /* 0x0000000612154981 */ /* 0x000ee8000c1e1500 */
[----:B------:R-:W3:Y:S01]  /*2d400*/  @P4 LDG.E.U16 R20, desc[UR6][R22.64] ;  /* 0x0000000616144981 */ /* 0x000ee2000c1e1500 */
[----:B------:R-:W-:-:S03]  /*2d410*/  ISETP.GT.AND P6, PT, R2, 0x61, PT ;  /* 0x000000610200780c */ /* 0x000fc60003fc4270 */
[----:B----4-:R0:W-:Y:S01]  /*2d420*/  @P3 STL [R1+0x16d0], R7 ;  /* 0x0016d00701003387 */ /* 0x0101e20000100800 */
[----:B--2---:R-:W-:Y:S02]  /*2d430*/  IMAD.MOV.U32 R25, RZ, RZ, R6 ;  /* 0x000000ffff197224 */ /* 0x004fe400078e0006 */
[----:B---3--:R-:W-:-:S07]  /*2d440*/  IMAD.MOV.U32 R24, RZ, RZ, R4 ;  /* 0x000000ffff187224 */ /* 0x008fce00078e0004 */
[----:B------:R-:W2:Y:S04]  /*2d450*/  @P6 LDG.E.U16 R5, desc[UR6][R24.64] ;  /* 0x0000000618056981 */ /* 0x000ea8000c1e1500 */
[----:B0-----:R-:W3:Y:S04]  /*2d460*/  LDL R7, [R1+0x1344] ;  /* 0x0013440001077983 */ /* 0x001ee80000100800 */
[----:B------:R0:W-:Y:S04]  /*2d470*/  @P3 STL [R1+0x16cc], R53 ;  /* 0x0016cc3501003387 */ /* 0x0001e80000100800 */
[----:B0-----:R-:W4:Y:S04]  /*2d480*/  LDL R53, [R1+0x1340] ;  /* 0x0013400001357983 */ /* 0x001f280000100800 */
[----:B------:R-:W3:Y:S04]  /*2d490*/  LDL.LU R15, [R1+0x554] ;  /* 0x00055400010f7983 */ /* 0x000ee80000300800 */
[----:B------:R-:W3:Y:S04]  /*2d4a0*/  LDL.LU R14, [R1+0x564] ;  /* 0x00056400010e7983 */ /* 0x000ee80000300800 */
[----:B------:R0:W-:Y:S04]  /*2d4b0*/  STL.64 [R1+0xa38], R18 ;  /* 0x000a381201007387 */ /* 0x0001e80000100a00 */
[----:B------:R1:W-:Y:S04]  /*2d4c0*/  STL.64 [R1+0xa40], R22 ;  /* 0x000a401601007387 */ /* 0x0003e80000100a00 */
[----:B------:R-:W4:Y:S04]  /*2d4d0*/  LDL.LU R16, [R1+0x558] ;  /* 0x0005580001107983 */ /* 0x000f280000300800 */
[----:B------:R-:W4:Y:S04]  /*2d4e0*/  LDL.LU R10, [R1+0x568] ;  /* 0x00056800010a7983 */ /* 0x000f280000300800 */
[----:B------:R1:W-:Y:S04]  /*2d4f0*/  @P4 STL [R1+0x1358], R21 ;  /* 0x0013581501004387 */ /* 0x0003e80000100800 */
[----:B------:R-:W-:Y:S01]  /*2d500*/  @P4 STL [R1+0x135c], R20 ;  /* 0x00135c1401004387 */ /* 0x000fe20000100800 */
[----:B0-----:R-:W-:-:S02]  /*2d510*/  IMAD.MOV.U32 R18, RZ, RZ, R9 ;  /* 0x000000ffff127224 */ /* 0x001fc400078e0009 */
[----:B------:R-:W-:Y:S02]  /*2d520*/  IMAD.MOV.U32 R19, RZ, RZ, R11 ;  /* 0x000000ffff137224 */ /* 0x000fe400078e000b */
[----:B------:R-:W4:Y:S04]  /*2d530*/  LDL.LU R11, [R1+0x55c] ;  /* 0x00055c00010b7983 */ /* 0x000f280000300800 */
[----:B------:R-:W4:Y:S04]  /*2d540*/  LDL.LU R9, [R1+0x58c] ;  /* 0x00058c0001097983 */ /* 0x000f280000300800 */
[----:B------:R-:W-:Y:S04]  /*2d550*/  STL.64 [R1+0xa28], R18 ;  /* 0x000a281201007387 */ /* 0x000fe80000100a00 */
[----:B------:R-:W4:Y:S04]  /*2d560*/  @P6 LDG.E.U16 R52, desc[UR6][R18.64] ;  /* 0x0000000612346981 */ /* 0x000f28000c1e1500 */
[----:B------:R-:W-:Y:S04]  /*2d570*/  STL.64 [R1+0xa30], R24 ;  /* 0x000a301801007387 */ /* 0x000fe80000100a00 */
[----:B------:R-:W4:Y:S04]  /*2d580*/  LDL.LU R6, [R1+0x560] ;  /* 0x0005600001067983 */ /* 0x000f280000300800 */
[----:B------:R-:W4:Y:S01]  /*2d590*/  LDL.LU R4, [R1+0x570] ;  /* 0x0005700001047983 */ /* 0x000f220000300800 */
[----:B------:R-:W-:-:S02]  /*2d5a0*/  ISETP.GT.AND P3, PT, R2, 0x62, PT ;  /* 0x000000620200780c */ /* 0x000fc40003f64270 */
[----:B------:R-:W-:Y:S01]  /*2d5b0*/  ISETP.GT.AND P4, PT, R2, 0x63, PT ;  /* 0x000000630200780c */ /* 0x000fe20003f84270 */
[----:B-1----:R-:W4:Y:S04]  /*2d5c0*/  LDL R23, [R1+0x133c] ;  /* 0x00133c0001177983 */ /* 0x002f280000100800 */
[----:B------:R-:W4:Y:S04]  /*2d5d0*/  LDL R21, [R1+0x1338] ;  /* 0x0013380001157983 */ /* 0x000f280000100800 */
[----:B--2---:R0:W-:Y:S04]  /*2d5e0*/  @P6 STL [R1+0x1354], R5 ;  /* 0x0013540501006387 */ /* 0x0041e80000100800 */
[----:B0-----:R-:W2:Y:S04]  /*2d5f0*/  LDL R5, [R1+0x1334] ;  /* 0x0013340001057983 */ /* 0x001ea80000100800 */
[----:B---3--:R-:W3:Y:S01]  /*2d600*/  @P3 LDG.E.U16 R12, desc[UR6][R14.64] ;  /* 0x000000060e0c3981 */ /* 0x008ee2000c1e1500 */
[----:B----4-:R-:W-:-:S02]  /*2d610*/  IMAD.MOV.U32 R17, RZ, RZ, R16 ;  /* 0x000000ffff117224 */ /* 0x010fc400078e0010 */
[----:B------:R-:W-:-:S05]  /*2d620*/  IMAD.MOV.U32 R16, RZ, RZ, R10 ;  /* 0x000000ffff107224 */ /* 0x000fca00078e000a */
[----:B------:R0:W4:Y:S04]  /*2d630*/  @P3 LDG.E.U16 R8, desc[UR6][R16.64] ;  /* 0x0000000610083981 */ /* 0x000128000c1e1500 */
[----:B------:R1:W-:Y:S04]  /*2d640*/  @P6 STL [R1+0x1350], R52 ;  /* 0x0013503401006387 */ /* 0x0003e80000100800 */
[----:B-1----:R-:W2:Y:S04]  /*2d650*/  LDL R52, [R1+0x1330] ;  /* 0x0013300001347983 */ /* 0x002ea80000100800 */
[----:B------:R0:W-:Y:S02]  /*2d660*/  STL.64 [R1+0xa20], R16 ;  /* 0x000a201001007387 */ /* 0x0001e40000100a00 */
[----:B0-----:R-:W-:-:S02]  /*2d670*/  IMAD.MOV.U32 R16, RZ, RZ, R4 ;  /* 0x000000ffff107224 */ /* 0x001fc400078e0004 */
[----:B------:R-:W-:-:S05]  /*2d680*/  IMAD.MOV.U32 R17, RZ, RZ, R6 ;  /* 0x000000ffff117224 */ /* 0x000fca00078e0006 */
[----:B------:R-:W2:Y:S04]  /*2d690*/  @P4 LDG.E.U16 R7, desc[UR6][R16.64] ;  /* 0x0000000610074981 */ /* 0x000ea8000c1e1500 */
[----:B------:R0:W-:Y:S04]  /*2d6a0*/  STL.64 [R1+0xa18], R14 ;  /* 0x000a180e01007387 */ /* 0x0001e80000100a00 */
[----:B------:R-:W2:Y:S01]  /*2d6b0*/  LDL.LU R10, [R1+0x574] ;  /* 0x00057400010a7983 */ /* 0x000ea20000300800 */
[----:B0-----:R-:W-:Y:S02]  /*2d6c0*/  IMAD.MOV.U32 R14, RZ, RZ, R9 ;  /* 0x000000ffff0e7224 */ /* 0x001fe400078e0009 */
[----:B------:R-:W-:-:S05]  /*2d6d0*/  IMAD.MOV.U32 R15, RZ, RZ, R11 ;  /* 0x000000ffff0f7224 */ /* 0x000fca00078e000b */
[----:B------:R-:W2:Y:S04]  /*2d6e0*/  @P4 LDG.E.U16 R53, desc[UR6][R14.64] ;  /* 0x000000060e354981 */ /* 0x000ea8000c1e1500 */
[----:B----4-:R0:W-:Y:S04]  /*2d6f0*/  @P3 STL [R1+0x134c], R8 ;  /* 0x00134c0801003387 */ /* 0x0101e80000100800 */
[----:B0-----:R-:W4:Y:S04]  /*2d700*/  LDL.LU R8, [R1+0x584] ;  /* 0x0005840001087983 */ /* 0x001f280000300800 */
[----:B---3--:R-:W-:Y:S04]  /*2d710*/  @P3 STL [R1+0x1348], R12 ;  /* 0x0013480c01003387 */ /* 0x008fe80000100800 */
[----:B------:R-:W3:Y:S04]  /*2d720*/  LDL R9, [R1+0x16c8] ;  /* 0x0016c80001097983 */ /* 0x000ee80000100800 */
[----:B------:R-:W3:Y:S04]  /*2d730*/  LDL.LU R19, [R1+0x578] ;  /* 0x0005780001137983 */ /* 0x000ee80000300800 */
[----:B------:R-:W-:Y:S04]  /*2d740*/  STL.64 [R1+0xa08], R14 ;  /* 0x000a080e01007387 */ /* 0x000fe80000100a00 */
[----:B------:R-:W3:Y:S04]  /*2d750*/  LDL.LU R18, [R1+0x588] ;  /* 0x0005880001127983 */ /* 0x000ee80000300800 */
[----:B------:R-:W-:Y:S04]  /*2d760*/  STL.64 [R1+0xa10], R16 ;  /* 0x000a101001007387 */ /* 0x000fe80000100a00 */
[----:B--2---:R0:W-:Y:S04]  /*2d770*/  @P4 STL [R1+0x1344], R7 ;  /* 0x0013440701004387 */ /* 0x0041e80000100800 */
[----:B0-----:R-:W2:Y:S04]  /*2d780*/  LDL.LU R7, [R1+0x57c] ;  /* 0x00057c0001077983 */ /* 0x001ea80000300800 */
[----:B------:R-:W2:Y:S04]  /*2d790*/  LDL.LU R6, [R1+0x5ac] ;  /* 0x0005ac0001067983 */ /* 0x000ea80000300800 */
[----:B------:R-:W2:Y:S04]  /*2d7a0*/  LDL.LU R14, [R1+0x580] ;  /* 0x00058000010e7983 */ /* 0x000ea80000300800 */
[----:B------:R-:W2:Y:S01]  /*2d7b0*/  LDL.LU R4, [R1+0x590] ;  /* 0x0005900001047983 */ /* 0x000ea20000300800 */
[----:B------:R-:W-:-:S02]  /*2d7c0*/  ISETP.GT.AND P6, PT, R2, 0x64, PT ;  /* 0x000000640200780c */ /* 0x000fc40003fc4270 */
[----:B------:R-:W-:Y:S01]  /*2d7d0*/  ISETP.GT.AND P3, PT, R2, 0x65, PT ;  /* 0x000000650200780c */ /* 0x000fe20003f64270 */
[----:B------:R-:W2:Y:S04]  /*2d7e0*/  LDL R20, [R1+0x16c4] ;  /* 0x0016c40001147983 */ /* 0x000ea80000100800 */
[----:B------:R-:W2:Y:S01]  /*2d7f0*/  LDL R15, [R1+0x16c0] ;  /* 0x0016c000010f7983 */ /* 0x000ea20000100800 */
[----:B------:R-:W-:-:S03]  /*2d800*/  IMAD.MOV.U32 R17, RZ, RZ, R10 ;  /* 0x000000ffff117224 */ /* 0x000fc600078e000a */
[----:B------:R0:W-:Y:S04]  /*2d810*/  @P4 STL [R1+0x1340], R53 ;  /* 0x0013403501004387 */ /* 0x0001e80000100800 */
[----:B0-----:R-:W2:Y:S04]  /*2d820*/  LDL R53, [R1+0x16bc] ;  /* 0x0016bc0001357983 */ /* 0x001ea80000100800 */
[----:B------:R-:W2:Y:S04]  /*2d830*/  LDL.LU R12, [R1+0x594] ;  /* 0x00059400010c7983 */ /* 0x000ea80000300800 */
[----:B------:R-:W2:Y:S04]  /*2d840*/  LDL.LU R11, [R1+0x5a4] ;  /* 0x0005a400010b7983 */ /* 0x000ea80000300800 */
[----:B------:R-:W2:Y:S01]  /*2d850*/  LDL.LU R10, [R1+0x598] ;  /* 0x00059800010a7983 */ /* 0x000ea20000300800 */
[----:B----4-:R-:W-:-:S05]  /*2d860*/  IMAD.MOV.U32 R16, RZ, RZ, R8 ;  /* 0x000000ffff107224 */ /* 0x010fca00078e0008 */
[----:B------:R2:W4:Y:S04]  /*2d870*/  @P6 LDG.E.U16 R21, desc[UR6][R16.64] ;  /* 0x0000000610156981 */ /* 0x000528000c1e1500 */
[----:B------:R2:W-:Y:S04]  /*2d880*/  STL.64 [R1+0x9f8], R16 ;  /* 0x0009f81001007387 */ /* 0x0005e80000100a00 */
[----:B---3--:R0:W3:Y:S04]  /*2d890*/  @P6 LDG.E.U16 R23, desc[UR6][R18.64] ;  /* 0x0000000612176981 */ /* 0x0080e8000c1e1500 */
[----:B------:R-:W3:Y:S01]  /*2d8a0*/  LDL.LU R8, [R1+0x5a8] ;  /* 0x0005a80001087983 */ /* 0x000ee20000300800 */
[----:B--2---:R-:W-:-:S02]  /*2d8b0*/  IMAD.MOV.U32 R17, RZ, RZ, R14 ;  /* 0x000000ffff117224 */ /* 0x004fc400078e000e */
[----:B------:R-:W-:-:S05]  /*2d8c0*/  IMAD.MOV.U32 R16, RZ, RZ, R4 ;  /* 0x000000ffff107224 */ /* 0x000fca00078e0004 */
[----:B------:R-:W2:Y:S04]  /*2d8d0*/  @P3 LDG.E.U16 R5, desc[UR6][R16.64] ;  /* 0x0000000610053981 */ /* 0x000ea8000c1e1500 */
[----:B------:R0:W-:Y:S02]  /*2d8e0*/  STL.64 [R1+0xa00], R18 ;  /* 0x000a001201007387 */ /* 0x0001e40000100a00 */
[----:B0-----:R-:W-:Y:S02]  /*2d8f0*/  IMAD.MOV.U32 R18, RZ, RZ, R6 ;  /* 0x000000ffff127224 */ /* 0x001fe400078e0006 */
[----:B------:R-:W-:-:S05]  /*2d900*/  IMAD.MOV.U32 R19, RZ, RZ, R7 ;  /* 0x000000ffff137224 */ /* 0x000fca00078e0007 */
[----:B------:R0:W2:Y:S04]  /*2d910*/  @P3 LDG.E.U16 R52, desc[UR6][R18.64] ;  /* 0x0000000612343981 */ /* 0x0000a8000c1e1500 */
[----:B----4-:R-:W-:Y:S04]  /*2d920*/  @P6 STL [R1+0x1338], R21 ;  /* 0x0013381501006387 */ /* 0x010fe80000100800 */
[----:B---3--:R-:W-:Y:S04]  /*2d930*/  @P6 STL [R1+0x133c], R23 ;  /* 0x00133c1701006387 */ /* 0x008fe80000100800 */
[----:B------:R-:W3:Y:S04]  /*2d940*/  LDL R6, [R1+0x132c] ;  /* 0x00132c0001067983 */ /* 0x000ee80000100800 */
[----:B------:R-:W4:Y:S04]  /*2d950*/  LDL R7, [R1+0x1328] ;  /* 0x0013280001077983 */ /* 0x000f280000100800 */
[----:B------:R-:W-:Y:S04]  /*2d960*/  STL.64 [R1+0x9e8], R18 ;  /* 0x0009e81201007387 */ /* 0x000fe80000100a00 */
[----:B------:R1:W-:Y:S04]  /*2d970*/  STL.64 [R1+0x9f0], R16 ;  /* 0x0009f01001007387 */ /* 0x0003e80000100a00 */
[----:B-1----:R-:W3:Y:S04]  /*2d980*/  LDL.LU R17, [R1+0x59c] ;  /* 0x00059c0001117983 */ /* 0x002ee80000300800 */
[----:B------:R-:W3:Y:S04]  /*2d990*/  LDL.LU R16, [R1+0x5cc] ;  /* 0x0005cc0001107983 */ /* 0x000ee80000300800 */
[----:B--2---:R1:W-:Y:S04]  /*2d9a0*/  @P3 STL [R1+0x1334], R5 ;  /* 0x0013340501003387 */ /* 0x0043e80000100800 */
[----:B-1----:R-:W2:Y:S04]  /*2d9b0*/  LDL.LU R5, [R1+0x5a0] ;  /* 0x0005a00001057983 */ /* 0x002ea80000300800 */
[----:B------:R-:W4:Y:S01]  /*2d9c0*/  LDL.LU R4, [R1+0x5b0] ;  /* 0x0005b00001047983 */ /* 0x000f220000300800 */
[C---:B------:R-:W-:Y:S01]  /*2d9d0*/  ISETP.GT.AND P4, PT, R2.reuse, 0x66, PT ;  /* 0x000000660200780c */ /* 0x040fe20003f84270 */
[----:B0-----:R-:W-:Y:S01]  /*2d9e0*/  IMAD.MOV.U32 R18, RZ, RZ, R11 ;  /* 0x000000ffff127224 */ /* 0x001fe200078e000b */
[----:B------:R-:W-:Y:S01]  /*2d9f0*/  ISETP.GT.AND P6, PT, R2, 0x67, PT ;  /* 0x000000670200780c */ /* 0x000fe20003fc4270 */
[----:B------:R-:W-:-:S02]  /*2da00*/  IMAD.MOV.U32 R11, RZ, RZ, R10 ;  /* 0x000000ffff0b7224 */ /* 0x000fc400078e000a */
[----:B------:R-:W-:Y:S02]  /*2da10*/  IMAD.MOV.U32 R10, RZ, RZ, R8 ;  /* 0x000000ffff0a7224 */ /* 0x000fe400078e0008 */
[----:B------:R-:W-:Y:S01]  /*2da20*/  IMAD.MOV.U32 R19, RZ, RZ, R12 ;  /* 0x000000ffff137224 */ /* 0x000fe200078e000c */
[----:B------:R0:W-:Y:S04]  /*2da30*/  @P3 STL [R1+0x1330], R52 ;  /* 0x0013303401003387 */ /* 0x0001e80000100800 */
[----:B------:R-:W4:Y:S04]  /*2da40*/  LDL.LU R14, [R1+0x5b4] ;  /* 0x0005b400010e7983 */ /* 0x000f280000300800 */
[----:B------:R-:W4:Y:S04]  /*2da50*/  LDL.LU R12, [R1+0x5c4] ;  /* 0x0005c400010c7983 */ /* 0x000f280000300800 */
[----:B------:R-:W-:Y:S04]  /*2da60*/  STL.64 [R1+0x9d8], R18 ;  /* 0x0009d81201007387 */ /* 0x000fe80000100a00 */
[----:B------:R-:W4:Y:S04]  /*2da70*/  @P4 LDG.E.U16 R9, desc[UR6][R10.64] ;  /* 0x000000060a094981 */ /* 0x000f28000c1e1500 */
[----:B------:R2:W4:Y:S04]  /*2da80*/  @P4 LDG.E.U16 R20, desc[UR6][R18.64] ;  /* 0x0000000612144981 */ /* 0x000528000c1e1500 */
[----:B------:R1:W-:Y:S04]  /*2da90*/  STL.64 [R1+0x9e0], R10 ;  /* 0x0009e00a01007387 */ /* 0x0003e80000100a00 */
[----:B------:R-:W4:Y:S04]  /*2daa0*/  LDL R21, [R1+0x1324] ;  /* 0x0013240001157983 */ /* 0x000f280000100800 */
[----:B0-----:R-:W4:Y:S04]  /*2dab0*/  LDL R52, [R1+0x1320] ;  /* 0x0013200001347983 */ /* 0x001f280000100800 */
[----:B-1----:R-:W4:Y:S04]  /*2dac0*/  LDL.LU R11, [R1+0x5b8] ;  /* 0x0005b800010b7983 */ /* 0x002f280000300800 */
[----:B------:R-:W4:Y:S04]  /*2dad0*/  LDL.LU R10, [R1+0x5c8] ;  /* 0x0005c800010a7983 */ /* 0x000f280000300800 */
[----:B------:R-:W4:Y:S04]  /*2dae0*/  LDL R8, [R1+0x131c] ;  /* 0x00131c0001087983 */ /* 0x000f280000100800 */
[----:B---3--:R-:W3:Y:S01]  /*2daf0*/  @P6 LDG.E.U16 R53, desc[UR6][R16.64] ;  /* 0x0000000610356981 */ /* 0x008ee2000c1e1500 */
[----:B--2---:R-:W-:Y:S01]  /*2db00*/  IMAD.MOV.U32 R19, RZ, RZ, R5 ;  /* 0x000000ffff137224 */ /* 0x004fe200078e0005 */
[----:B----4-:R-:W-:-:S05]  /*2db10*/  MOV R18, R4 ;  /* 0x0000000400127202 */ /* 0x010fca0000000f00 */
[----:B------:R0:W2:Y:S04]  /*2db20*/  @P6 LDG.E.U16 R15, desc[UR6][R18.64] ;  /* 0x00000006120f6981 */ /* 0x0000a8000c1e1500 */
[----:B------:R1:W-:Y:S04]  /*2db30*/  @P4 STL [R1+0x16c8], R9 ;  /* 0x0016c80901004387 */ /* 0x0003e80000100800 */
[----:B-1----:R-:W4:Y:S04]  /*2db40*/  LDL R9, [R1+0x1318] ;  /* 0x0013180001097983 */ /* 0x002f280000100800 */
[----:B------:R-:W-:Y:S04]  /*2db50*/  @P4 STL [R1+0x16c4], R20 ;  /* 0x0016c41401004387 */ /* 0x000fe80000100800 */
[----:B------:R-:W4:Y:S04]  /*2db60*/  LDL.LU R5, [R1+0x5bc] ;  /* 0x0005bc0001057983 */ /* 0x000f280000300800 */
[----:B------:R-:W4:Y:S04]  /*2db70*/  LDL.LU R4, [R1+0x5ec] ;  /* 0x0005ec0001047983 */ /* 0x000f280000300800 */
[----:B------:R-:W-:Y:S04]  /*2db80*/  STL.64 [R1+0x9c8], R16 ;  /* 0x0009c81001007387 */ /* 0x000fe80000100a00 */
[----:B------:R0:W-:Y:S01]  /*2db90*/  STL.64 [R1+0x9d0], R18 ;  /* 0x0009d01201007387 */ /* 0x0001e20000100a00 */
[----:B------:R-:W-:-:S02]  /*2dba0*/  IMAD.MOV.U32 R22, RZ, RZ, R10 ;  /* 0x000000ffff167224 */ /* 0x000fc400078e000a */
[----:B------:R-:W-:Y:S02]  /*2dbb0*/  IMAD.MOV.U32 R23, RZ, RZ, R11 ;  /* 0x000000ffff177224 */ /* 0x000fe400078e000b */
[----:B0-----:R-:W-:Y:S02]  /*2dbc0*/  IMAD.MOV.U32 R18, RZ, RZ, R12 ;  /* 0x000000ffff127224 */ /* 0x001fe400078e000c */
[----:B------:R-:W-:Y:S01]  /*2dbd0*/  IMAD.MOV.U32 R19, RZ, RZ, R14 ;  /* 0x000000ffff137224 */ /* 0x000fe200078e000e */
[----:B---3--:R0:W-:Y:S04]  /*2dbe0*/  @P6 STL [R1+0x16bc], R53 ;  /* 0x0016bc3501006387 */ /* 0x0081e80000100800 */
[----:B--2---:R1:W-:Y:S04]  /*2dbf0*/  @P6 STL [R1+0x16c0], R15 ;  /* 0x0016c00f01006387 */ /* 0x0043e80000100800 */
[----:B------:R-:W2:Y:S04]  /*2dc00*/  LDL.LU R17, [R1+0x5c0] ;  /* 0x0005c00001117983 */ /* 0x000ea80000300800 */
[----:B------:R-:W3:Y:S04]  /*2dc10*/  LDL.LU R12, [R1+0x5d0] ;  /* 0x0005d000010c7983 */ /* 0x000ee80000300800 */
[----:B0-----:R-:W3:Y:S04]  /*2dc20*/  LDL R53, [R1+0x1314] ;  /* 0x0013140001357983 */ /* 0x001ee80000100800 */
[----:B------:R4:W-:Y:S04]  /*2dc30*/  STL.64 [R1+0x9b8], R18 ;  /* 0x0009b81201007387 */ /* 0x0009e80000100a00 */
[----:B------:R-:W3:Y:S04]  /*2dc40*/  LDL.LU R11, [R1+0x5d4] ;  /* 0x0005d400010b7983 */ /* 0x000ee80000300800 */
[----:B------:R-:W3:Y:S04]  /*2dc50*/  LDL.LU R10, [R1+0x5e4] ;  /* 0x0005e400010a7983 */ /* 0x000ee80000300800 */
[----:B------:R-:W3:Y:S04]  /*2dc60*/  LDL.LU R16, [R1+0x5d8] ;  /* 0x0005d80001107983 */ /* 0x000ee80000300800 */
[----:B------:R-:W-:Y:S04]  /*2dc70*/  STL.64 [R1+0x9c0], R22 ;  /* 0x0009c01601007387 */ /* 0x000fe80000100a00 */
[----:B-1----:R-:W3:Y:S01]  /*2dc80*/  LDL.LU R15, [R1+0x5e8] ;  /* 0x0005e800010f7983 */ /* 0x002ee20000300800 */
[----:B------:R-:W-:-:S02]  /*2dc90*/  ISETP.GT.AND P3, PT, R2, 0x68, PT ;  /* 0x000000680200780c */ /* 0x000fc40003f64270 */
[C---:B------:R-:W-:Y:S02]  /*2dca0*/  ISETP.GT.AND P4, PT, R2.reuse, 0x69, PT ;  /* 0x000000690200780c */ /* 0x040fe40003f84270 */
[----:B------:R-:W-:Y:S01]  /*2dcb0*/  ISETP.GT.AND P6, PT, R2, 0x6a, PT ;  /* 0x0000006a0200780c */ /* 0x000fe20003fc4270 */
[----:B------:R-:W3:Y:S08]  /*2dcc0*/  LDL R14, [R1+0x1310] ;  /* 0x00131000010e7983 */ /* 0x000ef00000100800 */
[----:B------:R4:W3:Y:S04]  /*2dcd0*/  @P3 LDG.E.U16 R7, desc[UR6][R18.64] ;  /* 0x0000000612073981 */ /* 0x0008e8000c1e1500 */
[----:B------:R-:W3:Y:S01]  /*2dce0*/  @P3 LDG.E.U16 R6, desc[UR6][R22.64] ;  /* 0x0000000616063981 */ /* 0x000ee2000c1e1500 */
[----:B----4-:R-:W-:-:S02]  /*2dcf0*/  IMAD.MOV.U32 R18, RZ, RZ, R4 ;  /* 0x000000ffff127224 */ /* 0x010fc400078e0004 */
[----:B------:R-:W-:-:S05]  /*2dd00*/  IMAD.MOV.U32 R19, RZ, RZ, R5 ;  /* 0x000000ffff137224 */ /* 0x000fca00078e0005 */
[----:B------:R-:W4:Y:S01]  /*2dd10*/  @P4 LDG.E.U16 R52, desc[UR6][R18.64] ;  /* 0x0000000612344981 */ /* 0x000f22000c1e1500 */
[----:B--2---:R-:W-:Y:S02]  /*2dd20*/  IMAD.MOV.U32 R25, RZ, RZ, R17 ;  /* 0x000000ffff197224 */ /* 0x004fe400078e0011 */
[----:B---3--:R-:W-:Y:S01]  /*2dd30*/  IMAD.MOV.U32 R24, RZ, RZ, R12 ;  /* 0x000000ffff187224 */ /* 0x008fe200078e000c */
[----:B------:R-:W2:Y:S01]  /*2dd40*/  @P6 LDG.E.U16 R9, desc[UR6][R10.64] ;  /* 0x000000060a096981 */ /* 0x000ea2000c1e1500 */
[----:B------:R-:W-:-:S03]  /*2dd50*/  IMAD.MOV.U32 R17, RZ, RZ, R16 ;  /* 0x000000ffff117224 */ /* 0x000fc600078e0010 */
[----:B------:R-:W3:Y:S01]  /*2dd60*/  @P4 LDG.E.U16 R21, desc[UR6][R24.64] ;  /* 0x0000000618154981 */ /* 0x000ee2000c1e1500 */
[----:B------:R-:W-:-:S05]  /*2dd70*/  IMAD.MOV.U32 R16, RZ, RZ, R15 ;  /* 0x000000ffff107224 */ /* 0x000fca00078e000f */
[----:B------:R-:W2:Y:S04]  /*2dd80*/  @P6 LDG.E.U16 R8, desc[UR6][R16.64] ;  /* 0x0000000610086981 */ /* 0x000ea8000c1e1500 */
[----:B------:R0:W-:Y:S04]  /*2dd90*/  @P3 STL [R1+0x1328], R7 ;  /* 0x0013280701003387 */ /* 0x0001e80000100800 */
[----:B------:R1:W-:Y:S04]  /*2dda0*/  @P3 STL [R1+0x132c], R6 ;  /* 0x00132c0601003387 */ /* 0x0003e80000100800 */
[----:B0-----:R-:W2:Y:S04]  /*2ddb0*/  LDL.LU R7, [R1+0x5dc] ;  /* 0x0005dc0001077983 */ /* 0x001ea80000300800 */
[----:B-1----:R-:W2:Y:S04]  /*2ddc0*/  LDL.LU R6, [R1+0x60c] ;  /* 0x00060c0001067983 */ /* 0x002ea80000300800 */
[----:B------:R-:W2:Y:S04]  /*2ddd0*/  LDL.LU R5, [R1+0x5e0] ;  /* 0x0005e00001057983 */ /* 0x000ea80000300800 */
[----:B------:R-:W-:Y:S04]  /*2dde0*/  STL.64 [R1+0x9a8], R18 ;  /* 0x0009a81201007387 */ /* 0x000fe80000100a00 */
[----:B------:R-:W2:Y:S04]  /*2ddf0*/  LDL.LU R4, [R1+0x5f0] ;  /* 0x0005f00001047983 */ /* 0x000ea80000300800 */
[----:B------:R-:W2:Y:S04]  /*2de00*/  LDL R23, [R1+0x130c] ;  /* 0x00130c0001177983 */ /* 0x000ea80000100800 */
[----:B------:R-:W2:Y:S04]  /*2de10*/  LDL R12, [R1+0x1308] ;  /* 0x00130800010c7983 */ /* 0x000ea80000100800 */
[----:B------:R-:W-:Y:S04]  /*2de20*/  STL.64 [R1+0x9b0], R24 ;  /* 0x0009b01801007387 */ /* 0x000fe80000100a00 */
[----:B----4-:R0:W-:Y:S04]  /*2de30*/  @P4 STL [R1+0x1320], R52 ;  /* 0x0013203401004387 */ /* 0x0101e80000100800 */
[----:B---3--:R-:W-:Y:S04]  /*2de40*/  @P4 STL [R1+0x1324], R21 ;  /* 0x0013241501004387 */ /* 0x008fe80000100800 */
[----:B------:R-:W3:Y:S04]  /*2de50*/  LDL R20, [R1+0x1304] ;  /* 0x0013040001147983 */ /* 0x000ee80000100800 */
[----:B0-----:R-:W4:Y:S04]  /*2de60*/  LDL R52, [R1+0x1300] ;  /* 0x0013000001347983 */ /* 0x001f280000100800 */
[----:B------:R0:W-:Y:S04]  /*2de70*/  STL.64 [R1+0x998], R10 ;  /* 0x0009980a01007387 */ /* 0x0001e80000100a00 */
[----:B------:R-:W-:Y:S04]  /*2de80*/  STL.64 [R1+0x9a0], R16 ;  /* 0x0009a01001007387 */ /* 0x000fe80000100a00 */
[----:B0-----:R-:W3:Y:S04]  /*2de90*/  LDL.LU R10, [R1+0x5f4] ;  /* 0x0005f400010a7983 */ /* 0x001ee80000300800 */
[----:B--2---:R0:W-:Y:S04]  /*2dea0*/  @P6 STL [R1+0x131c], R8 ;  /* 0x00131c0801006387 */ /* 0x0041e80000100800 */
[----:B0-----:R-:W2:Y:S04]  /*2deb0*/  LDL.LU R8, [R1+0x604] ;  /* 0x0006040001087983 */ /* 0x001ea80000300800 */
[----:B------:R0:W-:Y:S04]  /*2dec0*/  @P6 STL [R1+0x1318], R9 ;  /* 0x0013180901006387 */ /* 0x0001e80000100800 */
[----:B------:R-:W4:Y:S04]  /*2ded0*/  LDL.LU R19, [R1+0x5f8] ;  /* 0x0005f80001137983 */ /* 0x000f280000300800 */
[----:B------:R-:W4:Y:S01]  /*2dee0*/  LDL.LU R18, [R1+0x608] ;  /* 0x0006080001127983 */ /* 0x000f220000300800 */
[----:B------:R-:W-:-:S02]  /*2def0*/  ISETP.GT.AND P3, PT, R2, 0x6b, PT ;  /* 0x0000006b0200780c */ /* 0x000fc40003f64270 */
        /* <DEDUP_REMOVED lines=9> */
[----:B------:R-:W4:Y:S04]  /*2df90*/  LDL R21, [R1+0x16b8] ;  /* 0x0016b80001157983 */ /* 0x000f280000100800 */
[----:B0-----:R-:W4:Y:S04]  /*2dfa0*/  LDL R9, [R1+0x16b4] ;  /* 0x0016b40001097983 */ /* 0x001f280000100800 */
[----:B-1----:R-:W4:Y:S04]  /*2dfb0*/  LDL.LU R5, [R1+0x600] ;  /* 0x0006000001057983 */ /* 0x002f280000300800 */
[----:B------:R-:W4:Y:S04]  /*2dfc0*/  LDL.LU R4, [R1+0x610] ;  /* 0x0006100001047983 */ /* 0x000f280000300800 */
[----:B------:R-:W4:Y:S01]  /*2dfd0*/  LDL R15, [R1+0x16b0] ;  /* 0x0016b000010f7983 */ /* 0x000f220000100800 */
[----:B---3--:R-:W-:-:S02]  /*2dfe0*/  IMAD.MOV.U32 R17, RZ, RZ, R10 ;  /* 0x000000ffff117224 */ /* 0x008fc400078e000a */
[----:B--2---:R-:W-:Y:S01]  /*2dff0*/  IMAD.MOV.U32 R16, RZ, RZ, R8 ;  /* 0x000000ffff107224 */ /* 0x004fe200078e0008 */
[----:B----4-:R0:W2:Y:S04]  /*2e000*/  @P4 LDG.E.U16 R23, desc[UR6][R18.64] ;  /* 0x0000000612174981 */ /* 0x0100a8000c1e1500 */
[----:B------:R-:W3:Y:S04]  /*2e010*/  @P4 LDG.E.U16 R12, desc[UR6][R16.64] ;  /* 0x00000006100c4981 */ /* 0x000ee8000c1e1500 */
[----:B------:R1:W-:Y:S04]  /*2e020*/  @P3 STL [R1+0x1314], R53 ;  /* 0x0013143501003387 */ /* 0x0003e80000100800 */
[----:B-1----:R-:W4:Y:S04]  /*2e030*/  LDL R53, [R1+0x16ac] ;  /* 0x0016ac0001357983 */ /* 0x002f280000100800 */
[----:B------:R1:W-:Y:S04]  /*2e040*/  @P3 STL [R1+0x1310], R14 ;  /* 0x0013100e01003387 */ /* 0x0003e80000100800 */
[----:B-1----:R-:W4:Y:S04]  /*2e050*/  LDL.LU R14, [R1+0x614] ;  /* 0x00061400010e7983 */ /* 0x002f280000300800 */
[----:B------:R-:W4:Y:S04]  /*2e060*/  LDL.LU R11, [R1+0x624] ;  /* 0x00062400010b7983 */ /* 0x000f280000300800 */
[----:B------:R-:W4:Y:S04]  /*2e070*/  LDL.LU R10, [R1+0x618] ;  /* 0x00061800010a7983 */ /* 0x000f280000300800 */
[----:B------:R-:W-:Y:S04]  /*2e080*/  STL.64 [R1+0x978], R16 ;  /* 0x0009781001007387 */ /* 0x000fe80000100a00 */
[----:B------:R-:W4:Y:S04]  /*2e090*/  LDL.LU R8, [R1+0x628] ;  /* 0x0006280001087983 */ /* 0x000f280000300800 */
[----:B------:R0:W-:Y:S01]  /*2e0a0*/  STL.64 [R1+0x980], R18 ;  /* 0x0009801201007387 */ /* 0x0001e20000100a00 */
[----:B------:R-:W-:-:S02]  /*2e0b0*/  IMAD.MOV.U32 R22, RZ, RZ, R4 ;  /* 0x000000ffff167224 */ /* 0x000fc400078e0004 */
[----:B0-----:R-:W-:Y:S02]  /*2e0c0*/  IMAD.MOV.U32 R18, RZ, RZ, R6 ;  /* 0x000000ffff127224 */ /* 0x001fe400078e0006 */
[----:B------:R-:W-:Y:S01]  /*2e0d0*/  IMAD.MOV.U32 R19, RZ, RZ, R7 ;  /* 0x000000ffff137224 */ /* 0x000fe200078e0007 */
[----:B---3--:R-:W-:Y:S04]  /*2e0e0*/  @P4 STL [R1+0x1308], R12 ;  /* 0x0013080c01004387 */ /* 0x008fe80000100800 */
[----:B--2---:R0:W-:Y:S04]  /*2e0f0*/  @P4 STL [R1+0x130c], R23 ;  /* 0x00130c1701004387 */ /* 0x0041e80000100800 */
[----:B------:R-:W2:Y:S04]  /*2e100*/  LDL R6, [R1+0x12fc] ;  /* 0x0012fc0001067983 */ /* 0x000ea80000100800 */
[----:B------:R-:W3:Y:S04]  /*2e110*/  LDL R7, [R1+0x12f8] ;  /* 0x0012f80001077983 */ /* 0x000ee80000100800 */
[----:B------:R1:W-:Y:S01]  /*2e120*/  STL.64 [R1+0x968], R18 ;  /* 0x0009681201007387 */ /* 0x0003e20000100a00 */
[----:B0-----:R-:W-:-:S03]  /*2e130*/  IMAD.MOV.U32 R23, RZ, RZ, R5 ;  /* 0x000000ffff177224 */ /* 0x001fc600078e0005 */
[----:B------:R-:W2:Y:S04]  /*2e140*/  LDL.LU R5, [R1+0x61c] ;  /* 0x00061c0001057983 */ /* 0x000ea80000300800 */
[----:B------:R-:W2:Y:S04]  /*2e150*/  LDL.LU R4, [R1+0x64c] ;  /* 0x00064c0001047983 */ /* 0x000ea80000300800 */
[----:B------:R0:W-:Y:S04]  /*2e160*/  STL.64 [R1+0x970], R22 ;  /* 0x0009701601007387 */ /* 0x0001e80000100a00 */
[----:B------:R-:W3:Y:S04]  /*2e170*/  LDL.LU R16, [R1+0x620] ;  /* 0x0006200001107983 */ /* 0x000ee80000300800 */
[----:B------:R-:W3:Y:S01]  /*2e180*/  LDL.LU R12, [R1+0x630] ;  /* 0x00063000010c7983 */ /* 0x000ee20000300800 */
[----:B------:R-:W-:-:S02]  /*2e190*/  ISETP.GT.AND P6, PT, R2, 0x6d, PT ;  /* 0x0000006d0200780c */ /* 0x000fc40003fc4270 */
[C---:B------:R-:W-:Y:S02]  /*2e1a0*/  ISETP.GT.AND P3, PT, R2.reuse, 0x6e, PT ;  /* 0x0000006e0200780c */ /* 0x040fe40003f64270 */
[----:B------:R-:W-:-:S09]  /*2e1b0*/  ISETP.GT.AND P4, PT, R2, 0x6f, PT ;  /* 0x0000006f0200780c */ /* 0x000fd20003f84270 */
[----:B------:R1:W3:Y:S04]  /*2e1c0*/  @P6 LDG.E.U16 R52, desc[UR6][R18.64] ;  /* 0x0000000612346981 */ /* 0x0002e8000c1e1500 */
[----:B------:R-:W3:Y:S01]  /*2e1d0*/  @P6 LDG.E.U16 R20, desc[UR6][R22.64] ;  /* 0x0000000616146981 */ /* 0x000ee2000c1e1500 */
[----:B----4-:R-:W-:Y:S02]  /*2e1e0*/  IMAD.MOV.U32 R25, RZ, RZ, R10 ;  /* 0x000000ffff197224 */ /* 0x010fe400078e000a */
[----:B------:R-:W-:Y:S02]  /*2e1f0*/  IMAD.MOV.U32 R24, RZ, RZ, R8 ;  /* 0x000000ffff187224 */ /* 0x000fe400078e0008 */
[----:B-1----:R-:W-:Y:S02]  /*2e200*/  IMAD.MOV.U32 R18, RZ, RZ, R11 ;  /* 0x000000ffff127224 */ /* 0x002fe400078e000b */
[----:B------:R-:W-:Y:S01]  /*2e210*/  IMAD.MOV.U32 R19, RZ, RZ, R14 ;  /* 0x000000ffff137224 */ /* 0x000fe200078e000e */
[----:B------:R-:W4:Y:S04]  /*2e220*/  @P3 LDG.E.U16 R21, desc[UR6][R24.64] ;  /* 0x0000000618153981 */ /* 0x000f28000c1e1500 */
[----:B------:R-:W4:Y:S04]  /*2e230*/  @P3 LDG.E.U16 R9, desc[UR6][R18.64] ;  /* 0x0000000612093981 */ /* 0x000f28000c1e1500 */
[----:B--2---:R-:W2:Y:S01]  /*2e240*/  @P4 LDG.E.U16 R53, desc[UR6][R4.64] ;  /* 0x0000000604354981 */ /* 0x004ea2000c1e1500 */
[----:B---3--:R-:W-:-:S02]  /*2e250*/  IMAD.MOV.U32 R17, RZ, RZ, R16 ;  /* 0x000000ffff117224 */ /* 0x008fc400078e0010 */
[----:B------:R-:W-:-:S05]  /*2e260*/  IMAD.MOV.U32 R16, RZ, RZ, R12 ;  /* 0x000000ffff107224 */ /* 0x000fca00078e000c */
[----:B------:R-:W3:Y:S04]  /*2e270*/  @P4 LDG.E.U16 R15, desc[UR6][R16.64] ;  /* 0x00000006100f4981 */ /* 0x000ee8000c1e1500 */
[----:B------:R1:W-:Y:S04]  /*2e280*/  @P6 STL [R1+0x1300], R52 ;  /* 0x0013003401006387 */ /* 0x0003e80000100800 */
[----:B------:R-:W-:Y:S04]  /*2e290*/  @P6 STL [R1+0x1304], R20 ;  /* 0x0013041401006387 */ /* 0x000fe80000100800 */
[----:B------:R-:W3:Y:S04]  /*2e2a0*/  LDL.LU R14, [R1+0x634] ;  /* 0x00063400010e7983 */ /* 0x000ee80000300800 */
[----:B------:R-:W3:Y:S04]  /*2e2b0*/  LDL.LU R11, [R1+0x644] ;  /* 0x00064400010b7983 */ /* 0x000ee80000300800 */
[----:B------:R-:W-:Y:S04]  /*2e2c0*/  STL.64 [R1+0x958], R18 ;  /* 0x0009581201007387 */ /* 0x000fe80000100a00 */
[----:B------:R-:W-:Y:S04]  /*2e2d0*/  STL.64 [R1+0x960], R24 ;  /* 0x0009601801007387 */ /* 0x000fe80000100a00 */
[----:B------:R-:W3:Y:S04]  /*2e2e0*/  LDL.LU R10, [R1+0x638] ;  /* 0x00063800010a7983 */ /* 0x000ee80000300800 */
[----:B------:R-:W3:Y:S04]  /*2e2f0*/  LDL.LU R8, [R1+0x648] ;  /* 0x0006480001087983 */ /* 0x000ee80000300800 */
[----:B0-----:R-:W3:Y:S04]  /*2e300*/  LDL R23, [R1+0x12f4] ;  /* 0x0012f40001177983 */ /* 0x001ee80000100800 */
[----:B-1----:R-:W3:Y:S04]  /*2e310*/  LDL R52, [R1+0x12f0] ;  /* 0x0012f00001347983 */ /* 0x002ee80000100800 */
[----:B----4-:R0:W-:Y:S04]  /*2e320*/  @P3 STL [R1+0x16b4], R9 ;  /* 0x0016b40901003387 */ /* 0x0101e80000100800 */
[----:B0-----:R-:W4:Y:S04]  /*2e330*/  LDL R9, [R1+0x12ec] ;  /* 0x0012ec0001097983 */ /* 0x001f280000100800 */
[----:B------:R-:W-:Y:S04]  /*2e340*/  @P3 STL [R1+0x16b8], R21 ;  /* 0x0016b81501003387 */ /* 0x000fe80000100800 */
[----:B------:R-:W4:Y:S04]  /*2e350*/  LDL R12, [R1+0x12e8] ;  /* 0x0012e800010c7983 */ /* 0x000f280000100800 */
[----:B------:R-:W-:Y:S04]  /*2e360*/  STL.64 [R1+0x950], R16 ;  /* 0x0009501001007387 */ /* 0x000fe80000100a00 */
[----:B------:R0:W-:Y:S04]  /*2e370*/  STL.64 [R1+0x948], R4 ;  /* 0x0009480401007387 */ /* 0x0001e80000100a00 */
[----:B0-----:R-:W4:Y:S04]  /*2e380*/  LDL.LU R5, [R1+0x63c] ;  /* 0x00063c0001057983 */ /* 0x001f280000300800 */
[----:B------:R-:W4:Y:S04]  /*2e390*/  LDL.LU R4, [R1+0x66c] ;  /* 0x00066c0001047983 */ /* 0x000f280000300800 */
[----:B--2---:R0:W-:Y:S04]  /*2e3a0*/  @P4 STL [R1+0x16ac], R53 ;  /* 0x0016ac3501004387 */ /* 0x0041e80000100800 */
[----:B0-----:R-:W2:Y:S04]  /*2e3b0*/  LDL R53, [R1+0x12e4] ;  /* 0x0012e40001357983 */ /* 0x001ea80000100800 */
[----:B---3--:R0:W-:Y:S04]  /*2e3c0*/  @P4 STL [R1+0x16b0], R15 ;  /* 0x0016b00f01004387 */ /* 0x0081e80000100800 */
[----:B------:R-:W3:Y:S04]  /*2e3d0*/  LDL.LU R19, [R1+0x640] ;  /* 0x0006400001137983 */ /* 0x000ee80000300800 */
[----:B------:R-:W3:Y:S01]  /*2e3e0*/  LDL.LU R18, [R1+0x650] ;  /* 0x0006500001127983 */ /* 0x000ee20000300800 */
[----:B------:R-:W-:-:S02]  /*2e3f0*/  ISETP.GT.AND P6, PT, R2, 0x70, PT ;  /* 0x000000700200780c */ /* 0x000fc40003fc4270 */
[----:B------:R-:W-:Y:S01]  /*2e400*/  ISETP.GT.AND P3, PT, R2, 0x71, PT ;  /* 0x000000710200780c */ /* 0x000fe20003f64270 */
[----:B------:R-:W-:Y:S01]  /*2e410*/  IMAD.MOV.U32 R17, RZ, RZ, R14 ;  /* 0x000000ffff117224 */ /* 0x000fe200078e000e */
[----:B------:R-:W-:Y:S01]  /*2e420*/  MOV R16, R11 ;  /* 0x0000000b00107202 */ /* 0x000fe20000000f00 */
[----:B------:R-:W-:Y:S02]  /*2e430*/  IMAD.MOV.U32 R21, RZ, RZ, R10 ;  /* 0x000000ffff157224 */ /* 0x000fe400078e000a */
[----:B------:R-:W-:-:S06]  /*2e440*/  IMAD.MOV.U32 R20, RZ, RZ, R8 ;  /* 0x000000ffff147224 */ /* 0x000fcc00078e0008 */
[----:B------:R4:W2:Y:S04]  /*2e450*/  @P6 LDG.E.U16 R7, desc[UR6][R16.64] ;  /* 0x0000000610076981 */ /* 0x0008a8000c1e1500 */
[----:B------:R-:W2:Y:S04]  /*2e460*/  @P6 LDG.E.U16 R6, desc[UR6][R20.64] ;  /* 0x0000000614066981 */ /* 0x000ea8000c1e1500 */
[----:B------:R-:W-:Y:S04]  /*2e470*/  STL.64 [R1+0x938], R16 ;  /* 0x0009381001007387 */ /* 0x000fe80000100a00 */
[----:B------:R1:W-:Y:S04]  /*2e480*/  STL.64 [R1+0x940], R20 ;  /* 0x0009401401007387 */ /* 0x0003e80000100a00 */
[----:B------:R-:W2:Y:S04]  /*2e490*/  LDL.LU R14, [R1+0x654] ;  /* 0x00065400010e7983 */ /* 0x000ea80000300800 */
[----:B------:R-:W2:Y:S04]  /*2e4a0*/  LDL.LU R11, [R1+0x664] ;  /* 0x00066400010b7983 */ /* 0x000ea80000300800 */
[----:B------:R-:W2:Y:S04]  /*2e4b0*/  LDL.LU R10, [R1+0x658] ;  /* 0x00065800010a7983 */ /* 0x000ea80000300800 */
[----:B------:R-:W2:Y:S04]  /*2e4c0*/  LDL.LU R8, [R1+0x668] ;  /* 0x0006680001087983 */ /* 0x000ea80000300800 */
[----:B0-----:R-:W2:Y:S01]  /*2e4d0*/  LDL R15, [R1+0x12d8] ;  /* 0x0012d800010f7983 */ /* 0x001ea20000100800 */
[----:B------:R-:W-:-:S03]  /*2e4e0*/  ISETP.GT.AND P4, PT, R2, 0x72, PT ;  /* 0x000000720200780c */ /* 0x000fc60003f84270 */
[----:B-1----:R-:W2:Y:S04]  /*2e4f0*/  LDL R20, [R1+0x12e0] ;  /* 0x0012e00001147983 */ /* 0x002ea80000100800 */
[----:B------:R-:W2:Y:S01]  /*2e500*/  LDL R21, [R1+0x12dc] ;  /* 0x0012dc0001157983 */ /* 0x000ea20000100800 */
[----:B----4-:R-:W-:Y:S02]  /*2e510*/  IMAD.MOV.U32 R17, RZ, RZ, R5 ;  /* 0x000000ffff117224 */ /* 0x010fe400078e0005 */
[----:B------:R-:W-:-:S05]  /*2e520*/  IMAD.MOV.U32 R16, RZ, RZ, R4 ;  /* 0x000000ffff107224 */ /* 0x000fca00078e0004 */
[----:B------:R-:W4:Y:S04]  /*2e530*/  @P3 LDG.E.U16 R52, desc[UR6][R16.64] ;  /* 0x0000000610343981 */ /* 0x000f28000c1e1500 */
[----:B---3--:R0:W3:Y:S04]  /*2e540*/  @P3 LDG.E.U16 R23, desc[UR6][R18.64] ;  /* 0x0000000612173981 */ /* 0x0080e8000c1e1500 */
[----:B--2---:R1:W-:Y:S04]  /*2e550*/  @P6 STL [R1+0x12f8], R7 ;  /* 0x0012f80701006387 */ /* 0x0043e80000100800 */
[----:B------:R2:W-:Y:S04]  /*2e560*/  @P6 STL [R1+0x12fc], R6 ;  /* 0x0012fc0601006387 */ /* 0x0005e80000100800 */
[----:B-1----:R-:W3:Y:S04]  /*2e570*/  LDL.LU R7, [R1+0x65c] ;  /* 0x00065c0001077983 */ /* 0x002ee80000300800 */
[----:B--2---:R-:W2:Y:S04]  /*2e580*/  LDL.LU R6, [R1+0x68c] ;  /* 0x00068c0001067983 */ /* 0x004ea80000300800 */
[----:B------:R-:W2:Y:S04]  /*2e590*/  LDL.LU R5, [R1+0x660] ;  /* 0x0006600001057983 */ /* 0x000ea80000300800 */
[----:B------:R-:W-:Y:S04]  /*2e5a0*/  STL.64 [R1+0x928], R16 ;  /* 0x0009281001007387 */ /* 0x000fe80000100a00 */
[----:B------:R-:W2:Y:S04]  /*2e5b0*/  LDL.LU R4, [R1+0x670] ;  /* 0x0006700001047983 */ /* 0x000ea80000300800 */
[----:B------:R0:W-:Y:S02]  /*2e5c0*/  STL.64 [R1+0x930], R18 ;  /* 0x0009301201007387 */ /* 0x0001e40000100a00 */
[----:B0-----:R-:W-:-:S02]  /*2e5d0*/  IMAD.MOV.U32 R18, RZ, RZ, R11 ;  /* 0x000000ffff127224 */ /* 0x001fc400078e000b */
[----:B------:R-:W-:Y:S02]  /*2e5e0*/  IMAD.MOV.U32 R19, RZ, RZ, R14 ;  /* 0x000000ffff137224 */ /* 0x000fe400078e000e */
[----:B------:R-:W-:Y:S02]  /*2e5f0*/  IMAD.MOV.U32 R11, RZ, RZ, R10 ;  /* 0x000000ffff0b7224 */ /* 0x000fe400078e000a */
[----:B------:R-:W-:Y:S01]  /*2e600*/  IMAD.MOV.U32 R10, RZ, RZ, R8 ;  /* 0x000000ffff0a7224 */ /* 0x000fe200078e0008 */
[----:B------:R0:W2:Y:S04]  /*2e610*/  @P4 LDG.E.U16 R12, desc[UR6][R18.64] ;  /* 0x00000006120c4981 */ /* 0x0000a8000c1e1500 */
[----:B------:R-:W2:Y:S04]  /*2e620*/  @P4 LDG.E.U16 R9, desc[UR6][R10.64] ;  /* 0x000000060a094981 */ /* 0x000ea8000c1e1500 */
[----:B----4-:R1:W-:Y:S04]  /*2e630*/  @P3 STL [R1+0x12f0], R52 ;  /* 0x0012f03401003387 */ /* 0x0103e80000100800 */
[----:B---3--:R-:W-:Y:S04]  /*2e640*/  @P3 STL [R1+0x12f4], R23 ;  /* 0x0012f41701003387 */ /* 0x008fe80000100800 */
[----:B------:R-:W3:Y:S04]  /*2e650*/  LDL R14, [R1+0x12d4] ;  /* 0x0012d400010e7983 */ /* 0x000ee80000100800 */
[----:B-1----:R-:W4:Y:S04]  /*2e660*/  LDL R52, [R1+0x12d0] ;  /* 0x0012d00001347983 */ /* 0x002f280000100800 */
[----:B------:R-:W-:Y:S04]  /*2e670*/  STL.64 [R1+0x918], R18 ;  /* 0x0009181201007387 */ /* 0x000fe80000100a00 */
[----:B------:R1:W-:Y:S04]  /*2e680*/  STL.64 [R1+0x920], R10 ;  /* 0x0009200a01007387 */ /* 0x0003e80000100a00 */
[----:B------:R-:W3:Y:S04]  /*2e690*/  LDL.LU R17, [R1+0x674] ;  /* 0x0006740001117983 */ /* 0x000ee80000300800 */
[----:B------:R-:W3:Y:S04]  /*2e6a0*/  LDL.LU R16, [R1+0x684] ;  /* 0x0006840001107983 */ /* 0x000ee80000300800 */
[----:B-1----:R-:W4:Y:S04]  /*2e6b0*/  LDL.LU R10, [R1+0x678] ;  /* 0x00067800010a7983 */ /* 0x002f280000300800 */
[----:B------:R-:W4:Y:S01]  /*2e6c0*/  LDL.LU R8, [R1+0x688] ;  /* 0x0006880001087983 */ /* 0x000f220000300800 */
[----:B------:R-:W-:-:S02]  /*2e6d0*/  ISETP.GT.AND P6, PT, R2, 0x73, PT ;  /* 0x000000730200780c */ /* 0x000fc40003fc4270 */
[----:B------:R-:W-:Y:S01]  /*2e6e0*/  ISETP.GT.AND P3, PT, R2, 0x74, PT ;  /* 0x000000740200780c */ /* 0x000fe20003f64270 */
[----:B0-----:R-:W-:Y:S02]  /*2e6f0*/  IMAD.MOV.U32 R19, RZ, RZ, R7 ;  /* 0x000000ffff137224 */ /* 0x001fe400078e0007 */
[----:B--2---:R-:W-:-:S08]  /*2e700*/  IMAD.MOV.U32 R18, RZ, RZ, R6 ;  /* 0x000000ffff127224 */ /* 0x004fd000078e0006 */
[----:B------:R-:W2:Y:S04]  /*2e710*/  @P6 LDG.E.U16 R53, desc[UR6][R4.64] ;  /* 0x0000000604356981 */ /* 0x000ea8000c1e1500 */
[----:B------:R4:W2:Y:S04]  /*2e720*/  @P6 LDG.E.U16 R20, desc[UR6][R18.64] ;  /* 0x0000000612146981 */ /* 0x0008a8000c1e1500 */
[----:B------:R-:W-:Y:S04]  /*2e730*/  @P4 STL [R1+0x12e8], R12 ;  /* 0x0012e80c01004387 */ /* 0x000fe80000100800 */
[----:B------:R-:W-:Y:S04]  /*2e740*/  @P4 STL [R1+0x12ec], R9 ;  /* 0x0012ec0901004387 */ /* 0x000fe80000100800 */
[----:B------:R-:W2:Y:S04]  /*2e750*/  LDL.LU R11, [R1+0x67c] ;  /* 0x00067c00010b7983 */ /* 0x000ea80000300800 */
[----:B------:R-:W2:Y:S04]  /*2e760*/  LDL.LU R7, [R1+0x6ac] ;  /* 0x0006ac0001077983 */ /* 0x000ea80000300800 */
[----:B------:R-:W-:Y:S04]  /*2e770*/  STL.64 [R1+0x908], R18 ;  /* 0x0009081201007387 */ /* 0x000fe80000100a00 */
[----:B------:R0:W-:Y:S04]  /*2e780*/  STL.64 [R1+0x910], R4 ;  /* 0x0009100401007387 */ /* 0x0001e80000100a00 */
[----:B------:R-:W2:Y:S04]  /*2e790*/  LDL.LU R6, [R1+0x680] ;  /* 0x0006800001067983 */ /* 0x000ea80000300800 */
[----:B0-----:R-:W2:Y:S04]  /*2e7a0*/  LDL.LU R4, [R1+0x690] ;  /* 0x0006900001047983 */ /* 0x001ea80000300800 */
[----:B------:R-:W2:Y:S04]  /*2e7b0*/  LDL R12, [R1+0x16a8] ;  /* 0x0016a800010c7983 */ /* 0x000ea80000100800 */
[----:B---3--:R-:W3:Y:S01]  /*2e7c0*/  @P3 LDG.E.U16 R15, desc[UR6][R16.64] ;  /* 0x00000006100f3981 */ /* 0x008ee2000c1e1500 */
[----:B----4-:R-:W-:-:S02]  /*2e7d0*/  IMAD.MOV.U32 R19, RZ, RZ, R10 ;  /* 0x000000ffff137224 */ /* 0x010fc400078e000a */
[----:B------:R-:W-:-:S05]  /*2e7e0*/  IMAD.MOV.U32 R18, RZ, RZ, R8 ;  /* 0x000000ffff127224 */ /* 0x000fca00078e0008 */
[----:B------:R-:W4:Y:S01]  /*2e7f0*/  @P3 LDG.E.U16 R21, desc[UR6][R18.64] ;  /* 0x0000000612153981 */ /* 0x000f22000c1e1500 */
[----:B------:R-:W-:-:S03]  /*2e800*/  ISETP.GT.AND P4, PT, R2, 0x75, PT ;  /* 0x000000750200780c */ /* 0x000fc60003f84270 */
[----:B--2---:R0:W-:Y:S04]  /*2e810*/  @P6 STL [R1+0x12e4], R53 ;  /* 0x0012e43501006387 */ /* 0x0041e80000100800 */
[----:B------:R-:W2:Y:S04]  /*2e820*/  LDL R9, [R1+0x16a0] ;  /* 0x0016a00001097983 */ /* 0x000ea80000100800 */
[----:B------:R-:W2:Y:S04]  /*2e830*/  LDL R5, [R1+0x169c] ;  /* 0x00169c0001057983 */ /* 0x000ea80000100800 */
[----:B0-----:R-:W2:Y:S04]  /*2e840*/  LDL R53, [R1+0x16a4] ;  /* 0x0016a40001357983 */ /* 0x001ea80000100800 */
[----:B------:R0:W-:Y:S04]  /*2e850*/  @P6 STL [R1+0x12e0], R20 ;  /* 0x0012e01401006387 */ /* 0x0001e80000100800 */
[----:B------:R-:W2:Y:S04]  /*2e860*/  LDL.LU R10, [R1+0x694] ;  /* 0x00069400010a7983 */ /* 0x000ea80000300800 */
[----:B------:R-:W2:Y:S04]  /*2e870*/  LDL.LU R8, [R1+0x6a4] ;  /* 0x0006a40001087983 */ /* 0x000ea80000300800 */
[----:B------:R-:W-:Y:S04]  /*2e880*/  STL.64 [R1+0x8f8], R16 ;  /* 0x0008f81001007387 */ /* 0x000fe80000100a00 */
[----:B------:R1:W-:Y:S01]  /*2e890*/  STL.64 [R1+0x900], R18 ;  /* 0x0009001201007387 */ /* 0x0003e20000100a00 */
[----:B0-----:R-:W-:-:S02]  /*2e8a0*/  IMAD.MOV.U32 R20, RZ, RZ, R7 ;  /* 0x000000ffff147224 */ /* 0x001fc400078e0007 */
[----:B------:R-:W-:Y:S02]  /*2e8b0*/  IMAD.MOV.U32 R23, RZ, RZ, R6 ;  /* 0x000000ffff177224 */ /* 0x000fe400078e0006 */
[----:B------:R-:W-:-:S05]  /*2e8c0*/  IMAD.MOV.U32 R22, RZ, RZ, R4 ;  /* 0x000000ffff167224 */ /* 0x000fca00078e0004 */
[----:B------:R-:W2:Y:S04]  /*2e8d0*/  @P4 LDG.E.U16 R14, desc[UR6][R22.64] ;  /* 0x00000006160e4981 */ /* 0x000ea8000c1e1500 */
[----:B---3--:R-:W-:Y:S04]  /*2e8e0*/  @P3 STL [R1+0x12d8], R15 ;  /* 0x0012d80f01003387 */ /* 0x008fe80000100800 */
[----:B----4-:R0:W-:Y:S04]  /*2e8f0*/  @P3 STL [R1+0x12dc], R21 ;  /* 0x0012dc1501003387 */ /* 0x0101e80000100800 */
[----:B-1----:R-:W3:Y:S04]  /*2e900*/  LDL.LU R19, [R1+0x698] ;  /* 0x0006980001137983 */ /* 0x002ee80000300800 */
[----:B------:R-:W4:Y:S01]  /*2e910*/  LDL.LU R7, [R1+0x6a8] ;  /* 0x0006a80001077983 */ /* 0x000f220000300800 */
[----:B0-----:R-:W-:-:S05]  /*2e920*/  IMAD.MOV.U32 R21, RZ, RZ, R11 ;  /* 0x000000ffff157224 */ /* 0x001fca00078e000b */
[----:B------:R2:W-:Y:S04]  /*2e930*/  STL.64 [R1+0x8e8], R20 ;  /* 0x0008e81401007387 */ /* 0x0005e80000100a00 */
[----:B------:R-:W4:Y:S04]  /*2e940*/  LDL.LU R17, [R1+0x69c] ;  /* 0x00069c0001117983 */ /* 0x000f280000300800 */
[----:B------:R-:W4:Y:S04]  /*2e950*/  LDL.LU R16, [R1+0x6cc] ;  /* 0x0006cc0001107983 */ /* 0x000f280000300800 */
[----:B------:R2:W4:Y:S04]  /*2e960*/  @P4 LDG.E.U16 R52, desc[UR6][R20.64] ;  /* 0x0000000614344981 */ /* 0x000528000c1e1500 */
[----:B------:R3:W-:Y:S04]  /*2e970*/  STL.64 [R1+0x8f0], R22 ;  /* 0x0008f01601007387 */ /* 0x0007e80000100a00 */
[----:B------:R-:W4:Y:S04]  /*2e980*/  LDL.LU R18, [R1+0x6a0] ;  /* 0x0006a00001127983 */ /* 0x000f280000300800 */
[----:B------:R-:W4:Y:S01]  /*2e990*/  LDL.LU R15, [R1+0x6b0] ;  /* 0x0006b000010f7983 */ /* 0x000f220000300800 */
[----:B------:R-:W-:-:S02]  /*2e9a0*/  ISETP.GT.AND P6, PT, R2, 0x76, PT ;  /* 0x000000760200780c */ /* 0x000fc40003fc4270 */
[----:B------:R-:W-:Y:S01]  /*2e9b0*/  ISETP.GT.AND P3, PT, R2, 0x77, PT ;  /* 0x000000770200780c */ /* 0x000fe20003f64270 */
[----:B------:R-:W4:Y:S04]  /*2e9c0*/  LDL R4, [R1+0x12cc] ;  /* 0x0012cc0001047983 */ /* 0x000f280000100800 */
[----:B------:R-:W4:Y:S01]  /*2e9d0*/  LDL R6, [R1+0x12c8] ;  /* 0x0012c80001067983 */ /* 0x000f220000100800 */
[----:B--2---:R-:W-:Y:S02]  /*2e9e0*/  IMAD.MOV.U32 R20, RZ, RZ, R8 ;  /* 0x000000ffff147224 */ /* 0x004fe400078e0008 */
[----:B------:R-:W-:-:S05]  /*2e9f0*/  IMAD.MOV.U32 R21, RZ, RZ, R10 ;  /* 0x000000ffff157224 */ /* 0x000fca00078e000a */
[----:B------:R-:W2:Y:S01]  /*2ea00*/  @P6 LDG.E.U16 R53, desc[UR6][R20.64] ;  /* 0x0000000614356981 */ /* 0x000ea2000c1e1500 */
[----:B---3--:R-:W-:Y:S02]  /*2ea10*/  IMAD.MOV.U32 R23, RZ, RZ, R19 ;  /* 0x000000ffff177224 */ /* 0x008fe400078e0013 */
[----:B----4-:R-:W-:-:S05]  /*2ea20*/  IMAD.MOV.U32 R22, RZ, RZ, R7 ;  /* 0x000000ffff167224 */ /* 0x010fca00078e0007 */
[----:B------:R-:W3:Y:S04]  /*2ea30*/  @P6 LDG.E.U16 R12, desc[UR6][R22.64] ;  /* 0x00000006160c6981 */ /* 0x000ee8000c1e1500 */
[----:B------:R-:W4:Y:S04]  /*2ea40*/  @P3 LDG.E.U16 R5, desc[UR6][R16.64] ;  /* 0x0000000610053981 */ /* 0x000f28000c1e1500 */
[----:B------:R-:W-:Y:S04]  /*2ea50*/  @P4 STL [R1+0x12d0], R52 ;  /* 0x0012d03401004387 */ /* 0x000fe80000100800 */
[----:B------:R0:W-:Y:S04]  /*2ea60*/  @P4 STL [R1+0x12d4], R14 ;  /* 0x0012d40e01004387 */ /* 0x0001e80000100800 */
[----:B------:R-:W4:Y:S01]  /*2ea70*/  LDL.LU R11, [R1+0x6b4] ;  /* 0x0006b400010b7983 */ /* 0x000f220000300800 */
[----:B------:R-:W-:-:S03]  /*2ea80*/  IMAD.MOV.U32 R19, RZ, RZ, R18 ;  /* 0x000000ffff137224 */ /* 0x000fc600078e0012 */
[----:B------:R-:W4:Y:S01]  /*2ea90*/  LDL.LU R10, [R1+0x6c4] ;  /* 0x0006c400010a7983 */ /* 0x000f220000300800 */
[----:B------:R-:W-:-:S05]  /*2eaa0*/  IMAD.MOV.U32 R18, RZ, RZ, R15 ;  /* 0x000000ffff127224 */ /* 0x000fca00078e000f */
[----:B------:R-:W4:Y:S04]  /*2eab0*/  @P3 LDG.E.U16 R9, desc[UR6][R18.64] ;  /* 0x0000000612093981 */ /* 0x000f28000c1e1500 */
[----:B0-----:R-:W4:Y:S04]  /*2eac0*/  LDL.LU R14, [R1+0x6b8] ;  /* 0x0006b800010e7983 */ /* 0x001f280000300800 */
[----:B------:R-:W-:Y:S04]  /*2ead0*/  STL.64 [R1+0x8d8], R20 ;  /* 0x0008d81401007387 */ /* 0x000fe80000100a00 */
[----:B------:R-:W4:Y:S01]  /*2eae0*/  LDL.LU R8, [R1+0x6c8] ;  /* 0x0006c80001087983 */ /* 0x000f220000300800 */
[----:B------:R-:W-:-:S03]  /*2eaf0*/  ISETP.GT.AND P4, PT, R2, 0x78, PT ;  /* 0x000000780200780c */ /* 0x000fc60003f84270 */
[----:B------:R-:W4:Y:S04]  /*2eb00*/  LDL R7, [R1+0x12c4] ;  /* 0x0012c40001077983 */ /* 0x000f280000100800 */
[----:B------:R-:W4:Y:S04]  /*2eb10*/  LDL R52, [R1+0x12c0] ;  /* 0x0012c00001347983 */ /* 0x000f280000100800 */
[----:B------:R-:W-:Y:S04]  /*2eb20*/  STL.64 [R1+0x8e0], R22 ;  /* 0x0008e01601007387 */ /* 0x000fe80000100a00 */
[----:B---3--:R0:W-:Y:S04]  /*2eb30*/  @P6 STL [R1+0x16a8], R12 ;  /* 0x0016a80c01006387 */ /* 0x0081e80000100800 */
[----:B0-----:R-:W3:Y:S04]  /*2eb40*/  LDL R12, [R1+0x12bc] ;  /* 0x0012bc00010c7983 */ /* 0x001ee80000100800 */
[----:B--2---:R0:W-:Y:S04]  /*2eb50*/  @P6 STL [R1+0x16a4], R53 ;  /* 0x0016a43501006387 */ /* 0x0041e80000100800 */
[----:B----4-:R-:W2:Y:S04]  /*2eb60*/  @P4 LDG.E.U16 R6, desc[UR6][R10.64] ;  /* 0x000000060a064981 */ /* 0x010ea8000c1e1500 */
[----:B0-----:R-:W4:Y:S04]  /*2eb70*/  LDL R53, [R1+0x12b8] ;  /* 0x0012b80001357983 */ /* 0x001f280000100800 */
[----:B------:R-:W-:Y:S01]  /*2eb80*/  STL.64 [R1+0x8d0], R18 ;  /* 0x0008d01201007387 */ /* 0x000fe20000100a00 */
[----:B------:R-:W-:-:S02]  /*2eb90*/  IMAD.MOV.U32 R20, RZ, RZ, R8 ;  /* 0x000000ffff147224 */ /* 0x000fc400078e0008 */
[----:B------:R-:W-:Y:S01]  /*2eba0*/  IMAD.MOV.U32 R21, RZ, RZ, R14 ;  /* 0x000000ffff157224 */ /* 0x000fe200078e000e */
[----:B------:R-:W-:Y:S04]  /*2ebb0*/  STL.64 [R1+0x8c8], R16 ;  /* 0x0008c81001007387 */ /* 0x000fe80000100a00 */
[----:B------:R0:W-:Y:S04]  /*2ebc0*/  @P3 STL [R1+0x16a0], R9 ;  /* 0x0016a00901003387 */ /* 0x0001e80000100800 */
[----:B------:R-:W2:Y:S04]  /*2ebd0*/  @P4 LDG.E.U16 R4, desc[UR6][R20.64] ;  /* 0x0000000614044981 */ /* 0x000ea8000c1e1500 */
[----:B0-----:R-:W3:Y:S04]  /*2ebe0*/  LDL.LU R9, [R1+0x6bc] ;  /* 0x0006bc0001097983 */ /* 0x001ee80000300800 */
[----:B------:R0:W-:Y:S04]  /*2ebf0*/  @P3 STL [R1+0x169c], R5 ;  /* 0x00169c0501003387 */ /* 0x0001e80000100800 */
[----:B0-----:R-:W4:Y:S04]  /*2ec00*/  LDL.LU R5, [R1+0x6ec] ;  /* 0x0006ec0001057983 */ /* 0x001f280000300800 */
[----:B------:R-:W4:Y:S04]  /*2ec10*/  LDL.LU R22, [R1+0x6c0] ;  /* 0x0006c00001167983 */ /* 0x000f280000300800 */
[----:B------:R-:W4:Y:S04]  /*2ec20*/  LDL.LU R19, [R1+0x6d0] ;  /* 0x0006d00001137983 */ /* 0x000f280000300800 */
[----:B------:R-:W-:Y:S04]  /*2ec30*/  STL.64 [R1+0x8b8], R10 ;  /* 0x0008b80a01007387 */ /* 0x000fe80000100a00 */
[----:B------:R3:W-:Y:S04]  /*2ec40*/  STL.64 [R1+0x8c0], R20 ;  /* 0x0008c01401007387 */ /* 0x0007e80000100a00 */
[----:B------:R-:W4:Y:S04]  /*2ec50*/  LDL.LU R18, [R1+0x6d4] ;  /* 0x0006d40001127983 */ /* 0x000f280000300800 */
[----:B------:R-:W4:Y:S04]  /*2ec60*/  LDL.LU R17, [R1+0x6e4] ;  /* 0x0006e40001117983 */ /* 0x000f280000300800 */
[----:B------:R-:W4:Y:S04]  /*2ec70*/  LDL.LU R16, [R1+0x6d8] ;  /* 0x0006d80001107983 */ /* 0x000f280000300800 */
[----:B------:R-:W4:Y:S01]  /*2ec80*/  LDL.LU R8, [R1+0x6e8] ;  /* 0x0006e80001087983 */ /* 0x000f220000300800 */
[----:B------:R-:W-:-:S03]  /*2ec90*/  ISETP.GT.AND P6, PT, R2, 0x79, PT ;  /* 0x000000790200780c */ /* 0x000fc60003fc4270 */
[----:B------:R-:W4:Y:S04]  /*2eca0*/  LDL R15, [R1+0x12b4] ;  /* 0x0012b400010f7983 */ /* 0x000f280000100800 */
[----:B------:R-:W4:Y:S01]  /*2ecb0*/  LDL R14, [R1+0x12b0] ;  /* 0x0012b000010e7983 */ /* 0x000f220000100800 */
[----:B------:R-:W-:-:S03]  /*2ecc0*/  ISETP.GT.AND P3, PT, R2, 0x7a, PT ;  /* 0x0000007a0200780c */ /* 0x000fc60003f64270 */
[----:B--2---:R0:W-:Y:S01]  /*2ecd0*/  @P4 STL [R1+0x12cc], R4 ;  /* 0x0012cc0401004387 */ /* 0x0041e20000100800 */
[----:B---3--:R-:W-:-:S03]  /*2ece0*/  IMAD.MOV.U32 R21, RZ, RZ, R9 ;  /* 0x000000ffff157224 */ /* 0x008fc600078e0009 */
[----:B0-----:R-:W2:Y:S04]  /*2ecf0*/  LDL R4, [R1+0x12ac] ;  /* 0x0012ac0001047983 */ /* 0x001ea80000100800 */
[----:B------:R0:W-:Y:S01]  /*2ed00*/  @P4 STL [R1+0x12c8], R6 ;  /* 0x0012c80601004387 */ /* 0x0001e20000100800 */
[----:B----4-:R-:W-:Y:S01]  /*2ed10*/  MOV R20, R5 ;  /* 0x0000000500147202 */ /* 0x010fe20000000f00 */
[----:B------:R-:W-:Y:S02]  /*2ed20*/  IMAD.MOV.U32 R23, RZ, RZ, R22 ;  /* 0x000000ffff177224 */ /* 0x000fe400078e0016 */
[----:B------:R-:W-:Y:S01]  /*2ed30*/  IMAD.MOV.U32 R22, RZ, RZ, R19 ;  /* 0x000000ffff167224 */ /* 0x000fe200078e0013 */
[----:B0-----:R-:W3:Y:S04]  /*2ed40*/  LDL R6, [R1+0x12a8] ;  /* 0x0012a80001067983 */ /* 0x001ee80000100800 */
[----:B------:R-:W4:Y:S04]  /*2ed50*/  LDL.LU R11, [R1+0x6dc] ;  /* 0x0006dc00010b7983 */ /* 0x000f280000300800 */
[----:B------:R-:W2:Y:S04]  /*2ed60*/  LDL.LU R10, [R1+0x70c] ;  /* 0x00070c00010a7983 */ /* 0x000ea80000300800 */
[----:B------:R-:W2:Y:S04]  /*2ed70*/  LDL.LU R9, [R1+0x6e0] ;  /* 0x0006e00001097983 */ /* 0x000ea80000300800 */
[----:B------:R0:W-:Y:S04]  /*2ed80*/  STL.64 [R1+0x8a8], R20 ;  /* 0x0008a81401007387 */ /* 0x0001e80000100a00 */
[----:B------:R-:W2:Y:S04]  /*2ed90*/  @P6 LDG.E.U16 R7, desc[UR6][R22.64] ;  /* 0x0000000616076981 */ /* 0x000ea8000c1e1500 */
[----:B------:R0:W3:Y:S04]  /*2eda0*/  @P6 LDG.E.U16 R52, desc[UR6][R20.64] ;  /* 0x0000000614346981 */ /* 0x0000e8000c1e1500 */
[----:B------:R-:W3:Y:S01]  /*2edb0*/  LDL.LU R5, [R1+0x6f0] ;  /* 0x0006f00001057983 */ /* 0x000ee20000300800 */
[----:B0-----:R-:W-:-:S02]  /*2edc0*/  IMAD.MOV.U32 R20, RZ, RZ, R17 ;  /* 0x000000ffff147224 */ /* 0x001fc400078e0011 */
[----:B------:R-:W-:Y:S02]  /*2edd0*/  IMAD.MOV.U32 R17, RZ, RZ, R16 ;  /* 0x000000ffff117224 */ /* 0x000fe400078e0010 */
[----:B------:R-:W-:Y:S02]  /*2ede0*/  IMAD.MOV.U32 R16, RZ, RZ, R8 ;  /* 0x000000ffff107224 */ /* 0x000fe400078e0008 */
[----:B------:R-:W-:-:S03]  /*2edf0*/  IMAD.MOV.U32 R21, RZ, RZ, R18 ;  /* 0x000000ffff157224 */ /* 0x000fc600078e0012 */
[----:B------:R-:W4:Y:S04]  /*2ee00*/  @P3 LDG.E.U16 R12, desc[UR6][R16.64] ;  /* 0x00000006100c3981 */ /* 0x000f28000c1e1500 */
[----:B------:R0:W4:Y:S01]  /*2ee10*/  @P3 LDG.E.U16 R53, desc[UR6][R20.64] ;  /* 0x0000000614353981 */ /* 0x000122000c1e1500 */
[----:B------:R-:W-:-:S03]  /*2ee20*/  ISETP.GT.AND P4, PT, R2, 0x7b, PT ;  /* 0x0000007b0200780c */ /* 0x000fc60003f84270 */
[----:B------:R1:W-:Y:S04]  /*2ee30*/  STL.64 [R1+0x8b0], R22 ;  /* 0x0008b01601007387 */ /* 0x0003e80000100a00 */
[----:B--2---:R2:W-:Y:S01]  /*2ee40*/  @P6 STL [R1+0x12c4], R7 ;  /* 0x0012c40701006387 */ /* 0x0045e20000100800 */
[----:B-1----:R-:W-:Y:S02]  /*2ee50*/  IMAD.MOV.U32 R23, RZ, RZ, R9 ;  /* 0x000000ffff177224 */ /* 0x002fe400078e0009 */
[----:B---3--:R-:W-:-:S05]  /*2ee60*/  IMAD.MOV.U32 R22, RZ, RZ, R5 ;  /* 0x000000ffff167224 */ /* 0x008fca00078e0005 */
[----:B------:R-:W3:Y:S04]  /*2ee70*/  @P4 LDG.E.U16 R15, desc[UR6][R22.64] ;  /* 0x00000006160f4981 */ /* 0x000ee8000c1e1500 */
[----:B--2---:R-:W2:Y:S04]  /*2ee80*/  LDL R7, [R1+0x12a4] ;  /* 0x0012a40001077983 */ /* 0x004ea80000100800 */
[----:B------:R1:W-:Y:S04]  /*2ee90*/  @P6 STL [R1+0x12c0], R52 ;  /* 0x0012c03401006387 */ /* 0x0003e80000100800 */
[----:B-1----:R-:W2:Y:S04]  /*2eea0*/  LDL R52, [R1+0x12a0] ;  /* 0x0012a00001347983 */ /* 0x002ea80000100800 */
[----:B------:R1:W-:Y:S04]  /*2eeb0*/  STL.64 [R1+0x8a0], R16 ;  /* 0x0008a01001007387 */ /* 0x0003e80000100a00 */
[----:B------:R0:W-:Y:S04]  /*2eec0*/  STL.64 [R1+0x898], R20 ;  /* 0x0008981401007387 */ /* 0x0001e80000100a00 */
[----:B------:R-:W2:Y:S04]  /*2eed0*/  LDL.LU R18, [R1+0x6f4] ;  /* 0x0006f40001127983 */ /* 0x000ea80000300800 */
[----:B-1----:R-:W2:Y:S04]  /*2eee0*/  LDL.LU R17, [R1+0x704] ;  /* 0x0007040001117983 */ /* 0x002ea80000300800 */
[----:B----4-:R1:W-:Y:S01]  /*2eef0*/  @P3 STL [R1+0x12bc], R12 ;  /* 0x0012bc0c01003387 */ /* 0x0103e20000100800 */
[----:B0-----:R-:W-:-:S02]  /*2ef00*/  IMAD.MOV.U32 R20, RZ, RZ, R10 ;  /* 0x000000ffff147224 */ /* 0x001fc400078e000a */
[----:B------:R-:W-:-:S05]  /*2ef10*/  IMAD.MOV.U32 R21, RZ, RZ, R11 ;  /* 0x000000ffff157224 */ /* 0x000fca00078e000b */
[----:B------:R-:W4:Y:S04]  /*2ef20*/  @P4 LDG.E.U16 R14, desc[UR6][R20.64] ;  /* 0x00000006140e4981 */ /* 0x000f28000c1e1500 */
[----:B-1----:R-:W4:Y:S04]  /*2ef30*/  LDL.LU R12, [R1+0x6f8] ;  /* 0x0006f800010c7983 */ /* 0x002f280000300800 */
[----:B------:R-:W4:Y:S04]  /*2ef40*/  LDL.LU R8, [R1+0x708] ;  /* 0x0007080001087983 */ /* 0x000f280000300800 */
[----:B------:R0:W-:Y:S04]  /*2ef50*/  @P3 STL [R1+0x12b8], R53 ;  /* 0x0012b83501003387 */ /* 0x0001e80000100800 */
[----:B------:R-:W4:Y:S04]  /*2ef60*/  LDL.LU R16, [R1+0x6fc] ;  /* 0x0006fc0001107983 */ /* 0x000f280000300800 */
[----:B------:R-:W4:Y:S04]  /*2ef70*/  LDL.LU R10, [R1+0x72c] ;  /* 0x00072c00010a7983 */ /* 0x000f280000300800 */
[----:B------:R-:W-:Y:S04]  /*2ef80*/  STL.64 [R1+0x888], R20 ;  /* 0x0008881401007387 */ /* 0x000fe80000100a00 */
[----:B------:R-:W-:Y:S04]  /*2ef90*/  STL.64 [R1+0x890], R22 ;  /* 0x0008901601007387 */ /* 0x000fe80000100a00 */
[----:B------:R-:W4:Y:S04]  /*2efa0*/  LDL.LU R9, [R1+0x700] ;  /* 0x0007000001097983 */ /* 0x000f280000300800 */
[----:B------:R-:W4:Y:S01]  /*2efb0*/  LDL.LU R5, [R1+0x710] ;  /* 0x0007100001057983 */ /* 0x000f220000300800 */
[----:B------:R-:W-:-:S03]  /*2efc0*/  ISETP.GT.AND P6, PT, R2, 0x7c, PT ;  /* 0x0000007c0200780c */ /* 0x000fc60003fc4270 */
[----:B------:R-:W4:Y:S01]  /*2efd0*/  LDL R11, [R1+0x1698] ;  /* 0x00169800010b7983 */ /* 0x000f220000100800 */
[----:B------:R-:W-:-:S03]  /*2efe0*/  ISETP.GT.AND P3, PT, R2, 0x7d, PT ;  /* 0x0000007d0200780c */ /* 0x000fc60003f64270 */
[----:B0-----:R-:W4:Y:S04]  /*2eff0*/  LDL R53, [R1+0x1694] ;  /* 0x0016940001357983 */ /* 0x001f280000100800 */
[----:B---3--:R0:W-:Y:S04]  /*2f000*/  @P4 STL [R1+0x12b4], R15 ;  /* 0x0012b40f01004387 */ /* 0x0081e80000100800 */
[----:B0-----:R-:W3:Y:S01]  /*2f010*/  LDL R15, [R1+0x1690] ;  /* 0x00169000010f7983 */ /* 0x001ee20000100800 */
[----:B--2---:R-:W-:Y:S02]  /*2f020*/  IMAD.MOV.U32 R19, RZ, RZ, R18 ;  /* 0x000000ffff137224 */ /* 0x004fe400078e0012 */
[----:B------:R-:W-:-:S05]  /*2f030*/  IMAD.MOV.U32 R18, RZ, RZ, R17 ;  /* 0x000000ffff127224 */ /* 0x000fca00078e0011 */
[----:B------:R0:W2:Y:S04]  /*2f040*/  @P6 LDG.E.U16 R6, desc[UR6][R18.64] ;  /* 0x0000000612066981 */ /* 0x0000a8000c1e1500 */
[----:B----4-:R1:W-:Y:S01]  /*2f050*/  @P4 STL [R1+0x12b0], R14 ;  /* 0x0012b00e01004387 */ /* 0x0103e20000100800 */
[----:B------:R-:W-:Y:S02]  /*2f060*/  IMAD.MOV.U32 R21, RZ, RZ, R12 ;  /* 0x000000ffff157224 */ /* 0x000fe400078e000c */
[----:B------:R-:W-:-:S05]  /*2f070*/  IMAD.MOV.U32 R20, RZ, RZ, R8 ;  /* 0x000000ffff147224 */ /* 0x000fca00078e0008 */
[----:B------:R-:W4:Y:S04]  /*2f080*/  @P6 LDG.E.U16 R4, desc[UR6][R20.64] ;  /* 0x0000000614046981 */ /* 0x000f28000c1e1500 */
[----:B-1----:R-:W3:Y:S04]  /*2f090*/  LDL R14, [R1+0x168c] ;  /* 0x00168c00010e7983 */ /* 0x002ee80000100800 */
[----:B------:R-:W3:Y:S04]  /*2f0a0*/  LDL.LU R12, [R1+0x714] ;  /* 0x00071400010c7983 */ /* 0x000ee80000300800 */
[----:B------:R-:W3:Y:S04]  /*2f0b0*/  LDL.LU R8, [R1+0x724] ;  /* 0x0007240001087983 */ /* 0x000ee80000300800 */
[----:B------:R0:W-:Y:S01]  /*2f0c0*/  STL.64 [R1+0x878], R18 ;  /* 0x0008781201007387 */ /* 0x0001e20000100a00 */
[----:B------:R-:W-:-:S02]  /*2f0d0*/  IMAD.MOV.U32 R17, RZ, RZ, R9 ;  /* 0x000000ffff117224 */ /* 0x000fc400078e0009 */
[----:B0-----:R-:W-:Y:S02]  /*2f0e0*/  IMAD.MOV.U32 R19, RZ, RZ, R16 ;  /* 0x000000ffff137224 */ /* 0x001fe400078e0010 */
[----:B------:R-:W-:-:S05]  /*2f0f0*/  IMAD.MOV.U32 R16, RZ, RZ, R5 ;  /* 0x000000ffff107224 */ /* 0x000fca00078e0005 */
[----:B------:R-:W3:Y:S04]  /*2f100*/  @P3 LDG.E.U16 R7, desc[UR6][R16.64] ;  /* 0x0000000610073981 */ /* 0x000ee8000c1e1500 */
[----:B------:R-:W-:Y:S01]  /*2f110*/  STL.64 [R1+0x880], R20 ;  /* 0x0008801401007387 */ /* 0x000fe20000100a00 */
[----:B------:R-:W-:-:S05]  /*2f120*/  IMAD.MOV.U32 R18, RZ, RZ, R10 ;  /* 0x000000ffff127224 */ /* 0x000fca00078e000a */
[----:B------:R0:W3:Y:S04]  /*2f130*/  @P3 LDG.E.U16 R52, desc[UR6][R18.64] ;  /* 0x0000000612343981 */ /* 0x0000e8000c1e1500 */
[----:B--2---:R1:W-:Y:S04]  /*2f140*/  @P6 STL [R1+0x12a8], R6 ;  /* 0x0012a80601006387 */ /* 0x0043e80000100800 */
[----:B-1----:R-:W2:Y:S04]  /*2f150*/  LDL.LU R6, [R1+0x718] ;  /* 0x0007180001067983 */ /* 0x002ea80000300800 */
[----:B----4-:R1:W-:Y:S04]  /*2f160*/  @P6 STL [R1+0x12ac], R4 ;  /* 0x0012ac0401006387 */ /* 0x0103e80000100800 */
[----:B-1----:R-:W4:Y:S04]  /*2f170*/  LDL.LU R4, [R1+0x728] ;  /* 0x0007280001047983 */ /* 0x002f280000300800 */
[----:B------:R-:W4:Y:S04]  /*2f180*/  LDL R10, [R1+0x129c] ;  /* 0x00129c00010a7983 */ /* 0x000f280000100800 */
[----:B------:R-:W4:Y:S04]  /*2f190*/  LDL R9, [R1+0x1298] ;  /* 0x0012980001097983 */ /* 0x000f280000100800 */
[----:B------:R-:W-:Y:S04]  /*2f1a0*/  STL.64 [R1+0x868], R18 ;  /* 0x0008681201007387 */ /* 0x000fe80000100a00 */
[----:B------:R1:W-:Y:S04]  /*2f1b0*/  STL.64 [R1+0x870], R16 ;  /* 0x0008701001007387 */ /* 0x0003e80000100a00 */
[----:B-1----:R-:W4:Y:S04]  /*2f1c0*/  LDL.LU R17, [R1+0x71c] ;  /* 0x00071c0001117983 */ /* 0x002f280000300800 */
[----:B------:R-:W4:Y:S04]  /*2f1d0*/  LDL.LU R16, [R1+0x74c] ;  /* 0x00074c0001107983 */ /* 0x000f280000300800 */
[----:B---3--:R1:W-:Y:S04]  /*2f1e0*/  @P3 STL [R1+0x12a4], R7 ;  /* 0x0012a40701003387 */ /* 0x0083e80000100800 */
[----:B-1----:R-:W3:Y:S04]  /*2f1f0*/  LDL.LU R7, [R1+0x720] ;  /* 0x0007200001077983 */ /* 0x002ee80000300800 */
[----:B------:R-:W3:Y:S01]  /*2f200*/  LDL.LU R5, [R1+0x730] ;  /* 0x0007300001057983 */ /* 0x000ee20000300800 */
[----:B------:R-:W-:-:S02]  /*2f210*/  ISETP.GT.AND P4, PT, R2, 0x7e, PT ;  /* 0x0000007e0200780c */ /* 0x000fc40003f84270 */
[----:B------:R-:W-:Y:S01]  /*2f220*/  ISETP.GT.AND P6, PT, R2, 0x7f, PT ;  /* 0x0000007f0200780c */ /* 0x000fe20003fc4270 */
[----:B0-----:R-:W-:Y:S02]  /*2f230*/  IMAD.MOV.U32 R18, RZ, RZ, R8 ;  /* 0x000000ffff127224 */ /* 0x001fe400078e0008 */
[----:B------:R-:W-:Y:S01]  /*2f240*/  IMAD.MOV.U32 R19, RZ, RZ, R12 ;  /* 0x000000ffff137224 */ /* 0x000fe200078e000c */
[----:B------:R0:W-:Y:S04]  /*2f250*/  @P3 STL [R1+0x12a0], R52 ;  /* 0x0012a03401003387 */ /* 0x0001e80000100800 */
[----:B------:R-:W3:Y:S04]  /*2f260*/  LDL.LU R12, [R1+0x734] ;  /* 0x00073400010c7983 */ /* 0x000ee80000300800 */
[----:B------:R-:W3:Y:S04]  /*2f270*/  LDL.LU R8, [R1+0x744] ;  /* 0x0007440001087983 */ /* 0x000ee80000300800 */
[----:B------:R3:W3:Y:S04]  /*2f280*/  @P4 LDG.E.U16 R53, desc[UR6][R18.64] ;  /* 0x0000000612354981 */ /* 0x0006e8000c1e1500 */
[----:B0-----:R-:W3:Y:S04]  /*2f290*/  LDL R52, [R1+0x1294] ;  /* 0x0012940001347983 */ /* 0x001ee80000100800 */
[----:B------:R3:W-:Y:S01]  /*2f2a0*/  STL.64 [R1+0x858], R18 ;  /* 0x0008581201007387 */ /* 0x0007e20000100a00 */
[----:B--2---:R-:W-:-:S03]  /*2f2b0*/  IMAD.MOV.U32 R23, RZ, RZ, R6 ;  /* 0x000000ffff177224 */ /* 0x004fc600078e0006 */
[----:B------:R-:W2:Y:S01]  /*2f2c0*/  LDL.LU R6, [R1+0x738] ;  /* 0x0007380001067983 */ /* 0x000ea20000300800 */
[----:B----4-:R-:W-:-:S03]  /*2f2d0*/  IMAD.MOV.U32 R22, RZ, RZ, R4 ;  /* 0x000000ffff167224 */ /* 0x010fc600078e0004 */
[----:B------:R-:W4:Y:S04]  /*2f2e0*/  LDL.LU R4, [R1+0x748] ;  /* 0x0007480001047983 */ /* 0x000f280000300800 */
[----:B------:R2:W4:Y:S04]  /*2f2f0*/  @P4 LDG.E.U16 R11, desc[UR6][R22.64] ;  /* 0x00000006160b4981 */ /* 0x000528000c1e1500 */
[----:B------:R-:W4:Y:S04]  /*2f300*/  LDL R21, [R1+0x1290] ;  /* 0x0012900001157983 */ /* 0x000f280000100800 */
[----:B------:R-:W4:Y:S01]  /*2f310*/  @P6 LDG.E.U16 R14, desc[UR6][R16.64] ;  /* 0x00000006100e6981 */ /* 0x000f22000c1e1500 */
[----:B---3--:R-:W-:Y:S01]  /*2f320*/  MOV R19, R7 ;  /* 0x0000000700137202 */ /* 0x008fe20000000f00 */
[----:B------:R-:W-:-:S05]  /*2f330*/  IMAD.MOV.U32 R18, RZ, RZ, R5 ;  /* 0x000000ffff127224 */ /* 0x000fca00078e0005 */
[----:B------:R-:W3:Y:S01]  /*2f340*/  @P6 LDG.E.U16 R15, desc[UR6][R18.64] ;  /* 0x00000006120f6981 */ /* 0x000ee2000c1e1500 */
[----:B------:R-:W-:-:S03]  /*2f350*/  ISETP.GT.AND P3, PT, R2, 0x80, PT ;  /* 0x000000800200780c */ /* 0x000fc60003f64270 */
[----:B------:R2:W-:Y:S02]  /*2f360*/  STL.64 [R1+0x860], R22 ;  /* 0x0008601601007387 */ /* 0x0005e40000100a00 */
[----:B--2---:R-:W-:Y:S02]  /*2f370*/  IMAD.MOV.U32 R23, RZ, RZ, R6 ;  /* 0x000000ffff177224 */ /* 0x004fe400078e0006 */
[----:B----4-:R0:W-:Y:S01]  /*2f380*/  @P4 STL [R1+0x1698], R11 ;  /* 0x0016980b01004387 */ /* 0x0101e20000100800 */
[----:B------:R-:W-:-:S05]  /*2f390*/  IMAD.MOV.U32 R22, RZ, RZ, R4 ;  /* 0x000000ffff167224 */ /* 0x000fca00078e0004 */
[----:B------:R-:W2:Y:S04]  /*2f3a0*/  @P3 LDG.E.U16 R10, desc[UR6][R22.64] ;  /* 0x00000006160a3981 */ /* 0x000ea8000c1e1500 */
[----:B0-----:R-:W4:Y:S04]  /*2f3b0*/  LDL R11, [R1+0x128c] ;  /* 0x00128c00010b7983 */ /* 0x001f280000100800 */
[----:B------:R0:W-:Y:S04]  /*2f3c0*/  @P4 STL [R1+0x1694], R53 ;  /* 0x0016943501004387 */ /* 0x0001e80000100800 */
[----:B0-----:R-:W2:Y:S04]  /*2f3d0*/  LDL R53, [R1+0x1288] ;  /* 0x0012880001357983 */ /* 0x001ea80000100800 */
[----:B------:R-:W2:Y:S04]  /*2f3e0*/  LDL.LU R7, [R1+0x73c] ;  /* 0x00073c0001077983 */ /* 0x000ea80000300800 */
[----:B------:R-:W4:Y:S04]  /*2f3f0*/  LDL.LU R5, [R1+0x76c] ;  /* 0x00076c0001057983 */ /* 0x000f280000300800 */
[----:B------:R0:W-:Y:S04]  /*2f400*/  STL.64 [R1+0x848], R16 ;  /* 0x0008481001007387 */ /* 0x0001e80000100a00 */
[----:B------:R1:W-:Y:S04]  /*2f410*/  STL.64 [R1+0x850], R18 ;  /* 0x0008501201007387 */ /* 0x0003e80000100a00 */
[----:B------:R-:W-:Y:S04]  /*2f420*/  @P6 STL [R1+0x168c], R14 ;  /* 0x00168c0e01006387 */ /* 0x000fe80000100800 */
[----:B---3--:R3:W-:Y:S01]  /*2f430*/  @P6 STL [R1+0x1690], R15 ;  /* 0x0016900f01006387 */ /* 0x0087e20000100800 */
[----:B0-----:R-:W-:-:S02]  /*2f440*/  IMAD.MOV.U32 R16, RZ, RZ, R8 ;  /* 0x000000ffff107224 */ /* 0x001fc400078e0008 */
[----:B------:R-:W-:Y:S01]  /*2f450*/  IMAD.MOV.U32 R17, RZ, RZ, R12 ;  /* 0x000000ffff117224 */ /* 0x000fe200078e000c */
[----:B-1----:R-:W4:Y:S04]  /*2f460*/  LDL.LU R19, [R1+0x740] ;  /* 0x0007400001137983 */ /* 0x002f280000300800 */
[----:B------:R-:W4:Y:S04]  /*2f470*/  LDL.LU R18, [R1+0x750] ;  /* 0x0007500001127983 */ /* 0x000f280000300800 */
[----:B------:R2:W4:Y:S04]  /*2f480*/  @P3 LDG.E.U16 R9, desc[UR6][R16.64] ;  /* 0x0000000610093981 */ /* 0x000528000c1e1500 */
[----:B------:R2:W-:Y:S04]  /*2f490*/  STL.64 [R1+0x838], R16 ;  /* 0x0008381001007387 */ /* 0x0005e80000100a00 */
[----:B---3--:R-:W3:Y:S04]  /*2f4a0*/  LDL.LU R15, [R1+0x754] ;  /* 0x00075400010f7983 */ /* 0x008ee80000300800 */
[----:B------:R-:W3:Y:S04]  /*2f4b0*/  LDL.LU R14, [R1+0x764] ;  /* 0x00076400010e7983 */ /* 0x000ee80000300800 */
[----:B------:R-:W-:Y:S04]  /*2f4c0*/  STL.64 [R1+0x840], R22 ;  /* 0x0008401601007387 */ /* 0x000fe80000100a00 */
[----:B------:R-:W3:Y:S04]  /*2f4d0*/  LDL.LU R6, [R1+0x758] ;  /* 0x0007580001067983 */ /* 0x000ee80000300800 */
[----:B------:R-:W3:Y:S01]  /*2f4e0*/  LDL.LU R4, [R1+0x768] ;  /* 0x0007680001047983 */ /* 0x000ee20000300800 */
[----:B------:R-:W-:-:S02]  /*2f4f0*/  ISETP.GT.AND P4, PT, R2, 0x81, PT ;  /* 0x000000810200780c */ /* 0x000fc40003f84270 */
[----:B------:R-:W-:Y:S01]  /*2f500*/  ISETP.GT.AND P6, PT, R2, 0x82, PT ;  /* 0x000000820200780c */ /* 0x000fe20003fc4270 */
[----:B------:R-:W3:Y:S04]  /*2f510*/  LDL R8, [R1+0x1284] ;  /* 0x0012840001087983 */ /* 0x000ee80000100800 */
[----:B------:R-:W3:Y:S01]  /*2f520*/  LDL R12, [R1+0x1280] ;  /* 0x00128000010c7983 */ /* 0x000ee20000100800 */
[----:B--2---:R-:W-:Y:S02]  /*2f530*/  IMAD.MOV.U32 R17, RZ, RZ, R7 ;  /* 0x000000ffff117224 */ /* 0x004fe400078e0007 */
[----:B----4-:R-:W-:-:S05]  /*2f540*/  IMAD.MOV.U32 R16, RZ, RZ, R5 ;  /* 0x000000ffff107224 */ /* 0x010fca00078e0005 */
[----:B------:R0:W2:Y:S04]  /*2f550*/  @P4 LDG.E.U16 R21, desc[UR6][R16.64] ;  /* 0x0000000610154981 */ /* 0x0000a8000c1e1500 */
[----:B------:R-:W4:Y:S04]  /*2f560*/  @P4 LDG.E.U16 R52, desc[UR6][R18.64] ;  /* 0x0000000612344981 */ /* 0x000f28000c1e1500 */
[----:B------:R-:W-:Y:S04]  /*2f570*/  @P3 STL [R1+0x1298], R9 ;  /* 0x0012980901003387 */ /* 0x000fe80000100800 */
[----:B------:R1:W-:Y:S04]  /*2f580*/  @P3 STL [R1+0x129c], R10 ;  /* 0x00129c0a01003387 */ /* 0x0003e80000100800 */
[----:B---3--:R-:W3:Y:S04]  /*2f590*/  @P6 LDG.E.U16 R53, desc[UR6][R14.64] ;  /* 0x000000060e356981 */ /* 0x008ee8000c1e1500 */
[----:B-1----:R-:W3:Y:S04]  /*2f5a0*/  LDL.LU R10, [R1+0x75c] ;  /* 0x00075c00010a7983 */ /* 0x002ee80000300800 */
[----:B------:R-:W3:Y:S04]  /*2f5b0*/  LDL.LU R9, [R1+0x78c] ;  /* 0x00078c0001097983 */ /* 0x000ee80000300800 */
[----:B------:R-:W3:Y:S04]  /*2f5c0*/  LDL.LU R7, [R1+0x760] ;  /* 0x0007600001077983 */ /* 0x000ee80000300800 */
[----:B------:R0:W-:Y:S04]  /*2f5d0*/  STL.64 [R1+0x828], R16 ;  /* 0x0008281001007387 */ /* 0x0001e80000100a00 */
[----:B------:R-:W3:Y:S01]  /*2f5e0*/  LDL.LU R5, [R1+0x770] ;  /* 0x0007700001057983 */ /* 0x000ee20000300800 */
[----:B0-----:R-:W-:-:S02]  /*2f5f0*/  IMAD.MOV.U32 R16, RZ, RZ, R4 ;  /* 0x000000ffff107224 */ /* 0x001fc400078e0004 */
[----:B------:R-:W-:-:S05]  /*2f600*/  IMAD.MOV.U32 R17, RZ, RZ, R6 ;  /* 0x000000ffff117224 */ /* 0x000fca00078e0006 */
[----:B------:R-:W3:Y:S04]  /*2f610*/  @P6 LDG.E.U16 R11, desc[UR6][R16.64] ;  /* 0x00000006100b6981 */ /* 0x000ee8000c1e1500 */
[----:B------:R-:W-:Y:S04]  /*2f620*/  STL.64 [R1+0x830], R18 ;  /* 0x0008301201007387 */ /* 0x000fe80000100a00 */
[----:B------:R-:W3:Y:S04]  /*2f630*/  LDL R23, [R1+0x127c] ;  /* 0x00127c0001177983 */ /* 0x000ee80000100800 */
[----:B----4-:R0:W-:Y:S04]  /*2f640*/  @P4 STL [R1+0x1294], R52 ;  /* 0x0012943401004387 */ /* 0x0101e80000100800 */
[----:B0-----:R-:W4:Y:S04]  /*2f650*/  LDL R52, [R1+0x1278] ;  /* 0x0012780001347983 */ /* 0x001f280000100800 */
[----:B--2---:R0:W-:Y:S04]  /*2f660*/  @P4 STL [R1+0x1290], R21 ;  /* 0x0012901501004387 */ /* 0x0041e80000100800 */
[----:B------:R-:W2:Y:S04]  /*2f670*/  LDL.LU R6, [R1+0x774] ;  /* 0x0007740001067983 */ /* 0x000ea80000300800 */
[----:B------:R-:W4:Y:S04]  /*2f680*/  LDL.LU R4, [R1+0x784] ;  /* 0x0007840001047983 */ /* 0x000f280000300800 */
[----:B------:R1:W-:Y:S04]  /*2f690*/  STL.64 [R1+0x818], R14 ;  /* 0x0008180e01007387 */ /* 0x0003e80000100a00 */
[----:B------:R1:W-:Y:S04]  /*2f6a0*/  STL.64 [R1+0x820], R16 ;  /* 0x0008201001007387 */ /* 0x0003e80000100a00 */
[----:B------:R-:W4:Y:S04]  /*2f6b0*/  LDL R20, [R1+0x1274] ;  /* 0x0012740001147983 */ /* 0x000f280000100800 */
[----:B0-----:R-:W4:Y:S04]  /*2f6c0*/  LDL R21, [R1+0x1270] ;  /* 0x0012700001157983 */ /* 0x001f280000100800 */
[----:B---3--:R0:W-:Y:S04]  /*2f6d0*/  @P6 STL [R1+0x1288], R53 ;  /* 0x0012883501006387 */ /* 0x0081e80000100800 */
[----:B------:R-:W-:Y:S04]  /*2f6e0*/  @P6 STL [R1+0x128c], R11 ;  /* 0x00128c0b01006387 */ /* 0x000fe80000100800 */
[----:B------:R-:W3:Y:S04]  /*2f6f0*/  LDL.LU R24, [R1+0x778] ;  /* 0x0007780001187983 */ /* 0x000ee80000300800 */
[----:B------:R-:W3:Y:S01]  /*2f700*/  LDL.LU R22, [R1+0x788] ;  /* 0x0007880001167983 */ /* 0x000ee20000300800 */
[----:B------:R-:W-:Y:S01]  /*2f710*/  ISETP.GT.AND P3, PT, R2, 0x83, PT ;  /* 0x000000830200780c */ /* 0x000fe20003f64270 */
[----:B------:R-:W-:-:S02]  /*2f720*/  IMAD.MOV.U32 R18, RZ, RZ, R9 ;  /* 0x000000ffff127224 */ /* 0x000fc400078e0009 */
[----:B------:R-:W-:Y:S01]  /*2f730*/  IMAD.MOV.U32 R19, RZ, RZ, R10 ;  /* 0x000000ffff137224 */ /* 0x000fe200078e000a */
[C---:B------:R-:W-:Y:S01]  /*2f740*/  ISETP.GT.AND P4, PT, R2.reuse, 0x84, PT ;  /* 0x000000840200780c */ /* 0x040fe20003f84270 */
[----:B-1----:R-:W-:Y:S02]  /*2f750*/  IMAD.MOV.U32 R14, RZ, RZ, R5 ;  /* 0x000000ffff0e7224 */ /* 0x002fe400078e0005 */
[----:B------:R-:W-:Y:S01]  /*2f760*/  IMAD.MOV.U32 R15, RZ, RZ, R7 ;  /* 0x000000ffff0f7224 */ /* 0x000fe200078e0007 */
[----:B------:R-:W-:Y:S05]  /*2f770*/  STL.64 [R1+0x808], R18 ;  /* 0x0008081201007387 */ /* 0x000fea0000100a00 */
[----:B------:R2:W3:Y:S04]  /*2f780*/  @P3 LDG.E.U16 R12, desc[UR6][R18.64] ;  /* 0x00000006120c3981 */ /* 0x0004e8000c1e1500 */
[----:B------:R-:W3:Y:S04]  /*2f790*/  @P3 LDG.E.U16 R8, desc[UR6][R14.64] ;  /* 0x000000060e083981 */ /* 0x000ee8000c1e1500 */
[----:B------:R1:W-:Y:S04]  /*2f7a0*/  STL.64 [R1+0x810], R14 ;  /* 0x0008100e01007387 */ /* 0x0003e80000100a00 */
[----:B------:R-:W3:Y:S04]  /*2f7b0*/  LDL.LU R10, [R1+0x77c] ;  /* 0x00077c00010a7983 */ /* 0x000ee80000300800 */
[----:B------:R-:W3:Y:S04]  /*2f7c0*/  LDL.LU R9, [R1+0x7ac] ;  /* 0x0007ac0001097983 */ /* 0x000ee80000300800 */
[----:B------:R-:W3:Y:S04]  /*2f7d0*/  LDL.LU R7, [R1+0x780] ;  /* 0x0007800001077983 */ /* 0x000ee80000300800 */
[----:B------:R-:W3:Y:S04]  /*2f7e0*/  LDL.LU R5, [R1+0x790] ;  /* 0x0007900001057983 */ /* 0x000ee80000300800 */
[----:B------:R-:W3:Y:S04]  /*2f7f0*/  LDL R16, [R1+0x1688] ;  /* 0x0016880001107983 */ /* 0x000ee80000100800 */
[----:B0-----:R-:W3:Y:S01]  /*2f800*/  LDL R53, [R1+0x1684] ;  /* 0x0016840001357983 */ /* 0x001ee20000100800 */
[----:B------:R-:W-:-:S03]  /*2f810*/  ISETP.GT.AND P6, PT, R2, 0x85, PT ;  /* 0x000000850200780c */ /* 0x000fc60003fc4270 */
[----:B-1----:R-:W3:Y:S01]  /*2f820*/  LDL.LU R15, [R1+0x2220] ;  /* 0x00222000010f7983 */ /* 0x002ee20000300800 */
[----:B--2---:R-:W-:Y:S02]  /*2f830*/  IMAD.MOV.U32 R19, RZ, RZ, R6 ;  /* 0x000000ffff137224 */ /* 0x004fe400078e0006 */
[----:B----4-:R-:W-:-:S05]  /*2f840*/  IMAD.MOV.U32 R18, RZ, RZ, R4 ;  /* 0x000000ffff127224 */ /* 0x010fca00078e0004 */
[----:B------:R0:W2:Y:S01]  /*2f850*/  @P4 LDG.E.U16 R52, desc[UR6][R18.64] ;  /* 0x0000000612344981 */ /* 0x0000a2000c1e1500 */
[----:B---3--:R-:W-:Y:S02]  /*2f860*/  IMAD.MOV.U32 R25, RZ, RZ, R24 ;  /* 0x000000ffff197224 */ /* 0x008fe400078e0018 */
[----:B------:R-:W-:-:S05]  /*2f870*/  IMAD.MOV.U32 R24, RZ, RZ, R22 ;  /* 0x000000ffff187224 */ /* 0x000fca00078e0016 */
[----:B------:R-:W3:Y:S04]  /*2f880*/  @P4 LDG.E.U16 R23, desc[UR6][R24.64] ;  /* 0x0000000618174981 */ /* 0x000ee8000c1e1500 */
[----:B------:R1:W-:Y:S04]  /*2f890*/  @P3 STL [R1+0x1280], R12 ;  /* 0x0012800c01003387 */ /* 0x0003e80000100800 */
[----:B------:R4:W-:Y:S04]  /*2f8a0*/  @P3 STL [R1+0x1284], R8 ;  /* 0x0012840801003387 */ /* 0x0009e80000100800 */
[----:B-1----:R-:W3:Y:S04]  /*2f8b0*/  LDL.LU R12, [R1+0x794] ;  /* 0x00079400010c7983 */ /* 0x002ee80000300800 */
[----:B------:R-:W3:Y:S04]  /*2f8c0*/  LDL.LU R11, [R1+0x7a4] ;  /* 0x0007a400010b7983 */ /* 0x000ee80000300800 */
[----:B----4-:R-:W4:Y:S04]  /*2f8d0*/  LDL.LU R8, [R1+0x798] ;  /* 0x0007980001087983 */ /* 0x010f280000300800 */
[----:B------:R0:W-:Y:S04]  /*2f8e0*/  STL.64 [R1+0x7f8], R18 ;  /* 0x0007f81201007387 */ /* 0x0001e80000100a00 */
[----:B------:R-:W4:Y:S04]  /*2f8f0*/  LDL.LU R4, [R1+0x7a8] ;  /* 0x0007a80001047983 */ /* 0x000f280000300800 */
[----:B------:R-:W4:Y:S04]  /*2f900*/  LDL R17, [R1+0x1680] ;  /* 0x0016800001117983 */ /* 0x000f280000100800 */
[----:B------:R-:W4:Y:S04]  /*2f910*/  LDL R14, [R1+0x167c] ;  /* 0x00167c00010e7983 */ /* 0x000f280000100800 */
[----:B------:R-:W4:Y:S04]  /*2f920*/  LDL R6, [R1+0x126c] ;  /* 0x00126c0001067983 */ /* 0x000f280000100800 */
[----:B------:R-:W-:Y:S01]  /*2f930*/  STL.64 [R1+0x800], R24 ;  /* 0x0008001801007387 */ /* 0x000fe20000100a00 */
[----:B------:R-:W-:-:S02]  /*2f940*/  IMAD.MOV.U32 R22, RZ, RZ, R5 ;  /* 0x000000ffff167224 */ /* 0x000fc400078e0005 */
[----:B0-----:R-:W-:Y:S02]  /*2f950*/  IMAD.MOV.U32 R18, RZ, RZ, R9 ;  /* 0x000000ffff127224 */ /* 0x001fe400078e0009 */
[----:B------:R-:W-:-:S05]  /*2f960*/  IMAD.MOV.U32 R19, RZ, RZ, R10 ;  /* 0x000000ffff137224 */ /* 0x000fca00078e000a */
[----:B------:R0:W4:Y:S04]  /*2f970*/  @P6 LDG.E.U16 R21, desc[UR6][R18.64] ;  /* 0x0000000612156981 */ /* 0x000128000c1e1500 */
[----:B--2---:R-:W-:Y:S04]  /*2f980*/  @P4 STL [R1+0x1278], R52 ;  /* 0x0012783401004387 */ /* 0x004fe80000100800 */
[----:B---3--:R1:W-:Y:S01]  /*2f990*/  @P4 STL [R1+0x127c], R23 ;  /* 0x00127c1701004387 */ /* 0x0083e20000100800 */
[----:B------:R-:W-:-:S03]  /*2f9a0*/  ISETP.GT.AND P3, PT, R2, 0x86, PT ;  /* 0x000000860200780c */ /* 0x000fc60003f64270 */
[----:B------:R-:W2:Y:S04]  /*2f9b0*/  LDL.LU R10, [R1+0x79c] ;  /* 0x00079c00010a7983 */ /* 0x000ea80000300800 */
[----:B------:R-:W3:Y:S01]  /*2f9c0*/  LDL.LU R9, [R1+0x7c8] ;  /* 0x0007c80001097983 */ /* 0x000ee20000300800 */
[----:B-1----:R-:W-:-:S05]  /*2f9d0*/  IMAD.MOV.U32 R23, RZ, RZ, R7 ;  /* 0x000000ffff177224 */ /* 0x002fca00078e0007 */
[----:B------:R4:W2:Y:S04]  /*2f9e0*/  @P6 LDG.E.U16 R20, desc[UR6][R22.64] ;  /* 0x0000000616146981 */ /* 0x0008a8000c1e1500 */
[----:B------:R0:W-:Y:S04]  /*2f9f0*/  STL.64 [R1+0x7e8], R18 ;  /* 0x0007e81201007387 */ /* 0x0001e80000100a00 */
[----:B------:R4:W-:Y:S04]  /*2fa00*/  STL.64 [R1+0x7f0], R22 ;  /* 0x0007f01601007387 */ /* 0x0009e80000100a00 */
[----:B------:R-:W3:Y:S04]  /*2fa10*/  LDL.LU R7, [R1+0x7a0] ;  /* 0x0007a00001077983 */ /* 0x000ee80000300800 */
[----:B------:R-:W3:Y:S04]  /*2fa20*/  LDL.LU R5, [R1+0x7b0] ;  /* 0x0007b00001057983 */ /* 0x000ee80000300800 */
[----:B------:R-:W3:Y:S01]  /*2fa30*/  LDL R52, [R1+0x1268] ;  /* 0x0012680001347983 */ /* 0x000ee20000100800 */
[----:B0-----:R-:W-:-:S02]  /*2fa40*/  IMAD.MOV.U32 R18, RZ, RZ, R11 ;  /* 0x000000ffff127224 */ /* 0x001fc400078e000b */
[----:B------:R-:W-:Y:S02]  /*2fa50*/  IMAD.MOV.U32 R19, RZ, RZ, R12 ;  /* 0x000000ffff137224 */ /* 0x000fe400078e000c */
[----:B----4-:R-:W-:Y:S02]  /*2fa60*/  IMAD.MOV.U32 R22, RZ, RZ, R4 ;  /* 0x000000ffff167224 */ /* 0x010fe400078e0004 */
[----:B------:R-:W-:Y:S01]  /*2fa70*/  IMAD.MOV.U32 R23, RZ, RZ, R8 ;  /* 0x000000ffff177224 */ /* 0x000fe200078e0008 */
[----:B------:R3:W4:Y:S04]  /*2fa80*/  @P3 LDG.E.U16 R53, desc[UR6][R18.64] ;  /* 0x0000000612353981 */ /* 0x000728000c1e1500 */
[----:B------:R0:W3:Y:S04]  /*2fa90*/  @P3 LDG.E.U16 R16, desc[UR6][R22.64] ;  /* 0x0000000616103981 */ /* 0x0000e8000c1e1500 */
[----:B------:R1:W-:Y:S04]  /*2faa0*/  @P6 STL [R1+0x1270], R21 ;  /* 0x0012701501006387 */ /* 0x0003e80000100800 */
[----:B--2---:R2:W-:Y:S04]  /*2fab0*/  @P6 STL [R1+0x1274], R20 ;  /* 0x0012741401006387 */ /* 0x0045e80000100800 */
[----:B------:R-:W4:Y:S04]  /*2fac0*/  LDL.LU R12, [R1+0x7b4] ;  /* 0x0007b400010c7983 */ /* 0x000f280000300800 */
[----:B------:R-:W4:Y:S04]  /*2fad0*/  LDL.LU R11, [R1+0x7b8] ;  /* 0x0007b800010b7983 */ /* 0x000f280000300800 */
[----:B------:R3:W-:Y:S04]  /*2fae0*/  STL.64 [R1+0x7d8], R18 ;  /* 0x0007d81201007387 */ /* 0x0007e80000100a00 */
[----:B------:R0:W-:Y:S04]  /*2faf0*/  STL.64 [R1+0x7e0], R22 ;  /* 0x0007e01601007387 */ /* 0x0001e80000100a00 */
[----:B------:R-:W4:Y:S04]  /*2fb00*/  LDL.LU R8, [R1+0x7c0] ;  /* 0x0007c00001087983 */ /* 0x000f280000300800 */
[----:B------:R-:W4:Y:S01]  /*2fb10*/  LDL.LU R4, [R1+0x104c] ;  /* 0x00104c0001047983 */ /* 0x000f220000300800 */
[----:B------:R-:W-:-:S02]  /*2fb20*/  ISETP.GT.AND P4, PT, R2, 0x87, PT ;  /* 0x000000870200780c */ /* 0x000fc40003f84270 */
[C---:B------:R-:W-:Y:S01]  /*2fb30*/  ISETP.GT.AND P6, PT, R2.reuse, 0x88, PT ;  /* 0x000000880200780c */ /* 0x040fe20003fc4270 */
[----:B-1----:R-:W4:Y:S04]  /*2fb40*/  LDL R21, [R1+0x1260] ;  /* 0x0012600001157983 */ /* 0x002f280000100800 */
[----:B--2---:R-:W2:Y:S01]  /*2fb50*/  LDL R20, [R1+0x1264] ;  /* 0x0012640001147983 */ /* 0x004ea20000100800 */
[----:B---3--:R-:W-:Y:S01]  /*2fb60*/  MOV R18, R9 ;  /* 0x0000000900127202 */ /* 0x008fe20000000f00 */
[----:B------:R-:W-:Y:S02]  /*2fb70*/  IMAD.MOV.U32 R19, RZ, RZ, R10 ;  /* 0x000000ffff137224 */ /* 0x000fe400078e000a */
[----:B0-----:R-:W-:Y:S02]  /*2fb80*/  IMAD.MOV.U32 R22, RZ, RZ, R5 ;  /* 0x000000ffff167224 */ /* 0x001fe400078e0005 */
[----:B------:R-:W-:Y:S01]  /*2fb90*/  IMAD.MOV.U32 R23, RZ, RZ, R7 ;  /* 0x000000ffff177224 */ /* 0x000fe200078e0007 */
[----:B----4-:R-:W-:Y:S04]  /*2fba0*/  @P3 STL [R1+0x1684], R53 ;  /* 0x0016843501003387 */ /* 0x010fe80000100800 */
[----:B------:R0:W-:Y:S04]  /*2fbb0*/  @P3 STL [R1+0x1688], R16 ;  /* 0x0016881001003387 */ /* 0x0001e80000100800 */
[----:B------:R-:W3:Y:S04]  /*2fbc0*/  LDL.LU R10, [R1+0x1044] ;  /* 0x00104400010a7983 */ /* 0x000ee80000300800 */
[----:B------:R-:W4:Y:S04]  /*2fbd0*/  LDL.LU R9, [R1+0x10d4] ;  /* 0x0010d40001097983 */ /* 0x000f280000300800 */
[----:B------:R-:W-:Y:S04]  /*2fbe0*/  STL.64 [R1+0x7c8], R18 ;  /* 0x0007c81201007387 */ /* 0x000fe80000100a00 */
[----:B------:R1:W-:Y:S04]  /*2fbf0*/  STL.64 [R1+0x7d0], R22 ;  /* 0x0007d01601007387 */ /* 0x0003e80000100a00 */
[----:B------:R1:W2:Y:S04]  /*2fc00*/  @P4 LDG.E.U16 R17, desc[UR6][R22.64] ;  /* 0x0000000616114981 */ /* 0x0002a8000c1e1500 */
[----:B------:R0:W2:Y:S04]  /*2fc10*/  @P4 LDG.E.U16 R14, desc[UR6][R18.64] ;  /* 0x00000006120e4981 */ /* 0x0000a8000c1e1500 */
[----:B------:R-:W3:Y:S04]  /*2fc20*/  LDL.LU R7, [R1+0x1048] ;  /* 0x0010480001077983 */ /* 0x000ee80000300800 */
[----:B------:R-:W3:Y:S01]  /*2fc30*/  LDL.LU R5, [R1+0x1050] ;  /* 0x0010500001057983 */ /* 0x000ee20000300800 */
[----:B------:R-:W-:-:S03]  /*2fc40*/  ISETP.GT.AND P3, PT, R2, 0x89, PT ;  /* 0x000000890200780c */ /* 0x000fc60003f64270 */
[----:B0-----:R-:W3:Y:S04]  /*2fc50*/  LDL R16, [R1+0x125c] ;  /* 0x00125c0001107983 */ /* 0x001ee80000100800 */
[----:B------:R-:W3:Y:S01]  /*2fc60*/  LDL R53, [R1+0x1258] ;  /* 0x0012580001357983 */ /* 0x000ee20000100800 */
[----:B-1----:R-:W-:Y:S02]  /*2fc70*/  IMAD.MOV.U32 R23, RZ, RZ, R8 ;  /* 0x000000ffff177224 */ /* 0x002fe400078e0008 */
[----:B------:R-:W-:-:S05]  /*2fc80*/  IMAD.MOV.U32 R22, RZ, RZ, R4 ;  /* 0x000000ffff167224 */ /* 0x000fca00078e0004 */
[----:B------:R3:W4:Y:S01]  /*2fc90*/  @P6 LDG.E.U16 R6, desc[UR6][R22.64] ;  /* 0x0000000616066981 */ /* 0x000722000c1e1500 */
[----:B------:R-:W-:Y:S02]  /*2fca0*/  IMAD.MOV.U32 R18, RZ, RZ, R11 ;  /* 0x000000ffff127224 */ /* 0x000fe400078e000b */
[----:B------:R-:W-:-:S05]  /*2fcb0*/  IMAD.MOV.U32 R19, RZ, RZ, R12 ;  /* 0x000000ffff137224 */ /* 0x000fca00078e000c */
[----:B------:R4:W4:Y:S04]  /*2fcc0*/  @P6 LDG.E.U16 R52, desc[UR6][R18.64] ;  /* 0x0000000612346981 */ /* 0x000928000c1e1500 */
[----:B--2---:R-:W-:Y:S04]  /*2fcd0*/  @P4 STL [R1+0x167c], R14 ;  /* 0x00167c0e01004387 */ /* 0x004fe80000100800 */
[----:B------:R-:W-:Y:S04]  /*2fce0*/  @P4 STL [R1+0x1680], R17 ;  /* 0x0016801101004387 */ /* 0x000fe80000100800 */
[----:B------:R3:W-:Y:S04]  /*2fcf0*/  STL.64 [R1+0x7c0], R22 ;  /* 0x0007c01601007387 */ /* 0x0007e80000100a00 */
[----:B------:R-:W2:Y:S04]  /*2fd00*/  LDL.LU R11, [R1+0x1054] ;  /* 0x00105400010b7983 */ /* 0x000ea80000300800 */
[----:B------:R4:W-:Y:S04]  /*2fd10*/  STL.64 [R1+0x7b8], R18 ;  /* 0x0007b81201007387 */ /* 0x0009e80000100a00 */
[----:B------:R-:W2:Y:S01]  /*2fd20*/  LDL.LU R8, [R1+0x10cc] ;  /* 0x0010cc0001087983 */ /* 0x000ea20000300800 */
[----:B---3--:R-:W-:-:S02]  /*2fd30*/  IMAD.MOV.U32 R22, RZ, RZ, R5 ;  /* 0x000000ffff167224 */ /* 0x008fc400078e0005 */
[----:B------:R-:W-:Y:S02]  /*2fd40*/  IMAD.MOV.U32 R23, RZ, RZ, R7 ;  /* 0x000000ffff177224 */ /* 0x000fe400078e0007 */
[----:B----4-:R-:W-:Y:S02]  /*2fd50*/  IMAD.MOV.U32 R18, RZ, RZ, R9 ;  /* 0x000000ffff127224 */ /* 0x010fe400078e0009 */
[----:B------:R-:W-:Y:S01]  /*2fd60*/  IMAD.MOV.U32 R19, RZ, RZ, R10 ;  /* 0x000000ffff137224 */ /* 0x000fe200078e000a */
[----:B------:R-:W3:Y:S04]  /*2fd70*/  @P3 LDG.E.U16 R20, desc[UR6][R22.64] ;  /* 0x0000000616143981 */ /* 0x000ee8000c1e1500 */
[----:B------:R2:W4:Y:S04]  /*2fd80*/  @P3 LDG.E.U16 R21, desc[UR6][R18.64] ;  /* 0x0000000612153981 */ /* 0x000528000c1e1500 */
[----:B------:R0:W-:Y:S04]  /*2fd90*/  @P6 STL [R1+0x126c], R6 ;  /* 0x00126c0601006387 */ /* 0x0001e80000100800 */
[----:B0-----:R-:W3:Y:S04]  /*2fda0*/  LDL.LU R6, [R1+0x10c0] ;  /* 0x0010c00001067983 */ /* 0x001ee80000300800 */
[----:B------:R-:W3:Y:S01]  /*2fdb0*/  LDL.LU R4, [R1+0x10d0] ;  /* 0x0010d00001047983 */ /* 0x000ee20000300800 */
[----:B------:R-:W-:-:S03]  /*2fdc0*/  ISETP.GT.AND P4, PT, R2, 0x8a, PT ;  /* 0x0000008a0200780c */ /* 0x000fc60003f84270 */
[----:B------:R-:W3:Y:S04]  /*2fdd0*/  LDL R12, [R1+0x1254] ;  /* 0x00125400010c7983 */ /* 0x000ee80000100800 */
[----:B------:R-:W3:Y:S04]  /*2fde0*/  LDL R14, [R1+0x1250] ;  /* 0x00125000010e7983 */ /* 0x000ee80000100800 */
[----:B------:R0:W-:Y:S04]  /*2fdf0*/  @P6 STL [R1+0x1268], R52 ;  /* 0x0012683401006387 */ /* 0x0001e80000100800 */
[----:B------:R-:W3:Y:S04]  /*2fe00*/  LDL.LU R10, [R1+0x10c4] ;  /* 0x0010c400010a7983 */ /* 0x000ee80000300800 */
[----:B------:R-:W3:Y:S04]  /*2fe10*/  LDL.LU R9, [R1+0x10f4] ;  /* 0x0010f40001097983 */ /* 0x000ee80000300800 */
[----:B------:R2:W-:Y:S04]  /*2fe20*/  STL.64 [R1+0x7a8], R18 ;  /* 0x0007a81201007387 */ /* 0x0005e80000100a00 */
[----:B------:R1:W-:Y:S04]  /*2fe30*/  STL.64 [R1+0x7b0], R22 ;  /* 0x0007b01601007387 */ /* 0x0003e80000100a00 */
[----:B------:R-:W3:Y:S04]  /*2fe40*/  LDL.LU R7, [R1+0x10c8] ;  /* 0x0010c80001077983 */ /* 0x000ee80000300800 */
[----:B------:R-:W3:Y:S04]  /*2fe50*/  LDL.LU R5, [R1+0x10d8] ;  /* 0x0010d80001057983 */ /* 0x000ee80000300800 */
[----:B------:R-:W3:Y:S04]  /*2fe60*/  LDL R17, [R1+0x124c] ;  /* 0x00124c0001117983 */ /* 0x000ee80000100800 */
[----:B0-----:R-:W3:Y:S01]  /*2fe70*/  LDL R52, [R1+0x1248] ;  /* 0x0012480001347983 */ /* 0x001ee20000100800 */
[----:B--2---:R-:W-:-:S02]  /*2fe80*/  IMAD.MOV.U32 R18, RZ, RZ, R8 ;  /* 0x000000ffff127224 */ /* 0x004fc400078e0008 */
[----:B------:R-:W-:Y:S01]  /*2fe90*/  IMAD.MOV.U32 R19, RZ, RZ, R11 ;  /* 0x000000ffff137224 */ /* 0x000fe200078e000b */
[----:B----4-:R-:W-:Y:S04]  /*2fea0*/  @P3 STL [R1+0x1260], R21 ;  /* 0x0012601501003387 */ /* 0x010fe80000100800 */
[----:B---3--:R-:W-:Y:S04]  /*2feb0*/  @P3 STL [R1+0x1264], R20 ;  /* 0x0012641401003387 */ /* 0x008fe80000100800 */
[----:B------:R0:W2:Y:S04]  /*2fec0*/  @P4 LDG.E.U16 R53, desc[UR6][R18.64] ;  /* 0x0000000612354981 */ /* 0x0000a8000c1e1500 */
[----:B------:R-:W3:Y:S04]  /*2fed0*/  LDL.LU R11, [R1+0x10dc] ;  /* 0x0010dc00010b7983 */ /* 0x000ee80000300800 */
[----:B------:R-:W4:Y:S04]  /*2fee0*/  LDL.LU R8, [R1+0x10ec] ;  /* 0x0010ec0001087983 */ /* 0x000f280000300800 */
[----:B------:R0:W-:Y:S01]  /*2fef0*/  STL.64 [R1+0x798], R18 ;  /* 0x0007981201007387 */ /* 0x0001e20000100a00 */
[----:B-1----:R-:W-:-:S02]  /*2ff00*/  IMAD.MOV.U32 R23, RZ, RZ, R6 ;  /* 0x000000ffff177224 */ /* 0x002fc400078e0006 */
[----:B------:R-:W-:-:S05]  /*2ff10*/  IMAD.MOV.U32 R22, RZ, RZ, R4 ;  /* 0x000000ffff167224 */ /* 0x000fca00078e0004 */
[----:B------:R1:W3:Y:S04]  /*2ff20*/  @P4 LDG.E.U16 R16, desc[UR6][R22.64] ;  /* 0x0000000616104981 */ /* 0x0002e8000c1e1500 */
[----:B------:R1:W-:Y:S04]  /*2ff30*/  STL.64 [R1+0x7a0], R22 ;  /* 0x0007a01601007387 */ /* 0x0003e80000100a00 */
[----:B------:R-:W4:Y:S04]  /*2ff40*/  LDL.LU R6, [R1+0x10e0] ;  /* 0x0010e00001067983 */ /* 0x000f280000300800 */
[----:B------:R-:W4:Y:S01]  /*2ff50*/  LDL.LU R4, [R1+0x10f0] ;  /* 0x0010f00001047983 */ /* 0x000f220000300800 */
[----:B------:R-:W-:-:S02]  /*2ff60*/  ISETP.GT.AND P6, PT, R2, 0x8b, PT ;  /* 0x0000008b0200780c */ /* 0x000fc40003fc4270 */
[C---:B------:R-:W-:Y:S01]  /*2ff70*/  ISETP.GT.AND P3, PT, R2.reuse, 0x8c, PT ;  /* 0x0000008c0200780c */ /* 0x040fe20003f64270 */
[----:B0-----:R-:W-:Y:S02]  /*2ff80*/  IMAD.MOV.U32 R18, RZ, RZ, R9 ;  /* 0x000000ffff127224 */ /* 0x001fe400078e0009 */
[----:B------:R-:W-:Y:S01]  /*2ff90*/  IMAD.MOV.U32 R19, RZ, RZ, R10 ;  /* 0x000000ffff137224 */ /* 0x000fe200078e000a */
[----:B------:R-:W4:Y:S04]  /*2ffa0*/  LDL R20, [R1+0x1244] ;  /* 0x0012440001147983 */ /* 0x000f280000100800 */
[----:B------:R-:W4:Y:S01]  /*2ffb0*/  LDL R21, [R1+0x1240] ;  /* 0x0012400001157983 */ /* 0x000f220000100800 */
[----:B-1----:R-:W-:Y:S02]  /*2ffc0*/  IMAD.MOV.U32 R22, RZ, RZ, R5 ;  /* 0x000000ffff167224 */ /* 0x002fe400078e0005 */
[----:B------:R-:W-:Y:S01]  /*2ffd0*/  IMAD.MOV.U32 R23, RZ, RZ, R7 ;  /* 0x000000ffff177224 */ /* 0x000fe200078e0007 */
[----:B------:R4:W4:Y:S04]  /*2ffe0*/  @P6 LDG.E.U16 R14, desc[UR6][R18.64] ;  /* 0x00000006120e6981 */ /* 0x000928000c1e1500 */
[----:B------:R0:W4:Y:S04]  /*2fff0*/  @P6 LDG.E.U16 R12, desc[UR6][R22.64] ;  /* 0x00000006160c6981 */ /* 0x000128000c1e1500 */
[----:B--2---:R-:W-:Y:S04]  /*30000*/  @P4 STL [R1+0x1258], R53 ;  /* 0x0012583501004387 */ /* 0x004fe80000100800 */
[----:B---3--:R1:W-:Y:S04]  /*30010*/  @P4 STL [R1+0x125c], R16 ;  /* 0x00125c1001004387 */ /* 0x0083e80000100800 */
[----:B-1----:R-:W2:Y:S04]  /*30020*/  LDL.LU R16, [R1+0x10e4] ;  /* 0x0010e40001107983 */ /* 0x002ea80000300800 */
[----:B------:R-:W3:Y:S04]  /*30030*/  LDL.LU R10, [R1+0x1114] ;  /* 0x00111400010a7983 */ /* 0x000ee80000300800 */
[----:B------:R4:W-:Y:S04]  /*30040*/  STL.64 [R1+0x788], R18 ;  /* 0x0007881201007387 */ /* 0x0009e80000100a00 */
[----:B------:R0:W-:Y:S04]  /*30050*/  STL.64 [R1+0x790], R22 ;  /* 0x0007901601007387 */ /* 0x0001e80000100a00 */
[----:B------:R-:W3:Y:S04]  /*30060*/  LDL.LU R9, [R1+0x10e8] ;  /* 0x0010e80001097983 */ /* 0x000ee80000300800 */
[----:B------:R-:W3:Y:S01]  /*30070*/  LDL.LU R7, [R1+0x10f8] ;  /* 0x0010f80001077983 */ /* 0x000ee20000300800 */
[----:B------:R-:W-:-:S03]  /*30080*/  ISETP.GT.AND P4, PT, R2, 0x8d, PT ;  /* 0x0000008d0200780c */ /* 0x000fc60003f84270 */
[----:B------:R-:W3:Y:S04]  /*30090*/  LDL R5, [R1+0x1678] ;  /* 0x0016780001057983 */ /* 0x000ee80000100800 */
[----:B------:R-:W3:Y:S01]  /*300a0*/  LDL R53, [R1+0x1674] ;  /* 0x0016740001357983 */ /* 0x000ee20000100800 */
[----:B----4-:R-:W-:Y:S02]  /*300b0*/  IMAD.MOV.U32 R18, RZ, RZ, R8 ;  /* 0x000000ffff127224 */ /* 0x010fe400078e0008 */
[----:B------:R-:W-:Y:S02]  /*300c0*/  IMAD.MOV.U32 R19, RZ, RZ, R11 ;  /* 0x000000ffff137224 */ /* 0x000fe400078e000b */
[----:B0-----:R-:W-:Y:S02]  /*300d0*/  IMAD.MOV.U32 R22, RZ, RZ, R4 ;  /* 0x000000ffff167224 */ /* 0x001fe400078e0004 */
[----:B------:R-:W-:Y:S01]  /*300e0*/  IMAD.MOV.U32 R23, RZ, RZ, R6 ;  /* 0x000000ffff177224 */ /* 0x000fe200078e0006 */
[----:B------:R2:W4:Y:S04]  /*300f0*/  @P3 LDG.E.U16 R52, desc[UR6][R18.64] ;  /* 0x0000000612343981 */ /* 0x000528000c1e1500 */
[----:B------:R0:W4:Y:S04]  /*30100*/  @P3 LDG.E.U16 R17, desc[UR6][R22.64] ;  /* 0x0000000616113981 */ /* 0x000128000c1e1500 */
[----:B------:R1:W-:Y:S04]  /*30110*/  @P6 STL [R1+0x1254], R12 ;  /* 0x0012540c01006387 */ /* 0x0003e80000100800 */
[----:B-1----:R-:W4:Y:S04]  /*30120*/  LDL R12, [R1+0x1670] ;  /* 0x00167000010c7983 */ /* 0x002f280000100800 */
[----:B------:R1:W-:Y:S04]  /*30130*/  @P6 STL [R1+0x1250], R14 ;  /* 0x0012500e01006387 */ /* 0x0003e80000100800 */
[----:B------:R-:W4:Y:S04]  /*30140*/  LDL.LU R11, [R1+0x10fc] ;  /* 0x0010fc00010b7983 */ /* 0x000f280000300800 */
[----:B------:R-:W4:Y:S04]  /*30150*/  LDL.LU R8, [R1+0x110c] ;  /* 0x00110c0001087983 */ /* 0x000f280000300800 */
[----:B------:R2:W-:Y:S04]  /*30160*/  STL.64 [R1+0x778], R18 ;  /* 0x0007781201007387 */ /* 0x0005e80000100a00 */
[----:B------:R0:W-:Y:S04]  /*30170*/  STL.64 [R1+0x780], R22 ;  /* 0x0007801601007387 */ /* 0x0001e80000100a00 */
[----:B------:R-:W4:Y:S04]  /*30180*/  LDL.LU R6, [R1+0x1100] ;  /* 0x0011000001067983 */ /* 0x000f280000300800 */
[----:B------:R-:W4:Y:S04]  /*30190*/  LDL.LU R4, [R1+0x1110] ;  /* 0x0011100001047983 */ /* 0x000f280000300800 */
[----:B-1----:R-:W4:Y:S01]  /*301a0*/  LDL R14, [R1+0x166c] ;  /* 0x00166c00010e7983 */ /* 0x002f220000100800 */
[----:B--2---:R-:W-:Y:S01]  /*301b0*/  MOV R19, R16 ;  /* 0x0000001000137202 */ /* 0x004fe20000000f00 */
[----:B---3--:R-:W-:-:S02]  /*301c0*/  IMAD.MOV.U32 R18, RZ, RZ, R10 ;  /* 0x000000ffff127224 */ /* 0x008fc400078e000a */
[----:B0-----:R-:W-:Y:S02]  /*301d0*/  IMAD.MOV.U32 R23, RZ, RZ, R9 ;  /* 0x000000ffff177224 */ /* 0x001fe400078e0009 */
[----:B------:R-:W-:Y:S01]  /*301e0*/  IMAD.MOV.U32 R22, RZ, RZ, R7 ;  /* 0x000000ffff167224 */ /* 0x000fe200078e0007 */
[----:B------:R0:W2:Y:S04]  /*301f0*/  @P4 LDG.E.U16 R21, desc[UR6][R18.64] ;  /* 0x0000000612154981 */ /* 0x0000a8000c1e1500 */
[----:B------:R1:W3:Y:S04]  /*30200*/  @P4 LDG.E.U16 R20, desc[UR6][R22.64] ;  /* 0x0000000616144981 */ /* 0x0002e8000c1e1500 */
[----:B----4-:R-:W-:Y:S04]  /*30210*/  @P3 STL [R1+0x1248], R52 ;  /* 0x0012483401003387 */ /* 0x010fe80000100800 */
[----:B------:R4:W-:Y:S04]  /*30220*/  @P3 STL [R1+0x124c], R17 ;  /* 0x00124c1101003387 */ /* 0x0009e80000100800 */
[----:B----4-:R-:W4:Y:S04]  /*30230*/  LDL.LU R17, [R1+0x1104] ;  /* 0x0011040001117983 */ /* 0x010f280000300800 */
[----:B------:R-:W4:Y:S04]  /*30240*/  LDL.LU R16, [R1+0x175c] ;  /* 0x00175c0001107983 */ /* 0x000f280000300800 */
[----:B------:R0:W-:Y:S04]  /*30250*/  STL.64 [R1+0x768], R18 ;  /* 0x0007681201007387 */ /* 0x0001e80000100a00 */
[----:B------:R1:W-:Y:S04]  /*30260*/  STL.64 [R1+0x770], R22 ;  /* 0x0007701601007387 */ /* 0x0003e80000100a00 */
[----:B------:R-:W4:Y:S04]  /*30270*/  LDL.LU R10, [R1+0x1108] ;  /* 0x00110800010a7983 */ /* 0x000f280000300800 */
[----:B------:R-:W4:Y:S01]  /*30280*/  LDL.LU R9, [R1+0x1118] ;  /* 0x0011180001097983 */ /* 0x000f220000300800 */
[----:B------:R-:W-:-:S02]  /*30290*/  ISETP.GT.AND P6, PT, R2, 0x8e, PT ;  /* 0x0000008e0200780c */ /* 0x000fc40003fc4270 */
[----:B------:R-:W-:Y:S01]  /*302a0*/  ISETP.GT.AND P3, PT, R2, 0x8f, PT ;  /* 0x0000008f0200780c */ /* 0x000fe20003f64270 */
[----:B------:R-:W4:Y:S04]  /*302b0*/  LDL R7, [R1+0x123c] ;  /* 0x00123c0001077983 */ /* 0x000f280000100800 */
[----:B------:R-:W4:Y:S01]  /*302c0*/  LDL R52, [R1+0x1238] ;  /* 0x0012380001347983 */ /* 0x000f220000100800 */
[----:B0-----:R-:W-:Y:S02]  /*302d0*/  IMAD.MOV.U32 R18, RZ, RZ, R8 ;  /* 0x000000ffff127224 */ /* 0x001fe400078e0008 */
[----:B------:R-:W-:Y:S02]  /*302e0*/  IMAD.MOV.U32 R19, RZ, RZ, R11 ;  /* 0x000000ffff137224 */ /* 0x000fe400078e000b */
[----:B-1----:R-:W-:-:S02]  /*302f0*/  IMAD.MOV.U32 R22, RZ, RZ, R4 ;  /* 0x000000ffff167224 */ /* 0x002fc400078e0004 */
[----:B------:R-:W-:Y:S01]  /*30300*/  IMAD.MOV.U32 R23, RZ, RZ, R6 ;  /* 0x000000ffff177224 */ /* 0x000fe200078e0006 */
[----:B------:R4:W4:Y:S04]  /*30310*/  @P6 LDG.E.U16 R53, desc[UR6][R18.64] ;  /* 0x0000000612356981 */ /* 0x000928000c1e1500 */
[----:B------:R-:W4:Y:S04]  /*30320*/  @P6 LDG.E.U16 R5, desc[UR6][R22.64] ;  /* 0x0000000616056981 */ /* 0x000f28000c1e1500 */
[----:B--2---:R0:W-:Y:S04]  /*30330*/  @P4 STL [R1+0x1240], R21 ;  /* 0x0012401501004387 */ /* 0x0041e80000100800 */
[----:B---3--:R1:W-:Y:S04]  /*30340*/  @P4 STL [R1+0x1244], R20 ;  /* 0x0012441401004387 */ /* 0x0083e80000100800 */
[----:B------:R-:W2:Y:S04]  /*30350*/  LDL.LU R11, [R1+0x111c] ;  /* 0x00111c00010b7983 */ /* 0x000ea80000300800 */
[----:B------:R-:W3:Y:S04]  /*30360*/  LDL.LU R8, [R1+0x1754] ;  /* 0x0017540001087983 */ /* 0x000ee80000300800 */
[----:B------:R4:W-:Y:S04]  /*30370*/  STL.64 [R1+0x758], R18 ;  /* 0x0007581201007387 */ /* 0x0009e80000100a00 */
[----:B------:R-:W-:Y:S04]  /*30380*/  STL.64 [R1+0x760], R22 ;  /* 0x0007601601007387 */ /* 0x000fe80000100a00 */
[----:B------:R-:W3:Y:S04]  /*30390*/  LDL.LU R6, [R1+0x1748] ;  /* 0x0017480001067983 */ /* 0x000ee80000300800 */
[----:B------:R-:W3:Y:S04]  /*303a0*/  LDL.LU R4, [R1+0x1758] ;  /* 0x0017580001047983 */ /* 0x000ee80000300800 */
[----:B0-----:R-:W3:Y:S01]  /*303b0*/  LDL R21, [R1+0x1230] ;  /* 0x0012300001157983 */ /* 0x001ee20000100800 */
[----:B------:R-:W-:-:S03]  /*303c0*/  ISETP.GT.AND P4, PT, R2, 0x90, PT ;  /* 0x000000900200780c */ /* 0x000fc60003f84270 */
[----:B-1----:R-:W3:Y:S01]  /*303d0*/  LDL R20, [R1+0x1234] ;  /* 0x0012340001147983 */ /* 0x002ee20000100800 */
[----:B----4-:R-:W-:Y:S02]  /*303e0*/  IMAD.MOV.U32 R19, RZ, RZ, R17 ;  /* 0x000000ffff137224 */ /* 0x010fe400078e0011 */
[----:B------:R-:W-:Y:S02]  /*303f0*/  IMAD.MOV.U32 R18, RZ, RZ, R16 ;  /* 0x000000ffff127224 */ /* 0x000fe400078e0010 */
[----:B------:R-:W-:Y:S02]  /*30400*/  IMAD.MOV.U32 R17, RZ, RZ, R10 ;  /* 0x000000ffff117224 */ /* 0x000fe400078e000a */
[----:B------:R-:W-:Y:S01]  /*30410*/  IMAD.MOV.U32 R16, RZ, RZ, R9 ;  /* 0x000000ffff107224 */ /* 0x000fe200078e0009 */
[----:B------:R2:W4:Y:S04]  /*30420*/  @P3 LDG.E.U16 R14, desc[UR6][R18.64] ;  /* 0x00000006120e3981 */ /* 0x000528000c1e1500 */
[----:B------:R-:W4:Y:S04]  /*30430*/  @P3 LDG.E.U16 R12, desc[UR6][R16.64] ;  /* 0x00000006100c3981 */ /* 0x000f28000c1e1500 */
[----:B------:R0:W-:Y:S04]  /*30440*/  @P6 STL [R1+0x1678], R5 ;  /* 0x0016780501006387 */ /* 0x0001e80000100800 */
[----:B0-----:R-:W4:Y:S04]  /*30450*/  LDL R5, [R1+0x122c] ;  /* 0x00122c0001057983 */ /* 0x001f280000100800 */
[----:B------:R0:W-:Y:S04]  /*30460*/  @P6 STL [R1+0x1674], R53 ;  /* 0x0016743501006387 */ /* 0x0001e80000100800 */
[----:B0-----:R-:W4:Y:S04]  /*30470*/  LDL R53, [R1+0x1228] ;  /* 0x0012280001357983 */ /* 0x001f280000100800 */
[----:B------:R0:W-:Y:S04]  /*30480*/  STL.64 [R1+0x750], R16 ;  /* 0x0007501001007387 */ /* 0x0001e80000100a00 */
[----:B------:R2:W-:Y:S04]  /*30490*/  STL.64 [R1+0x748], R18 ;  /* 0x0007481201007387 */ /* 0x0005e80000100a00 */
[----:B0-----:R-:W4:Y:S01]  /*304a0*/  LDL.LU R16, [R1+0x174c] ;  /* 0x00174c0001107983 */ /* 0x001f220000300800 */
[----:B--2---:R-:W-:-:S02]  /*304b0*/  IMAD.MOV.U32 R19, RZ, RZ, R11 ;  /* 0x000000ffff137224 */ /* 0x004fc400078e000b */
[----:B---3--:R-:W-:Y:S02]  /*304c0*/  IMAD.MOV.U32 R18, RZ, RZ, R8 ;  /* 0x000000ffff127224 */ /* 0x008fe400078e0008 */
[----:B------:R-:W-:Y:S02]  /*304d0*/  IMAD.MOV.U32 R23, RZ, RZ, R6 ;  /* 0x000000ffff177224 */ /* 0x000fe400078e0006 */
[----:B------:R-:W-:Y:S01]  /*304e0*/  IMAD.MOV.U32 R22, RZ, RZ, R4 ;  /* 0x000000ffff167224 */ /* 0x000fe200078e0004 */
[----:B------:R0:W2:Y:S04]  /*304f0*/  @P4 LDG.E.U16 R52, desc[UR6][R18.64] ;  /* 0x0000000612344981 */ /* 0x0000a8000c1e1500 */
[----:B------:R-:W3:Y:S04]  /*30500*/  @P4 LDG.E.U16 R7, desc[UR6][R22.64] ;  /* 0x0000000616074981 */ /* 0x000ee8000c1e1500 */
[----:B----4-:R1:W-:Y:S04]  /*30510*/  @P3 STL [R1+0x1670], R12 ;  /* 0x0016700c01003387 */ /* 0x0103e80000100800 */
[----:B-1----:R-:W4:Y:S04]  /*30520*/  LDL.LU R12, [R1+0x177c] ;  /* 0x00177c00010c7983 */ /* 0x002f280000300800 */
[----:B------:R-:W4:Y:S04]  /*30530*/  LDL.LU R10, [R1+0x1750] ;  /* 0x00175000010a7983 */ /* 0x000f280000300800 */
[----:B------:R-:W4:Y:S04]  /*30540*/  LDL.LU R9, [R1+0x1760] ;  /* 0x0017600001097983 */ /* 0x000f280000300800 */
[----:B------:R1:W-:Y:S04]  /*30550*/  @P3 STL [R1+0x166c], R14 ;  /* 0x00166c0e01003387 */ /* 0x0003e80000100800 */
[----:B------:R-:W4:Y:S04]  /*30560*/  LDL.LU R17, [R1+0x1764] ;  /* 0x0017640001117983 */ /* 0x000f280000300800 */
[----:B------:R-:W4:Y:S04]  /*30570*/  LDL.LU R8, [R1+0x1774] ;  /* 0x0017740001087983 */ /* 0x000f280000300800 */
[----:B------:R0:W-:Y:S04]  /*30580*/  STL.64 [R1+0x738], R18 ;  /* 0x0007381201007387 */ /* 0x0001e80000100a00 */
[----:B------:R-:W-:Y:S04]  /*30590*/  STL.64 [R1+0x740], R22 ;  /* 0x0007401601007387 */ /* 0x000fe80000100a00 */
[----:B------:R-:W4:Y:S04]  /*305a0*/  LDL.LU R6, [R1+0x1768] ;  /* 0x0017680001067983 */ /* 0x000f280000300800 */
[----:B------:R-:W4:Y:S01]  /*305b0*/  LDL.LU R4, [R1+0x1778] ;  /* 0x0017780001047983 */ /* 0x000f220000300800 */
[----:B------:R-:W-:-:S02]  /*305c0*/  ISETP.GT.AND P6, PT, R2, 0x91, PT ;  /* 0x000000910200780c */ /* 0x000fc40003fc4270 */
[----:B------:R-:W-:Y:S01]  /*305d0*/  ISETP.GT.AND P3, PT, R2, 0x92, PT ;  /* 0x000000920200780c */ /* 0x000fe20003f64270 */
[----:B------:R-:W4:Y:S04]  /*305e0*/  LDL R11, [R1+0x1224] ;  /* 0x00122400010b7983 */ /* 0x000f280000100800 */
[----:B-1----:R-:W4:Y:S01]  /*305f0*/  LDL R14, [R1+0x1220] ;  /* 0x00122000010e7983 */ /* 0x002f220000100800 */
[----:B0-----:R-:W-:-:S03]  /*30600*/  IMAD.MOV.U32 R19, RZ, RZ, R16 ;  /* 0x000000ffff137224 */ /* 0x001fc600078e0010 */
[----:B---3--:R0:W-:Y:S04]  /*30610*/  @P4 STL [R1+0x123c], R7 ;  /* 0x00123c0701004387 */ /* 0x0081e80000100800 */
[----:B0-----:R-:W3:Y:S04]  /*30620*/  LDL R7, [R1+0x121c] ;  /* 0x00121c0001077983 */ /* 0x001ee80000100800 */
[----:B--2---:R0:W-:Y:S04]  /*30630*/  @P4 STL [R1+0x1238], R52 ;  /* 0x0012383401004387 */ /* 0x0041e80000100800 */
[----:B0-----:R-:W2:Y:S04]  /*30640*/  LDL R52, [R1+0x1218] ;  /* 0x0012180001347983 */ /* 0x001ea80000100800 */
[----:B------:R-:W2:Y:S01]  /*30650*/  LDL.LU R16, [R1+0x176c] ;  /* 0x00176c0001107983 */ /* 0x000ea20000300800 */
[----:B----4-:R-:W-:-:S02]  /*30660*/  IMAD.MOV.U32 R18, RZ, RZ, R12 ;  /* 0x000000ffff127224 */ /* 0x010fc400078e000c */
[----:B------:R-:W-:Y:S02]  /*30670*/  IMAD.MOV.U32 R23, RZ, RZ, R10 ;  /* 0x000000ffff177224 */ /* 0x000fe400078e000a */
[----:B------:R-:W-:Y:S01]  /*30680*/  IMAD.MOV.U32 R22, RZ, RZ, R9 ;  /* 0x000000ffff167224 */ /* 0x000fe200078e0009 */
[----:B------:R-:W4:Y:S04]  /*30690*/  LDL.LU R12, [R1+0x179c] ;  /* 0x00179c00010c7983 */ /* 0x000f280000300800 */
[----:B------:R0:W2:Y:S04]  /*306a0*/  @P6 LDG.E.U16 R21, desc[UR6][R18.64] ;  /* 0x0000000612156981 */ /* 0x0000a8000c1e1500 */
[----:B------:R-:W3:Y:S04]  /*306b0*/  @P6 LDG.E.U16 R20, desc[UR6][R22.64] ;  /* 0x0000000616146981 */ /* 0x000ee8000c1e1500 */
[----:B------:R0:W-:Y:S02]  /*306c0*/  STL.64 [R1+0x728], R18 ;  /* 0x0007281201007387 */ /* 0x0001e40000100a00 */
[----:B0-----:R-:W-:-:S02]  /*306d0*/  IMAD.MOV.U32 R18, RZ, RZ, R4 ;  /* 0x000000ffff127224 */ /* 0x001fc400078e0004 */
[----:B------:R-:W-:-:S05]  /*306e0*/  IMAD.MOV.U32 R19, RZ, RZ, R6 ;  /* 0x000000ffff137224 */ /* 0x000fca00078e0006 */
[----:B------:R-:W4:Y:S04]  /*306f0*/  @P3 LDG.E.U16 R5, desc[UR6][R18.64] ;  /* 0x0000000612053981 */ /* 0x000f28000c1e1500 */
[----:B------:R-:W-:Y:S04]  /*30700*/  STL.64 [R1+0x730], R22 ;  /* 0x0007301601007387 */ /* 0x000fe80000100a00 */
[----:B------:R-:W4:Y:S04]  /*30710*/  LDL.LU R10, [R1+0x1770] ;  /* 0x00177000010a7983 */ /* 0x000f280000300800 */
[----:B------:R-:W4:Y:S04]  /*30720*/  LDL.LU R9, [R1+0x1780] ;  /* 0x0017800001097983 */ /* 0x000f280000300800 */
[----:B--2---:R0:W-:Y:S04]  /*30730*/  @P6 STL [R1+0x1230], R21 ;  /* 0x0012301501006387 */ /* 0x0041e80000100800 */
[----:B---3--:R1:W-:Y:S04]  /*30740*/  @P6 STL [R1+0x1234], R20 ;  /* 0x0012341401006387 */ /* 0x0083e80000100800 */
[----:B------:R-:W2:Y:S01]  /*30750*/  LDL R6, [R1+0x1210] ;  /* 0x0012100001067983 */ /* 0x000ea20000100800 */
[----:B0-----:R-:W-:-:S02]  /*30760*/  IMAD.MOV.U32 R21, RZ, RZ, R17 ;  /* 0x000000ffff157224 */ /* 0x001fc400078e0011 */
[----:B-1----:R-:W-:Y:S02]  /*30770*/  IMAD.MOV.U32 R20, RZ, RZ, R8 ;  /* 0x000000ffff147224 */ /* 0x002fe400078e0008 */
[----:B------:R-:W3:Y:S04]  /*30780*/  LDL R8, [R1+0x1214] ;  /* 0x0012140001087983 */ /* 0x000ee80000100800 */
[----:B------:R-:W-:Y:S04]  /*30790*/  STL.64 [R1+0x718], R20 ;  /* 0x0007181401007387 */ /* 0x000fe80000100a00 */
[----:B------:R0:W-:Y:S04]  /*307a0*/  STL.64 [R1+0x720], R18 ;  /* 0x0007201201007387 */ /* 0x0001e80000100a00 */
[----:B------:R1:W2:Y:S04]  /*307b0*/  @P3 LDG.E.U16 R53, desc[UR6][R20.64] ;  /* 0x0000000614353981 */ /* 0x0002a8000c1e1500 */
[----:B0-----:R-:W3:Y:S04]  /*307c0*/  LDL.LU R19, [R1+0x1784] ;  /* 0x0017840001137983 */ /* 0x001ee80000300800 */
[----:B------:R-:W3:Y:S04]  /*307d0*/  LDL.LU R18, [R1+0x1794] ;  /* 0x0017940001127983 */ /* 0x000ee80000300800 */
[----:B----4-:R0:W-:Y:S04]  /*307e0*/  @P3 STL [R1+0x122c], R5 ;  /* 0x00122c0501003387 */ /* 0x0101e80000100800 */
[----:B0-----:R-:W4:Y:S04]  /*307f0*/  LDL.LU R5, [R1+0x1788] ;  /* 0x0017880001057983 */ /* 0x001f280000300800 */
[----:B------:R-:W3:Y:S01]  /*30800*/  LDL.LU R4, [R1+0x1798] ;  /* 0x0017980001047983 */ /* 0x000ee20000300800 */
[----:B------:R-:W-:-:S02]  /*30810*/  ISETP.GT.AND P4, PT, R2, 0x93, PT ;  /* 0x000000930200780c */ /* 0x000fc40003f84270 */
[----:B------:R-:W-:Y:S01]  /*30820*/  MOV R22, R9 ;  /* 0x0000000900167202 */ /* 0x000fe20000000f00 */
[----:B------:R-:W-:Y:S01]  /*30830*/  IMAD.MOV.U32 R23, RZ, RZ, R10 ;  /* 0x000000ffff177224 */ /* 0x000fe200078e000a */
[----:B------:R-:W-:Y:S01]  /*30840*/  ISETP.GT.AND P6, PT, R2, 0x94, PT ;  /* 0x000000940200780c */ /* 0x000fe20003fc4270 */
[----:B-1----:R-:W-:Y:S02]  /*30850*/  IMAD.MOV.U32 R20, RZ, RZ, R12 ;  /* 0x000000ffff147224 */ /* 0x002fe400078e000c */
[----:B------:R-:W-:-:S06]  /*30860*/  IMAD.MOV.U32 R21, RZ, RZ, R16 ;  /* 0x000000ffff157224 */ /* 0x000fcc00078e0010 */
[----:B------:R-:W4:Y:S04]  /*30870*/  @P4 LDG.E.U16 R11, desc[UR6][R22.64] ;  /* 0x00000006160b4981 */ /* 0x000f28000c1e1500 */
[----:B------:R4:W4:Y:S04]  /*30880*/  @P4 LDG.E.U16 R14, desc[UR6][R20.64] ;  /* 0x00000006140e4981 */ /* 0x000928000c1e1500 */
[----:B--2---:R0:W-:Y:S04]  /*30890*/  @P3 STL [R1+0x1228], R53 ;  /* 0x0012283501003387 */ /* 0x0041e80000100800 */
[----:B------:R-:W2:Y:S04]  /*308a0*/  LDL R12, [R1+0x1668] ;  /* 0x00166800010c7983 */ /* 0x000ea80000100800 */
[----:B------:R-:W2:Y:S04]  /*308b0*/  LDL.LU R17, [R1+0x178c] ;  /* 0x00178c0001117983 */ /* 0x000ea80000300800 */
[----:B------:R4:W-:Y:S04]  /*308c0*/  STL.64 [R1+0x708], R20 ;  /* 0x0007081401007387 */ /* 0x0009e80000100a00 */
[----:B------:R-:W2:Y:S04]  /*308d0*/  LDL.LU R16, [R1+0x17bc] ;  /* 0x0017bc0001107983 */ /* 0x000ea80000300800 */
[----:B------:R-:W-:Y:S04]  /*308e0*/  STL.64 [R1+0x710], R22 ;  /* 0x0007101601007387 */ /* 0x000fe80000100a00 */
[----:B------:R-:W2:Y:S04]  /*308f0*/  LDL.LU R10, [R1+0x1790] ;  /* 0x00179000010a7983 */ /* 0x000ea80000300800 */
[----:B------:R-:W2:Y:S04]  /*30900*/  LDL.LU R9, [R1+0x17a0] ;  /* 0x0017a00001097983 */ /* 0x000ea80000300800 */
[----:B---3--:R2:W3:Y:S01]  /*30910*/  @P6 LDG.E.U16 R52, desc[UR6][R18.64] ;  /* 0x0000000612346981 */ /* 0x0084e2000c1e1500 */
[----:B------:R-:W-:-:S03]  /*30920*/  ISETP.GT.AND P3, PT, R2, 0x95, PT ;  /* 0x000000950200780c */ /* 0x000fc60003f64270 */
[----:B0-----:R-:W3:Y:S01]  /*30930*/  LDL R53, [R1+0x1664] ;  /* 0x0016640001357983 */ /* 0x001ee20000100800 */
[----:B----4-:R-:W-:Y:S02]  /*30940*/  IMAD.MOV.U32 R21, RZ, RZ, R5 ;  /* 0x000000ffff157224 */ /* 0x010fe400078e0005 */
[----:B------:R-:W-:-:S05]  /*30950*/  IMAD.MOV.U32 R20, RZ, RZ, R4 ;  /* 0x000000ffff147224 */ /* 0x000fca00078e0004 */
[----:B------:R-:W4:Y:S04]  /*30960*/  @P6 LDG.E.U16 R7, desc[UR6][R20.64] ;  /* 0x0000000614076981 */ /* 0x000f28000c1e1500 */
[----:B------:R0:W-:Y:S04]  /*30970*/  @P4 STL [R1+0x1224], R11 ;  /* 0x0012240b01004387 */ /* 0x0001e80000100800 */
[----:B0-----:R-:W3:Y:S04]  /*30980*/  LDL R11, [R1+0x1660] ;  /* 0x00166000010b7983 */ /* 0x001ee80000100800 */
[----:B------:R0:W-:Y:S04]  /*30990*/  @P4 STL [R1+0x1220], R14 ;  /* 0x0012200e01004387 */ /* 0x0001e80000100800 */
[----:B0-----:R-:W3:Y:S04]  /*309a0*/  LDL R14, [R1+0x165c] ;  /* 0x00165c00010e7983 */ /* 0x001ee80000100800 */
[----:B------:R-:W3:Y:S04]  /*309b0*/  LDL.LU R5, [R1+0x17a4] ;  /* 0x0017a40001057983 */ /* 0x000ee80000300800 */
[----:B------:R-:W3:Y:S04]  /*309c0*/  LDL.LU R4, [R1+0x17b4] ;  /* 0x0017b40001047983 */ /* 0x000ee80000300800 */
[----:B------:R-:W-:Y:S04]  /*309d0*/  STL.64 [R1+0x6f8], R18 ;  /* 0x0006f81201007387 */ /* 0x000fe80000100a00 */
[----:B------:R0:W-:Y:S04]  /*309e0*/  STL.64 [R1+0x700], R20 ;  /* 0x0007001401007387 */ /* 0x0001e80000100a00 */
[----:B0-----:R-:W3:Y:S04]  /*309f0*/  LDL.LU R21, [R1+0x17a8] ;  /* 0x0017a80001157983 */ /* 0x001ee80000300800 */
[----:B------:R-:W3:Y:S01]  /*30a00*/  LDL.LU R20, [R1+0x17b8] ;  /* 0x0017b80001147983 */ /* 0x000ee20000300800 */
[----:B--2---:R-:W-:-:S02]  /*30a10*/  IMAD.MOV.U32 R19, RZ, RZ, R17 ;  /* 0x000000ffff137224 */ /* 0x004fc400078e0011 */
[----:B------:R-:W-:Y:S02]  /*30a20*/  IMAD.MOV.U32 R18, RZ, RZ, R16 ;  /* 0x000000ffff127224 */ /* 0x000fe400078e0010 */
[----:B------:R-:W-:Y:S02]  /*30a30*/  IMAD.MOV.U32 R23, RZ, RZ, R10 ;  /* 0x000000ffff177224 */ /* 0x000fe400078e000a */
[----:B------:R-:W-:Y:S01]  /*30a40*/  IMAD.MOV.U32 R22, RZ, RZ, R9 ;  /* 0x000000ffff167224 */ /* 0x000fe200078e0009 */
[----:B------:R0:W2:Y:S04]  /*30a50*/  @P3 LDG.E.U16 R6, desc[UR6][R18.64] ;  /* 0x0000000612063981 */ /* 0x0000a8000c1e1500 */
[----:B------:R-:W2:Y:S04]  /*30a60*/  @P3 LDG.E.U16 R8, desc[UR6][R22.64] ;  /* 0x0000000616083981 */ /* 0x000ea8000c1e1500 */
[----:B----4-:R1:W-:Y:S04]  /*30a70*/  @P6 STL [R1+0x121c], R7 ;  /* 0x00121c0701006387 */ /* 0x0103e80000100800 */
[----:B-1----:R-:W4:Y:S04]  /*30a80*/  LDL R7, [R1+0x120c] ;  /* 0x00120c0001077983 */ /* 0x002f280000100800 */
[----:B---3--:R1:W-:Y:S04]  /*30a90*/  @P6 STL [R1+0x1218], R52 ;  /* 0x0012183401006387 */ /* 0x0083e80000100800 */
[----:B------:R-:W3:Y:S04]  /*30aa0*/  LDL.LU R17, [R1+0x17ac] ;  /* 0x0017ac0001117983 */ /* 0x000ee80000300800 */
[----:B------:R-:W3:Y:S04]  /*30ab0*/  LDL.LU R16, [R1+0x17dc] ;  /* 0x0017dc0001107983 */ /* 0x000ee80000300800 */
[----:B------:R0:W-:Y:S04]  /*30ac0*/  STL.64 [R1+0x6e8], R18 ;  /* 0x0006e81201007387 */ /* 0x0001e80000100a00 */
[----:B------:R-:W-:Y:S04]  /*30ad0*/  STL.64 [R1+0x6f0], R22 ;  /* 0x0006f01601007387 */ /* 0x000fe80000100a00 */
[----:B------:R-:W4:Y:S04]  /*30ae0*/  LDL.LU R10, [R1+0x17b0] ;  /* 0x0017b000010a7983 */ /* 0x000f280000300800 */
[----:B------:R-:W4:Y:S01]  /*30af0*/  LDL.LU R9, [R1+0x17c0] ;  /* 0x0017c00001097983 */ /* 0x000f220000300800 */
[----:B------:R-:W-:-:S02]  /*30b00*/  ISETP.GT.AND P4, PT, R2, 0x96, PT ;  /* 0x000000960200780c */ /* 0x000fc40003f84270 */
[----:B------:R-:W-:Y:S01]  /*30b10*/  ISETP.GT.AND P6, PT, R2, 0x97, PT ;  /* 0x000000970200780c */ /* 0x000fe20003fc4270 */
[----:B-1----:R-:W4:Y:S01]  /*30b20*/  LDL R52, [R1+0x1208] ;  /* 0x0012080001347983 */ /* 0x002f220000100800 */
[----:B0-----:R-:W-:Y:S02]  /*30b30*/  IMAD.MOV.U32 R19, RZ, RZ, R5 ;  /* 0x000000ffff137224 */ /* 0x001fe400078e0005 */
[----:B------:R-:W-:-:S07]  /*30b40*/  IMAD.MOV.U32 R18, RZ, RZ, R4 ;  /* 0x000000ffff127224 */ /* 0x000fce00078e0004 */
[----:B------:R4:W4:Y:S04]  /*30b50*/  @P4 LDG.E.U16 R53, desc[UR6][R18.64] ;  /* 0x0000000612354981 */ /* 0x000928000c1e1500 */
[----:B------:R-:W4:Y:S04]  /*30b60*/  @P4 LDG.E.U16 R12, desc[UR6][R20.64] ;  /* 0x00000006140c4981 */ /* 0x000f28000c1e1500 */
[----:B--2---:R-:W-:Y:S04]  /*30b70*/  @P3 STL [R1+0x1210], R6 ;  /* 0x0012100601003387 */ /* 0x004fe80000100800 */
[----:B------:R0:W-:Y:S04]  /*30b80*/  @P3 STL [R1+0x1214], R8 ;  /* 0x0012140801003387 */ /* 0x0001e80000100800 */
[----:B0-----:R-:W2:Y:S04]  /*30b90*/  LDL.LU R8, [R1+0x17c4] ;  /* 0x0017c40001087983 */ /* 0x001ea80000300800 */
[----:B------:R-:W2:Y:S04]  /*30ba0*/  LDL.LU R6, [R1+0x17d4] ;  /* 0x0017d40001067983 */ /* 0x000ea80000300800 */
[----:B------:R-:W2:Y:S04]  /*30bb0*/  LDL.LU R5, [R1+0x17c8] ;  /* 0x0017c80001057983 */ /* 0x000ea80000300800 */
[----:B------:R4:W-:Y:S04]  /*30bc0*/  STL.64 [R1+0x6d8], R18 ;  /* 0x0006d81201007387 */ /* 0x0009e80000100a00 */
[----:B------:R-:W2:Y:S04]  /*30bd0*/  LDL.LU R4, [R1+0x17d8] ;  /* 0x0017d80001047983 */ /* 0x000ea80000300800 */
[----:B---3--:R-:W3:Y:S01]  /*30be0*/  @P6 LDG.E.U16 R14, desc[UR6][R16.64] ;  /* 0x00000006100e6981 */ /* 0x008ee2000c1e1500 */
[----:B----4-:R-:W-:-:S02]  /*30bf0*/  IMAD.MOV.U32 R19, RZ, RZ, R10 ;  /* 0x000000ffff137224 */ /* 0x010fc400078e000a */
[----:B------:R-:W-:-:S05]  /*30c00*/  IMAD.MOV.U32 R18, RZ, RZ, R9 ;  /* 0x000000ffff127224 */ /* 0x000fca00078e0009 */
[----:B------:R-:W4:Y:S04]  /*30c10*/  @P6 LDG.E.U16 R11, desc[UR6][R18.64] ;  /* 0x00000006120b6981 */ /* 0x000f28000c1e1500 */
[----:B------:R-:W-:Y:S04]  /*30c20*/  STL.64 [R1+0x6e0], R20 ;  /* 0x0006e01401007387 */ /* 0x000fe80000100a00 */
[----:B------:R-:W4:Y:S01]  /*30c30*/  LDL R23, [R1+0x1204] ;  /* 0x0012040001177983 */ /* 0x000f220000100800 */
[----:B------:R-:W-:-:S03]  /*30c40*/  ISETP.GT.AND P3, PT, R2, 0x98, PT ;  /* 0x000000980200780c */ /* 0x000fc60003f64270 */
[----:B------:R0:W-:Y:S04]  /*30c50*/  @P4 STL [R1+0x1668], R12 ;  /* 0x0016680c01004387 */ /* 0x0001e80000100800 */
[----:B0-----:R-:W4:Y:S04]  /*30c60*/  LDL R12, [R1+0x1200] ;  /* 0x00120000010c7983 */ /* 0x001f280000100800 */
[----:B------:R0:W-:Y:S04]  /*30c70*/  @P4 STL [R1+0x1664], R53 ;  /* 0x0016643501004387 */ /* 0x0001e80000100800 */
[----:B------:R-:W4:Y:S04]  /*30c80*/  LDL.LU R10, [R1+0x17cc] ;  /* 0x0017cc00010a7983 */ /* 0x000f280000300800 */
[----:B------:R-:W4:Y:S04]  /*30c90*/  LDL.LU R9, [R1+0x17fc] ;  /* 0x0017fc0001097983 */ /* 0x000f280000300800 */
[----:B------:R1:W-:Y:S04]  /*30ca0*/  STL.64 [R1+0x6c8], R16 ;  /* 0x0006c81001007387 */ /* 0x0003e80000100a00 */
[----:B------:R-:W-:Y:S04]  /*30cb0*/  STL.64 [R1+0x6d0], R18 ;  /* 0x0006d01201007387 */ /* 0x000fe80000100a00 */
[----:B------:R-:W4:Y:S04]  /*30cc0*/  LDL R21, [R1+0x11fc] ;  /* 0x0011fc0001157983 */ /* 0x000f280000100800 */
[----:B0-----:R-:W4:Y:S04]  /*30cd0*/  LDL R53, [R1+0x11f8] ;  /* 0x0011f80001357983 */ /* 0x001f280000100800 */
[----:B--2---:R-:W2:Y:S04]  /*30ce0*/  @P3 LDG.E.U16 R7, desc[UR6][R4.64] ;  /* 0x0000000604073981 */ /* 0x004ea8000c1e1500 */
[----:B---3--:R0:W-:Y:S04]  /*30cf0*/  @P6 STL [R1+0x165c], R14 ;  /* 0x00165c0e01006387 */ /* 0x0081e80000100800 */
[----:B----4-:R-:W-:Y:S04]  /*30d00*/  @P6 STL [R1+0x1660], R11 ;  /* 0x0016600b01006387 */ /* 0x010fe80000100800 */
[----:B------:R-:W3:Y:S04]  /*30d10*/  LDL.LU R24, [R1+0x17d0] ;  /* 0x0017d00001187983 */ /* 0x000ee80000300800 */
[----:B------:R-:W4:Y:S01]  /*30d20*/  LDL.LU R22, [R1+0x17e0] ;  /* 0x0017e00001167983 */ /* 0x000f220000300800 */
[----:B------:R-:W-:Y:S01]  /*30d30*/  ISETP.GT.AND P4, PT, R2, 0x99, PT ;  /* 0x000000990200780c */ /* 0x000fe20003f84270 */
[----:B-1----:R-:W-:-:S02]  /*30d40*/  IMAD.MOV.U32 R16, RZ, RZ, R6 ;  /* 0x000000ffff107224 */ /* 0x002fc400078e0006 */
[----:B------:R-:W-:-:S05]  /*30d50*/  IMAD.MOV.U32 R17, RZ, RZ, R8 ;  /* 0x000000ffff117224 */ /* 0x000fca00078e0008 */
[----:B------:R-:W4:Y:S04]  /*30d60*/  @P3 LDG.E.U16 R52, desc[UR6][R16.64] ;  /* 0x0000000610343981 */ /* 0x000f28000c1e1500 */
[----:B------:R-:W-:Y:S04]  /*30d70*/  STL.64 [R1+0x6b8], R16 ;  /* 0x0006b81001007387 */ /* 0x000fe80000100a00 */
[----:B------:R-:W-:Y:S04]  /*30d80*/  STL.64 [R1+0x6c0], R4 ;  /* 0x0006c00401007387 */ /* 0x000fe80000100a00 */
[----:B0-----:R-:W4:Y:S04]  /*30d90*/  LDL R14, [R1+0x11f4] ;  /* 0x0011f400010e7983 */ /* 0x001f280000100800 */
[----:B------:R-:W4:Y:S01]  /*30da0*/  LDL R8, [R1+0x11f0] ;  /* 0x0011f00001087983 */ /* 0x000f220000100800 */
[----:B------:R-:W-:-:S02]  /*30db0*/  IMAD.MOV.U32 R19, RZ, RZ, R10 ;  /* 0x000000ffff137224 */ /* 0x000fc400078e000a */
[----:B------:R-:W-:-:S05]  /*30dc0*/  IMAD.MOV.U32 R18, RZ, RZ, R9 ;  /* 0x000000ffff127224 */ /* 0x000fca00078e0009 */
[----:B------:R-:W4:Y:S04]  /*30dd0*/  @P4 LDG.E.U16 R12, desc[UR6][R18.64] ;  /* 0x00000006120c4981 */ /* 0x000f28000c1e1500 */
[----:B--2---:R0:W-:Y:S04]  /*30de0*/  @P3 STL [R1+0x120c], R7 ;  /* 0x00120c0701003387 */ /* 0x0041e80000100800 */
[----:B0-----:R-:W2:Y:S04]  /*30df0*/  LDL.LU R7, [R1+0x17e4] ;  /* 0x0017e40001077983 */ /* 0x001ea80000300800 */
[----:B------:R-:W2:Y:S04]  /*30e00*/  LDL.LU R6, [R1+0x17f4] ;  /* 0x0017f40001067983 */ /* 0x000ea80000300800 */
[----:B------:R-:W2:Y:S04]  /*30e10*/  LDL.LU R5, [R1+0x17e8] ;  /* 0x0017e80001057983 */ /* 0x000ea80000300800 */
[----:B------:R-:W2:Y:S01]  /*30e20*/  LDL.LU R4, [R1+0x17f8] ;  /* 0x0017f80001047983 */ /* 0x000ea20000300800 */
[----:B---3--:R-:W-:-:S02]  /*30e30*/  IMAD.MOV.U32 R25, RZ, RZ, R24 ;  /* 0x000000ffff197224 */ /* 0x008fc400078e0018 */
[----:B----4-:R-:W-:-:S05]  /*30e40*/  IMAD.MOV.U32 R24, RZ, RZ, R22 ;  /* 0x000000ffff187224 */ /* 0x010fca00078e0016 */
[----:B------:R-:W3:Y:S04]  /*30e50*/  @P4 LDG.E.U16 R23, desc[UR6][R24.64] ;  /* 0x0000000618174981 */ /* 0x000ee8000c1e1500 */
[----:B------:R0:W-:Y:S01]  /*30e60*/  @P3 STL [R1+0x1208], R52 ;  /* 0x0012083401003387 */ /* 0x0001e20000100800 */
[----:B------:R-:W-:-:S03]  /*30e70*/  ISETP.GT.AND P6, PT, R2, 0x9a, PT ;  /* 0x0000009a0200780c */ /* 0x000fc60003fc4270 */
[----:B------:R-:W4:Y:S04]  /*30e80*/  LDL.LU R16, [R1+0x17ec] ;  /* 0x0017ec0001107983 */ /* 0x000f280000300800 */
[----:B------:R-:W4:Y:S04]  /*30e90*/  LDL.LU R11, [R1+0x181c] ;  /* 0x00181c00010b7983 */ /* 0x000f280000300800 */
[----:B------:R-:W4:Y:S04]  /*30ea0*/  LDL.LU R10, [R1+0x17f0] ;  /* 0x0017f000010a7983 */ /* 0x000f280000300800 */
[----:B------:R2:W-:Y:S04]  /*30eb0*/  STL.64 [R1+0x6a8], R18 ;  /* 0x0006a81201007387 */ /* 0x0005e80000100a00 */
[----:B------:R-:W4:Y:S04]  /*30ec0*/  LDL.LU R9, [R1+0x1800] ;  /* 0x0018000001097983 */ /* 0x000f280000300800 */
[----:B------:R-:W4:Y:S04]  /*30ed0*/  LDL R17, [R1+0x11ec] ;  /* 0x0011ec0001117983 */ /* 0x000f280000100800 */
[----:B------:R-:W4:Y:S04]  /*30ee0*/  LDL R20, [R1+0x11e8] ;  /* 0x0011e80001147983 */ /* 0x000f280000100800 */
[----:B0-----:R-:W4:Y:S04]  /*30ef0*/  LDL R52, [R1+0x11e4] ;  /* 0x0011e40001347983 */ /* 0x001f280000100800 */
[----:B------:R-:W-:Y:S04]  /*30f00*/  STL.64 [R1+0x6b0], R24 ;  /* 0x0006b01801007387 */ /* 0x000fe80000100a00 */
[----:B------:R0:W-:Y:S01]  /*30f10*/  @P4 STL [R1+0x1200], R12 ;  /* 0x0012000c01004387 */ /* 0x0001e20000100800 */
[----:B--2---:R-:W-:-:S02]  /*30f20*/  IMAD.MOV.U32 R19, RZ, RZ, R7 ;  /* 0x000000ffff137224 */ /* 0x004fc400078e0007 */
[----:B------:R-:W-:Y:S02]  /*30f30*/  IMAD.MOV.U32 R18, RZ, RZ, R6 ;  /* 0x000000ffff127224 */ /* 0x000fe400078e0006 */
[----:B------:R-:W-:-:S03]  /*30f40*/  IMAD.MOV.U32 R22, RZ, RZ, R4 ;  /* 0x000000ffff167224 */ /* 0x000fc600078e0004 */
[----:B------:R4:W2:Y:S04]  /*30f50*/  @P6 LDG.E.U16 R53, desc[UR6][R18.64] ;  /* 0x0000000612356981 */ /* 0x0008a8000c1e1500 */
[----:B---3--:R1:W-:Y:S04]  /*30f60*/  @P4 STL [R1+0x1204], R23 ;  /* 0x0012041701004387 */ /* 0x0083e80000100800 */
[----:B0-----:R-:W3:Y:S04]  /*30f70*/  LDL R12, [R1+0x11e0] ;  /* 0x0011e000010c7983 */ /* 0x001ee80000100800 */
[----:B------:R-:W3:Y:S01]  /*30f80*/  LDL.LU R7, [R1+0x1804] ;  /* 0x0018040001077983 */ /* 0x000ee20000300800 */
[----:B-1----:R-:W-:-:S05]  /*30f90*/  IMAD.MOV.U32 R23, RZ, RZ, R5 ;  /* 0x000000ffff177224 */ /* 0x002fca00078e0005 */
[----:B------:R0:W3:Y:S04]  /*30fa0*/  @P6 LDG.E.U16 R21, desc[UR6][R22.64] ;  /* 0x0000000616156981 */ /* 0x0000e8000c1e1500 */
[----:B------:R4:W-:Y:S04]  /*30fb0*/  STL.64 [R1+0x698], R18 ;  /* 0x0006981201007387 */ /* 0x0009e80000100a00 */
[----:B------:R-:W3:Y:S04]  /*30fc0*/  LDL.LU R6, [R1+0x1814] ;  /* 0x0018140001067983 */ /* 0x000ee80000300800 */
[----:B------:R0:W-:Y:S04]  /*30fd0*/  STL.64 [R1+0x6a0], R22 ;  /* 0x0006a01601007387 */ /* 0x0001e80000100a00 */
[----:B------:R-:W3:Y:S04]  /*30fe0*/  LDL.LU R5, [R1+0x1808] ;  /* 0x0018080001057983 */ /* 0x000ee80000300800 */
[----:B------:R-:W3:Y:S01]  /*30ff0*/  LDL.LU R4, [R1+0x1818] ;  /* 0x0018180001047983 */ /* 0x000ee20000300800 */
[----:B------:R-:W-:Y:S01]  /*31000*/  ISETP.GT.AND P3, PT, R2, 0x9b, PT ;  /* 0x0000009b0200780c */ /* 0x000fe20003f64270 */
[----:B----4-:R-:W-:-:S02]  /*31010*/  IMAD.MOV.U32 R18, RZ, RZ, R11 ;  /* 0x000000ffff127224 */ /* 0x010fc400078e000b */
[----:B0-----:R-:W-:Y:S01]  /*31020*/  IMAD.MOV.U32 R22, RZ, RZ, R9 ;  /* 0x000000ffff167224 */ /* 0x001fe200078e0009 */
[----:B------:R-:W-:Y:S01]  /*31030*/  MOV R23, R10 ;  /* 0x0000000a00177202 */ /* 0x000fe20000000f00 */
[----:B------:R-:W-:-:S08]  /*31040*/  IMAD.MOV.U32 R19, RZ, RZ, R16 ;  /* 0x000000ffff137224 */ /* 0x000fd000078e0010 */
[----:B------:R-:W4:Y:S04]  /*31050*/  @P3 LDG.E.U16 R14, desc[UR6][R22.64] ;  /* 0x00000006160e3981 */ /* 0x000f28000c1e1500 */
[----:B------:R0:W4:Y:S01]  /*31060*/  @P3 LDG.E.U16 R8, desc[UR6][R18.64] ;  /* 0x0000000612083981 */ /* 0x000122000c1e1500 */
[----:B------:R-:W-:-:S03]  /*31070*/  ISETP.GT.AND P4, PT, R2, 0x9c, PT ;  /* 0x0000009c0200780c */ /* 0x000fc60003f84270 */
[----:B--2---:R1:W-:Y:S04]  /*31080*/  @P6 STL [R1+0x11f8], R53 ;  /* 0x0011f83501006387 */ /* 0x0043e80000100800 */
[----:B---3--:R2:W-:Y:S04]  /*31090*/  @P6 STL [R1+0x11fc], R21 ;  /* 0x0011fc1501006387 */ /* 0x0085e80000100800 */
[----:B------:R-:W3:Y:S04]  /*310a0*/  LDL.LU R16, [R1+0x180c] ;  /* 0x00180c0001107983 */ /* 0x000ee80000300800 */
[----:B------:R-:W3:Y:S04]  /*310b0*/  LDL.LU R11, [R1+0x183c] ;  /* 0x00183c00010b7983 */ /* 0x000ee80000300800 */
[----:B------:R0:W-:Y:S04]  /*310c0*/  STL.64 [R1+0x688], R18 ;  /* 0x0006881201007387 */ /* 0x0001e80000100a00 */
[----:B------:R0:W-:Y:S04]  /*310d0*/  STL.64 [R1+0x690], R22 ;  /* 0x0006901601007387 */ /* 0x0001e80000100a00 */
[----:B------:R-:W3:Y:S04]  /*310e0*/  LDL.LU R10, [R1+0x1810] ;  /* 0x00181000010a7983 */ /* 0x000ee80000300800 */
[----:B------:R-:W3:Y:S04]  /*310f0*/  LDL.LU R9, [R1+0x1820] ;  /* 0x0018200001097983 */ /* 0x000ee80000300800 */
[----:B-1----:R-:W3:Y:S01]  /*31100*/  LDL R53, [R1+0x1654] ;  /* 0x0016540001357983 */ /* 0x002ee20000100800 */
[----:B------:R-:W-:-:S03]  /*31110*/  ISETP.GT.AND P6, PT, R2, 0x9d, PT ;  /* 0x0000009d0200780c */ /* 0x000fc60003fc4270 */
[----:B--2---:R-:W2:Y:S01]  /*31120*/  LDL R21, [R1+0x1658] ;  /* 0x0016580001157983 */ /* 0x004ea20000100800 */
[----:B0-----:R-:W-:Y:S02]  /*31130*/  IMAD.MOV.U32 R18, RZ, RZ, R6 ;  /* 0x000000ffff127224 */ /* 0x001fe400078e0006 */
[----:B------:R-:W-:Y:S02]  /*31140*/  IMAD.MOV.U32 R19, RZ, RZ, R7 ;  /* 0x000000ffff137224 */ /* 0x000fe400078e0007 */
[----:B------:R-:W-:Y:S02]  /*31150*/  IMAD.MOV.U32 R22, RZ, RZ, R4 ;  /* 0x000000ffff167224 */ /* 0x000fe400078e0004 */
[----:B------:R-:W-:Y:S01]  /*31160*/  IMAD.MOV.U32 R23, RZ, RZ, R5 ;  /* 0x000000ffff177224 */ /* 0x000fe200078e0005 */
[----:B------:R3:W2:Y:S04]  /*31170*/  @P4 LDG.E.U16 R20, desc[UR6][R18.64] ;  /* 0x0000000612144981 */ /* 0x0006a8000c1e1500 */
[----:B------:R-:W2:Y:S04]  /*31180*/  @P4 LDG.E.U16 R17, desc[UR6][R22.64] ;  /* 0x0000000616114981 */ /* 0x000ea8000c1e1500 */
[----:B----4-:R0:W-:Y:S04]  /*31190*/  @P3 STL [R1+0x11f4], R14 ;  /* 0x0011f40e01003387 */ /* 0x0101e80000100800 */
[----:B0-----:R-:W4:Y:S04]  /*311a0*/  LDL R14, [R1+0x1650] ;  /* 0x00165000010e7983 */ /* 0x001f280000100800 */
[----:B------:R0:W-:Y:S04]  /*311b0*/  @P3 STL [R1+0x11f0], R8 ;  /* 0x0011f00801003387 */ /* 0x0001e80000100800 */
[----:B0-----:R-:W4:Y:S04]  /*311c0*/  LDL.LU R8, [R1+0x1824] ;  /* 0x0018240001087983 */ /* 0x001f280000300800 */
[----:B------:R-:W4:Y:S04]  /*311d0*/  LDL.LU R5, [R1+0x1834] ;  /* 0x0018340001057983 */ /* 0x000f280000300800 */
[----:B------:R3:W-:Y:S04]  /*311e0*/  STL.64 [R1+0x678], R18 ;  /* 0x0006781201007387 */ /* 0x0007e80000100a00 */
[----:B------:R-:W-:Y:S04]  /*311f0*/  STL.64 [R1+0x680], R22 ;  /* 0x0006801601007387 */ /* 0x000fe80000100a00 */
[----:B------:R-:W4:Y:S04]  /*31200*/  LDL.LU R6, [R1+0x1828] ;  /* 0x0018280001067983 */ /* 0x000f280000300800 */
[----:B------:R-:W4:Y:S04]  /*31210*/  LDL.LU R4, [R1+0x1838] ;  /* 0x0018380001047983 */ /* 0x000f280000300800 */
[----:B------:R-:W4:Y:S01]  /*31220*/  LDL R7, [R1+0x164c] ;  /* 0x00164c0001077983 */ /* 0x000f220000100800 */
[----:B---3--:R-:W-:-:S02]  /*31230*/  IMAD.MOV.U32 R18, RZ, RZ, R11 ;  /* 0x000000ffff127224 */ /* 0x008fc400078e000b */
[----:B------:R-:W-:Y:S02]  /*31240*/  IMAD.MOV.U32 R11, RZ, RZ, R10 ;  /* 0x000000ffff0b7224 */ /* 0x000fe400078e000a */
[----:B------:R-:W-:Y:S02]  /*31250*/  IMAD.MOV.U32 R10, RZ, RZ, R9 ;  /* 0x000000ffff0a7224 */ /* 0x000fe400078e0009 */
[----:B------:R-:W-:-:S03]  /*31260*/  IMAD.MOV.U32 R19, RZ, RZ, R16 ;  /* 0x000000ffff137224 */ /* 0x000fc600078e0010 */
[----:B------:R-:W3:Y:S04]  /*31270*/  @P6 LDG.E.U16 R52, desc[UR6][R10.64] ;  /* 0x000000060a346981 */ /* 0x000ee8000c1e1500 */
[----:B------:R4:W3:Y:S04]  /*31280*/  @P6 LDG.E.U16 R12, desc[UR6][R18.64] ;  /* 0x00000006120c6981 */ /* 0x0008e8000c1e1500 */
[----:B--2---:R-:W-:Y:S04]  /*31290*/  @P4 STL [R1+0x11e8], R20 ;  /* 0x0011e81401004387 */ /* 0x004fe80000100800 */
[----:B------:R0:W-:Y:S04]  /*312a0*/  @P4 STL [R1+0x11ec], R17 ;  /* 0x0011ec1101004387 */ /* 0x0001e80000100800 */
[----:B------:R1:W-:Y:S04]  /*312b0*/  STL.64 [R1+0x670], R10 ;  /* 0x0006700a01007387 */ /* 0x0003e80000100a00 */
[----:B0-----:R-:W2:Y:S04]  /*312c0*/  LDL.LU R17, [R1+0x182c] ;  /* 0x00182c0001117983 */ /* 0x001ea80000300800 */
[----:B------:R4:W-:Y:S04]  /*312d0*/  STL.64 [R1+0x668], R18 ;  /* 0x0006681201007387 */ /* 0x0009e80000100a00 */
[----:B------:R-:W2:Y:S04]  /*312e0*/  LDL.LU R16, [R1+0x185c] ;  /* 0x00185c0001107983 */ /* 0x000ea80000300800 */
[----:B-1----:R-:W2:Y:S04]  /*312f0*/  LDL.LU R11, [R1+0x1830] ;  /* 0x00183000010b7983 */ /* 0x002ea80000300800 */
[----:B------:R-:W2:Y:S01]  /*31300*/  LDL.LU R10, [R1+0x1840] ;  /* 0x00184000010a7983 */ /* 0x000ea20000300800 */
[----:B------:R-:W-:-:S02]  /*31310*/  ISETP.GT.AND P3, PT, R2, 0x9e, PT ;  /* 0x0000009e0200780c */ /* 0x000fc40003f64270 */
[----:B------:R-:W-:Y:S01]  /*31320*/  ISETP.GT.AND P4, PT, R2, 0x9f, PT ;  /* 0x0000009f0200780c */ /* 0x000fe20003f84270 */
[----:B----4-:R-:W-:Y:S02]  /*31330*/  IMAD.MOV.U32 R18, RZ, RZ, R5 ;  /* 0x000000ffff127224 */ /* 0x010fe400078e0005 */
[----:B------:R-:W-:Y:S02]  /*31340*/  IMAD.MOV.U32 R19, RZ, RZ, R8 ;  /* 0x000000ffff137224 */ /* 0x000fe400078e0008 */
[----:B------:R-:W-:Y:S02]  /*31350*/  IMAD.MOV.U32 R25, RZ, RZ, R6 ;  /* 0x000000ffff197224 */ /* 0x000fe400078e0006 */
[----:B------:R-:W-:-:S04]  /*31360*/  IMAD.MOV.U32 R24, RZ, RZ, R4 ;  /* 0x000000ffff187224 */ /* 0x000fc800078e0004 */
[----:B------:R0:W4:Y:S04]  /*31370*/  @P3 LDG.E.U16 R53, desc[UR6][R18.64] ;  /* 0x0000000612353981 */ /* 0x000128000c1e1500 */
[----:B------:R-:W4:Y:S04]  /*31380*/  @P3 LDG.E.U16 R21, desc[UR6][R24.64] ;  /* 0x0000000618153981 */ /* 0x000f28000c1e1500 */
[----:B---3--:R1:W-:Y:S04]  /*31390*/  @P6 STL [R1+0x11e4], R52 ;  /* 0x0011e43401006387 */ /* 0x0083e80000100800 */
[----:B------:R-:W3:Y:S04]  /*313a0*/  LDL R23, [R1+0x11d8] ;  /* 0x0011d80001177983 */ /* 0x000ee80000100800 */
[----:B-1----:R-:W3:Y:S04]  /*313b0*/  LDL R52, [R1+0x11dc] ;  /* 0x0011dc0001347983 */ /* 0x002ee80000100800 */
[----:B------:R-:W-:Y:S04]  /*313c0*/  @P6 STL [R1+0x11e0], R12 ;  /* 0x0011e00c01006387 */ /* 0x000fe80000100800 */
[----:B------:R-:W3:Y:S04]  /*313d0*/  LDL R5, [R1+0x11d4] ;  /* 0x0011d40001057983 */ /* 0x000ee80000100800 */
[----:B------:R-:W3:Y:S04]  /*313e0*/  LDL.LU R9, [R1+0x1844] ;  /* 0x0018440001097983 */ /* 0x000ee80000300800 */
[----:B------:R0:W-:Y:S04]  /*313f0*/  STL.64 [R1+0x658], R18 ;  /* 0x0006581201007387 */ /* 0x0001e80000100a00 */
[----:B------:R-:W3:Y:S04]  /*31400*/  LDL.LU R8, [R1+0x1854] ;  /* 0x0018540001087983 */ /* 0x000ee80000300800 */
[----:B------:R-:W-:Y:S04]  /*31410*/  STL.64 [R1+0x660], R24 ;  /* 0x0006601801007387 */ /* 0x000fe80000100a00 */
[----:B------:R-:W3:Y:S04]  /*31420*/  LDL.LU R6, [R1+0x1848] ;  /* 0x0018480001067983 */ /* 0x000ee80000300800 */
[----:B------:R-:W3:Y:S04]  /*31430*/  LDL.LU R4, [R1+0x1858] ;  /* 0x0018580001047983 */ /* 0x000ee80000300800 */
[----:B--2---:R-:W2:Y:S01]  /*31440*/  @P4 LDG.E.U16 R14, desc[UR6][R10.64] ;  /* 0x000000060a0e4981 */ /* 0x004ea2000c1e1500 */
[----:B0-----:R-:W-:-:S02]  /*31450*/  IMAD.MOV.U32 R18, RZ, RZ, R16 ;  /* 0x000000ffff127224 */ /* 0x001fc400078e0010 */
[----:B------:R-:W-:Y:S01]  /*31460*/  IMAD.MOV.U32 R19, RZ, RZ, R17 ;  /* 0x000000ffff137224 */ /* 0x000fe200078e0011 */
[----:B------:R-:W-:Y:S01]  /*31470*/  ISETP.GT.AND P6, PT, R2, 0xa0, PT ;  /* 0x000000a00200780c */ /* 0x000fe20003fc4270 */
[----:B------:R-:W2:Y:S04]  /*31480*/  LDL R12, [R1+0x11d0] ;  /* 0x0011d000010c7983 */ /* 0x000ea80000100800 */
[----:B------:R3:W2:Y:S04]  /*31490*/  @P4 LDG.E.U16 R7, desc[UR6][R18.64] ;  /* 0x0000000612074981 */ /* 0x0006a8000c1e1500 */
[----:B----4-:R0:W-:Y:S04]  /*314a0*/  @P3 STL [R1+0x1654], R53 ;  /* 0x0016543501003387 */ /* 0x0101e80000100800 */
[----:B------:R-:W-:Y:S04]  /*314b0*/  @P3 STL [R1+0x1658], R21 ;  /* 0x0016581501003387 */ /* 0x000fe80000100800 */
[----:B------:R-:W4:Y:S04]  /*314c0*/  LDL R20, [R1+0x11cc] ;  /* 0x0011cc0001147983 */ /* 0x000f280000100800 */
[----:B0-----:R-:W4:Y:S04]  /*314d0*/  LDL R53, [R1+0x11c8] ;  /* 0x0011c80001357983 */ /* 0x001f280000100800 */
[----:B------:R3:W-:Y:S04]  /*314e0*/  STL.64 [R1+0x648], R18 ;  /* 0x0006481201007387 */ /* 0x0007e80000100a00 */
[----:B------:R-:W-:Y:S04]  /*314f0*/  STL.64 [R1+0x650], R10 ;  /* 0x0006500a01007387 */ /* 0x000fe80000100a00 */
[----:B------:R-:W4:Y:S04]  /*31500*/  LDL.LU R17, [R1+0x184c] ;  /* 0x00184c0001117983 */ /* 0x000f280000300800 */
[----:B------:R-:W4:Y:S01]  /*31510*/  LDL.LU R16, [R1+0x187c] ;  /* 0x00187c0001107983 */ /* 0x000f220000300800 */
[----:B---3--:R-:W-:-:S02]  /*31520*/  IMAD.MOV.U32 R19, RZ, RZ, R9 ;  /* 0x000000ffff137224 */ /* 0x008fc400078e0009 */
[----:B------:R-:W-:Y:S02]  /*31530*/  IMAD.MOV.U32 R18, RZ, RZ, R8 ;  /* 0x000000ffff127224 */ /* 0x000fe400078e0008 */
[----:B------:R-:W-:Y:S02]  /*31540*/  IMAD.MOV.U32 R25, RZ, RZ, R6 ;  /* 0x000000ffff197224 */ /* 0x000fe400078e0006 */
[----:B------:R-:W-:Y:S01]  /*31550*/  IMAD.MOV.U32 R24, RZ, RZ, R4 ;  /* 0x000000ffff187224 */ /* 0x000fe200078e0004 */
[----:B------:R4:W3:Y:S04]  /*31560*/  @P6 LDG.E.U16 R23, desc[UR6][R18.64] ;  /* 0x0000000612176981 */ /* 0x0008e8000c1e1500 */
[----:B------:R-:W3:Y:S04]  /*31570*/  @P6 LDG.E.U16 R52, desc[UR6][R24.64] ;  /* 0x0000000618346981 */ /* 0x000ee8000c1e1500 */
[----:B--2---:R0:W-:Y:S04]  /*31580*/  @P4 STL [R1+0x1650], R14 ;  /* 0x0016500e01004387 */ /* 0x0041e80000100800 */
[----:B0-----:R-:W2:Y:S04]  /*31590*/  LDL.LU R14, [R1+0x1850] ;  /* 0x00185000010e7983 */ /* 0x001ea80000300800 */
[----:B------:R-:W2:Y:S04]  /*315a0*/  LDL.LU R10, [R1+0x1860] ;  /* 0x00186000010a7983 */ /* 0x000ea80000300800 */
[----:B------:R0:W-:Y:S01]  /*315b0*/  @P4 STL [R1+0x164c], R7 ;  /* 0x00164c0701004387 */ /* 0x0001e20000100800 */
[----:B------:R-:W-:-:S03]  /*315c0*/  ISETP.GT.AND P3, PT, R2, 0xa1, PT ;  /* 0x000000a10200780c */ /* 0x000fc60003f64270 */
[----:B0-----:R-:W2:Y:S04]  /*315d0*/  LDL R7, [R1+0x11c4] ;  /* 0x0011c40001077983 */ /* 0x001ea80000100800 */
[----:B------:R-:W2:Y:S04]  /*315e0*/  LDL.LU R11, [R1+0x1864] ;  /* 0x00186400010b7983 */ /* 0x000ea80000300800 */
[----:B------:R-:W2:Y:S04]  /*315f0*/  LDL.LU R9, [R1+0x1874] ;  /* 0x0018740001097983 */ /* 0x000ea80000300800 */
[----:B------:R4:W-:Y:S04]  /*31600*/  STL.64 [R1+0x638], R18 ;  /* 0x0006381201007387 */ /* 0x0009e80000100a00 */
[----:B------:R-:W-:Y:S04]  /*31610*/  STL.64 [R1+0x640], R24 ;  /* 0x0006401801007387 */ /* 0x000fe80000100a00 */
[----:B------:R-:W2:Y:S04]  /*31620*/  LDL.LU R8, [R1+0x1868] ;  /* 0x0018680001087983 */ /* 0x000ea80000300800 */
[----:B------:R-:W2:Y:S04]  /*31630*/  LDL.LU R6, [R1+0x1878] ;  /* 0x0018780001067983 */ /* 0x000ea80000300800 */
[----:B------:R-:W2:Y:S04]  /*31640*/  LDL R21, [R1+0x11c0] ;  /* 0x0011c00001157983 */ /* 0x000ea80000100800 */
[----:B------:R-:W2:Y:S01]  /*31650*/  LDL R4, [R1+0x11bc] ;  /* 0x0011bc0001047983 */ /* 0x000ea20000100800 */
[----:B----4-:R-:W-:-:S02]  /*31660*/  IMAD.MOV.U32 R18, RZ, RZ, R16 ;  /* 0x000000ffff127224 */ /* 0x010fc400078e0010 */
[----:B------:R-:W-:-:S05]  /*31670*/  IMAD.MOV.U32 R19, RZ, RZ, R17 ;  /* 0x000000ffff137224 */ /* 0x000fca00078e0011 */
[----:B------:R0:W4:Y:S04]  /*31680*/  @P3 LDG.E.U16 R12, desc[UR6][R18.64] ;  /* 0x00000006120c3981 */ /* 0x000128000c1e1500 */
[----:B---3--:R1:W-:Y:S04]  /*31690*/  @P6 STL [R1+0x11dc], R52 ;  /* 0x0011dc3401006387 */ /* 0x0083e80000100800 */
[----:B-1----:R-:W3:Y:S04]  /*316a0*/  LDL R52, [R1+0x11b8] ;  /* 0x0011b80001347983 */ /* 0x002ee80000100800 */
[----:B------:R1:W-:Y:S01]  /*316b0*/  @P6 STL [R1+0x11d8], R23 ;  /* 0x0011d81701006387 */ /* 0x0003e20000100800 */
[----:B--2---:R-:W-:Y:S01]  /*316c0*/  IMAD.MOV.U32 R22, RZ, RZ, R10 ;  /* 0x000000ffff167224 */ /* 0x004fe200078e000a */
[----:B------:R-:W-:-:S02]  /*316d0*/  ISETP.GT.AND P4, PT, R2, 0xa2, PT ;  /* 0x000000a20200780c */ /* 0x000fc40003f84270 */
[----:B------:R-:W2:Y:S01]  /*316e0*/  LDL.LU R17, [R1+0x186c] ;  /* 0x00186c0001117983 */ /* 0x000ea20000300800 */
[----:B-1----:R-:W-:-:S03]  /*316f0*/  IMAD.MOV.U32 R23, RZ, RZ, R14 ;  /* 0x000000ffff177224 */ /* 0x002fc600078e000e */
[----:B------:R-:W2:Y:S04]  /*31700*/  LDL.LU R14, [R1+0x189c] ;  /* 0x00189c00010e7983 */ /* 0x000ea80000300800 */
[----:B------:R1:W2:Y:S04]  /*31710*/  @P3 LDG.E.U16 R5, desc[UR6][R22.64] ;  /* 0x0000000616053981 */ /* 0x0002a8000c1e1500 */
[----:B------:R0:W-:Y:S04]  /*31720*/  STL.64 [R1+0x628], R18 ;  /* 0x0006281201007387 */ /* 0x0001e80000100a00 */
[----:B------:R1:W-:Y:S04]  /*31730*/  STL.64 [R1+0x630], R22 ;  /* 0x0006301601007387 */ /* 0x0003e80000100a00 */
[----:B------:R-:W3:Y:S01]  /*31740*/  LDL.LU R10, [R1+0x1870] ;  /* 0x00187000010a7983 */ /* 0x000ee20000300800 */
[----:B0-----:R-:W-:-:S02]  /*31750*/  IMAD.MOV.U32 R18, RZ, RZ, R9 ;  /* 0x000000ffff127224 */ /* 0x001fc400078e0009 */
[----:B------:R-:W-:Y:S01]  /*31760*/  IMAD.MOV.U32 R19, RZ, RZ, R11 ;  /* 0x000000ffff137224 */ /* 0x000fe200078e000b */
[----:B-1----:R-:W-:Y:S01]  /*31770*/  MOV R22, R6 ;  /* 0x0000000600167202 */ /* 0x002fe20000000f00 */
[----:B------:R-:W-:-:S03]  /*31780*/  IMAD.MOV.U32 R23, RZ, RZ, R8 ;  /* 0x000000ffff177224 */ /* 0x000fc600078e0008 */
[----:B------:R-:W3:Y:S04]  /*31790*/  @P4 LDG.E.U16 R53, desc[UR6][R18.64] ;  /* 0x0000000612354981 */ /* 0x000ee8000c1e1500 */
[----:B------:R0:W3:Y:S04]  /*317a0*/  @P4 LDG.E.U16 R20, desc[UR6][R22.64] ;  /* 0x0000000616144981 */ /* 0x0000e8000c1e1500 */
[----:B--2---:R1:W-:Y:S04]  /*317b0*/  @P3 STL [R1+0x11d4], R5 ;  /* 0x0011d40501003387 */ /* 0x0043e80000100800 */
[----:B-1----:R-:W2:Y:S04]  /*317c0*/  LDL.LU R5, [R1+0x1880] ;  /* 0x0018800001057983 */ /* 0x002ea80000300800 */
[----:B----4-:R1:W-:Y:S04]  /*317d0*/  @P3 STL [R1+0x11d0], R12 ;  /* 0x0011d00c01003387 */ /* 0x0103e80000100800 */
        /* <DEDUP_REMOVED lines=8> */
[----:B------:R-:W4:Y:S04]  /*31860*/  LDL R6, [R1+0x11b0] ;  /* 0x0011b00001067983 */ /* 0x000f280000100800 */
[----:B-1----:R-:W4:Y:S04]  /*31870*/  LDL R12, [R1+0x11b4] ;  /* 0x0011b400010c7983 */ /* 0x002f280000100800 */
[----:B---3--:R1:W-:Y:S01]  /*31880*/  @P4 STL [R1+0x11c8], R53 ;  /* 0x0011c83501004387 */ /* 0x0083e20000100800 */
[----:B0-----:R-:W-:-:S02]  /*31890*/  IMAD.MOV.U32 R23, RZ, RZ, R10 ;  /* 0x000000ffff177224 */ /* 0x001fc400078e000a */
[----:B------:R-:W-:Y:S02]  /*318a0*/  IMAD.MOV.U32 R18, RZ, RZ, R14 ;  /* 0x000000ffff127224 */ /* 0x000fe400078e000e */
[----:B------:R-:W-:Y:S01]  /*318b0*/  IMAD.MOV.U32 R19, RZ, RZ, R17 ;  /* 0x000000ffff137224 */ /* 0x000fe200078e0011 */
[----:B------:R0:W-:Y:S04]  /*318c0*/  @P4 STL [R1+0x11cc], R20 ;  /* 0x0011cc1401004387 */ /* 0x0001e80000100800 */
[----:B-1----:R-:W3:Y:S04]  /*318d0*/  LDL R53, [R1+0x1644] ;  /* 0x0016440001357983 */ /* 0x002ee80000100800 */
[----:B------:R4:W3:Y:S04]  /*318e0*/  @P6 LDG.E.U16 R21, desc[UR6][R18.64] ;  /* 0x0000000612156981 */ /* 0x0008e8000c1e1500 */
[----:B0-----:R-:W3:Y:S04]  /*318f0*/  LDL R20, [R1+0x1648] ;  /* 0x0016480001147983 */ /* 0x001ee80000100800 */
[----:B------:R4:W-:Y:S01]  /*31900*/  STL.64 [R1+0x608], R18 ;  /* 0x0006081201007387 */ /* 0x0009e20000100a00 */
[----:B--2---:R-:W-:-:S05]  /*31910*/  IMAD.MOV.U32 R22, RZ, RZ, R5 ;  /* 0x000000ffff167224 */ /* 0x004fca00078e0005 */
[----:B------:R-:W2:Y:S01]  /*31920*/  @P6 LDG.E.U16 R7, desc[UR6][R22.64] ;  /* 0x0000000616076981 */ /* 0x000ea2000c1e1500 */
[----:B----4-:R-:W-:Y:S02]  /*31930*/  IMAD.MOV.U32 R19, RZ, RZ, R9 ;  /* 0x000000ffff137224 */ /* 0x010fe400078e0009 */
[----:B------:R-:W-:-:S05]  /*31940*/  IMAD.MOV.U32 R18, RZ, RZ, R8 ;  /* 0x000000ffff127224 */ /* 0x000fca00078e0008 */
[----:B------:R-:W4:Y:S04]  /*31950*/  @P3 LDG.E.U16 R4, desc[UR6][R18.64] ;  /* 0x0000000612043981 */ /* 0x000f28000c1e1500 */
[----:B------:R-:W-:Y:S04]  /*31960*/  STL.64 [R1+0x610], R22 ;  /* 0x0006101601007387 */ /* 0x000fe80000100a00 */
[----:B------:R-:W4:Y:S04]  /*31970*/  LDL.LU R14, [R1+0x188c] ;  /* 0x00188c00010e7983 */ /* 0x000f280000300800 */
[----:B------:R-:W4:Y:S01]  /*31980*/  LDL.LU R10, [R1+0x18bc] ;  /* 0x0018bc00010a7983 */ /* 0x000f220000300800 */
[----:B------:R-:W-:-:S02]  /*31990*/  IMAD.MOV.U32 R17, RZ, RZ, R16 ;  /* 0x000000ffff117224 */ /* 0x000fc400078e0010 */
[----:B------:R-:W-:-:S05]  /*319a0*/  IMAD.MOV.U32 R16, RZ, RZ, R11 ;  /* 0x000000ffff107224 */ /* 0x000fca00078e000b */
[----:B------:R-:W4:Y:S04]  /*319b0*/  @P3 LDG.E.U16 R52, desc[UR6][R16.64] ;  /* 0x0000000610343981 */ /* 0x000f28000c1e1500 */
[----:B--2---:R0:W-:Y:S04]  /*319c0*/  @P6 STL [R1+0x11c4], R7 ;  /* 0x0011c40701006387 */ /* 0x0041e80000100800 */
[----:B0-----:R-:W2:Y:S04]  /*319d0*/  LDL.LU R7, [R1+0x1890] ;  /* 0x0018900001077983 */ /* 0x001ea80000300800 */
[----:B------:R-:W2:Y:S04]  /*319e0*/  LDL.LU R5, [R1+0x18a0] ;  /* 0x0018a00001057983 */ /* 0x000ea80000300800 */
[----:B---3--:R-:W-:Y:S04]  /*319f0*/  @P6 STL [R1+0x11c0], R21 ;  /* 0x0011c01501006387 */ /* 0x008fe80000100800 */
[----:B------:R-:W3:Y:S04]  /*31a00*/  LDL R11, [R1+0x1640] ;  /* 0x00164000010b7983 */ /* 0x000ee80000100800 */
[----:B------:R-:W3:Y:S04]  /*31a10*/  LDL R9, [R1+0x163c] ;  /* 0x00163c0001097983 */ /* 0x000ee80000100800 */
[----:B------:R-:W-:Y:S04]  /*31a20*/  STL.64 [R1+0x5f8], R16 ;  /* 0x0005f81001007387 */ /* 0x000fe80000100a00 */
[----:B------:R-:W-:Y:S04]  /*31a30*/  STL.64 [R1+0x600], R18 ;  /* 0x0006001201007387 */ /* 0x000fe80000100a00 */
[----:B------:R-:W3:Y:S04]  /*31a40*/  LDL.LU R8, [R1+0x18a4] ;  /* 0x0018a40001087983 */ /* 0x000ee80000300800 */
[----:B----4-:R0:W-:Y:S04]  /*31a50*/  @P3 STL [R1+0x11bc], R4 ;  /* 0x0011bc0401003387 */ /* 0x0101e80000100800 */
[----:B0-----:R-:W4:Y:S04]  /*31a60*/  LDL.LU R4, [R1+0x18b4] ;  /* 0x0018b40001047983 */ /* 0x001f280000300800 */
[----:B------:R-:W3:Y:S04]  /*31a70*/  LDL.LU R22, [R1+0x18a8] ;  /* 0x0018a80001167983 */ /* 0x000ee80000300800 */
[----:B------:R-:W4:Y:S01]  /*31a80*/  LDL.LU R17, [R1+0x18b8] ;  /* 0x0018b80001117983 */ /* 0x000f220000300800 */
[----:B------:R-:W-:-:S02]  /*31a90*/  ISETP.GT.AND P4, PT, R2, 0xa5, PT ;  /* 0x000000a50200780c */ /* 0x000fc40003f84270 */
[----:B------:R-:W-:Y:S01]  /*31aa0*/  ISETP.GT.AND P6, PT, R2, 0xa6, PT ;  /* 0x000000a60200780c */ /* 0x000fe20003fc4270 */
[----:B------:R-:W-:Y:S02]  /*31ab0*/  IMAD.MOV.U32 R18, RZ, RZ, R10 ;  /* 0x000000ffff127224 */ /* 0x000fe400078e000a */
[----:B------:R-:W-:Y:S01]  /*31ac0*/  IMAD.MOV.U32 R19, RZ, RZ, R14 ;  /* 0x000000ffff137224 */ /* 0x000fe200078e000e */
[----:B------:R-:W4:Y:S04]  /*31ad0*/  LDL R21, [R1+0x11ac] ;  /* 0x0011ac0001157983 */ /* 0x000f280000100800 */
[----:B------:R0:W-:Y:S04]  /*31ae0*/  @P3 STL [R1+0x11b8], R52 ;  /* 0x0011b83401003387 */ /* 0x0001e80000100800 */
[----:B------:R1:W4:Y:S04]  /*31af0*/  @P4 LDG.E.U16 R6, desc[UR6][R18.64] ;  /* 0x0000000612064981 */ /* 0x000328000c1e1500 */
[----:B0-----:R-:W4:Y:S04]  /*31b00*/  LDL R52, [R1+0x11a8] ;  /* 0x0011a80001347983 */ /* 0x001f280000100800 */
[----:B------:R-:W4:Y:S04]  /*31b10*/  LDL.LU R16, [R1+0x18ac] ;  /* 0x0018ac0001107983 */ /* 0x000f280000300800 */
[----:B------:R-:W4:Y:S04]  /*31b20*/  LDL.LU R10, [R1+0x18dc] ;  /* 0x0018dc00010a7983 */ /* 0x000f280000300800 */
[----:B------:R1:W-:Y:S01]  /*31b30*/  STL.64 [R1+0x5e8], R18 ;  /* 0x0005e81201007387 */ /* 0x0003e20000100a00 */
[----:B--2---:R-:W-:-:S02]  /*31b40*/  IMAD.MOV.U32 R25, RZ, RZ, R7 ;  /* 0x000000ffff197224 */ /* 0x004fc400078e0007 */
[----:B------:R-:W-:-:S05]  /*31b50*/  IMAD.MOV.U32 R24, RZ, RZ, R5 ;  /* 0x000000ffff187224 */ /* 0x000fca00078e0005 */
[----:B------:R-:W2:Y:S04]  /*31b60*/  @P4 LDG.E.U16 R12, desc[UR6][R24.64] ;  /* 0x00000006180c4981 */ /* 0x000ea8000c1e1500 */
[----:B------:R-:W-:Y:S04]  /*31b70*/  STL.64 [R1+0x5f0], R24 ;  /* 0x0005f01801007387 */ /* 0x000fe80000100a00 */
[----:B------:R-:W2:Y:S04]  /*31b80*/  LDL.LU R7, [R1+0x18b0] ;  /* 0x0018b00001077983 */ /* 0x000ea80000300800 */
[----:B------:R-:W2:Y:S01]  /*31b90*/  LDL.LU R5, [R1+0x18c0] ;  /* 0x0018c00001057983 */ /* 0x000ea20000300800 */
[----:B---3--:R-:W-:-:S02]  /*31ba0*/  IMAD.MOV.U32 R23, RZ, RZ, R22 ;  /* 0x000000ffff177224 */ /* 0x008fc400078e0016 */
[----:B----4-:R-:W-:Y:S02]  /*31bb0*/  IMAD.MOV.U32 R22, RZ, RZ, R17 ;  /* 0x000000ffff167224 */ /* 0x010fe400078e0011 */
[----:B-1----:R-:W-:Y:S02]  /*31bc0*/  IMAD.MOV.U32 R18, RZ, RZ, R4 ;  /* 0x000000ffff127224 */ /* 0x002fe400078e0004 */
[----:B------:R-:W-:Y:S01]  /*31bd0*/  IMAD.MOV.U32 R19, RZ, RZ, R8 ;  /* 0x000000ffff137224 */ /* 0x000fe200078e0008 */
[----:B------:R-:W3:Y:S04]  /*31be0*/  LDL R14, [R1+0x11a4] ;  /* 0x0011a400010e7983 */ /* 0x000ee80000100800 */
[----:B------:R-:W4:Y:S04]  /*31bf0*/  @P6 LDG.E.U16 R20, desc[UR6][R22.64] ;  /* 0x0000000616146981 */ /* 0x000f28000c1e1500 */
[----:B------:R0:W3:Y:S01]  /*31c00*/  @P6 LDG.E.U16 R53, desc[UR6][R18.64] ;  /* 0x0000000612356981 */ /* 0x0000e2000c1e1500 */
[----:B------:R-:W-:-:S03]  /*31c10*/  ISETP.GT.AND P3, PT, R2, 0xa7, PT ;  /* 0x000000a70200780c */ /* 0x000fc60003f64270 */
[----:B--2---:R1:W-:Y:S04]  /*31c20*/  @P4 STL [R1+0x11b4], R12 ;  /* 0x0011b40c01004387 */ /* 0x0043e80000100800 */
[----:B-1----:R-:W2:Y:S04]  /*31c30*/  LDL R12, [R1+0x11a0] ;  /* 0x0011a000010c7983 */ /* 0x002ea80000100800 */
[----:B------:R1:W-:Y:S04]  /*31c40*/  @P4 STL [R1+0x11b0], R6 ;  /* 0x0011b00601004387 */ /* 0x0003e80000100800 */
[----:B-1----:R-:W2:Y:S04]  /*31c50*/  LDL R6, [R1+0x119c] ;  /* 0x00119c0001067983 */ /* 0x002ea80000100800 */
[----:B------:R-:W2:Y:S04]  /*31c60*/  LDL.LU R8, [R1+0x18c4] ;  /* 0x0018c40001087983 */ /* 0x000ea80000300800 */
[----:B------:R-:W2:Y:S04]  /*31c70*/  LDL.LU R4, [R1+0x18d4] ;  /* 0x0018d40001047983 */ /* 0x000ea80000300800 */
[----:B------:R-:W-:Y:S04]  /*31c80*/  STL.64 [R1+0x5d8], R18 ;  /* 0x0005d81201007387 */ /* 0x000fe80000100a00 */
[----:B------:R-:W-:Y:S04]  /*31c90*/  STL.64 [R1+0x5e0], R22 ;  /* 0x0005e01601007387 */ /* 0x000fe80000100a00 */
[----:B----4-:R1:W-:Y:S04]  /*31ca0*/  @P6 STL [R1+0x1648], R20 ;  /* 0x0016481401006387 */ /* 0x0103e80000100800 */
[----:B-1----:R-:W4:Y:S04]  /*31cb0*/  LDL.LU R20, [R1+0x18c8] ;  /* 0x0018c80001147983 */ /* 0x002f280000300800 */
[----:B------:R-:W4:Y:S01]  /*31cc0*/  LDL.LU R17, [R1+0x18d8] ;  /* 0x0018d80001117983 */ /* 0x000f220000300800 */
[----:B0-----:R-:W-:-:S02]  /*31cd0*/  IMAD.MOV.U32 R18, RZ, RZ, R10 ;  /* 0x000000ffff127224 */ /* 0x001fc400078e000a */
[----:B------:R-:W-:Y:S02]  /*31ce0*/  IMAD.MOV.U32 R19, RZ, RZ, R16 ;  /* 0x000000ffff137224 */ /* 0x000fe400078e0010 */
[----:B------:R-:W-:Y:S02]  /*31cf0*/  IMAD.MOV.U32 R22, RZ, RZ, R5 ;  /* 0x000000ffff167224 */ /* 0x000fe400078e0005 */
[----:B------:R-:W-:Y:S01]  /*31d00*/  IMAD.MOV.U32 R23, RZ, RZ, R7 ;  /* 0x000000ffff177224 */ /* 0x000fe200078e0007 */
[----:B------:R2:W4:Y:S04]  /*31d10*/  @P3 LDG.E.U16 R9, desc[UR6][R18.64] ;  /* 0x0000000612093981 */ /* 0x000528000c1e1500 */
[----:B------:R4:W4:Y:S04]  /*31d20*/  @P3 LDG.E.U16 R11, desc[UR6][R22.64] ;  /* 0x00000006160b3981 */ /* 0x000928000c1e1500 */
[----:B---3--:R0:W-:Y:S04]  /*31d30*/  @P6 STL [R1+0x1644], R53 ;  /* 0x0016443501006387 */ /* 0x0081e80000100800 */
[----:B------:R-:W3:Y:S04]  /*31d40*/  LDL.LU R16, [R1+0x18cc] ;  /* 0x0018cc0001107983 */ /* 0x000ee80000300800 */
[----:B------:R-:W3:Y:S04]  /*31d50*/  LDL.LU R10, [R1+0x18fc] ;  /* 0x0018fc00010a7983 */ /* 0x000ee80000300800 */
[----:B------:R2:W-:Y:S04]  /*31d60*/  STL.64 [R1+0x5c8], R18 ;  /* 0x0005c81201007387 */ /* 0x0005e80000100a00 */
[----:B------:R4:W-:Y:S04]  /*31d70*/  STL.64 [R1+0x5d0], R22 ;  /* 0x0005d01601007387 */ /* 0x0009e80000100a00 */
[----:B------:R-:W3:Y:S04]  /*31d80*/  LDL.LU R7, [R1+0x18d0] ;  /* 0x0018d00001077983 */ /* 0x000ee80000300800 */
[----:B------:R-:W3:Y:S01]  /*31d90*/  LDL.LU R5, [R1+0x18e0] ;  /* 0x0018e00001057983 */ /* 0x000ee20000300800 */
[----:B------:R-:W-:-:S02]  /*31da0*/  ISETP.GT.AND P4, PT, R2, 0xa8, PT ;  /* 0x000000a80200780c */ /* 0x000fc40003f84270 */
[----:B------:R-:W-:Y:S01]  /*31db0*/  ISETP.GT.AND P6, PT, R2, 0xa9, PT ;  /* 0x000000a90200780c */ /* 0x000fe20003fc4270 */
[----:B0-----:R-:W3:Y:S01]  /*31dc0*/  LDL R53, [R1+0x1198] ;  /* 0x0011980001357983 */ /* 0x001ee20000100800 */
[----:B--2---:R-:W-:Y:S02]  /*31dd0*/  IMAD.MOV.U32 R19, RZ, RZ, R8 ;  /* 0x000000ffff137224 */ /* 0x004fe400078e0008 */
[----:B------:R-:W-:-:S07]  /*31de0*/  IMAD.MOV.U32 R18, RZ, RZ, R4 ;  /* 0x000000ffff127224 */ /* 0x000fce00078e0004 */
[----:B------:R0:W2:Y:S01]  /*31df0*/  @P4 LDG.E.U16 R52, desc[UR6][R18.64] ;  /* 0x0000000612344981 */ /* 0x0000a2000c1e1500 */
[----:B----4-:R-:W-:Y:S01]  /*31e00*/  MOV R23, R20 ;  /* 0x0000001400177202 */ /* 0x010fe20000000f00 */
[----:B------:R-:W-:-:S05]  /*31e10*/  IMAD.MOV.U32 R22, RZ, RZ, R17 ;  /* 0x000000ffff167224 */ /* 0x000fca00078e0011 */
[----:B------:R-:W4:Y:S04]  /*31e20*/  @P4 LDG.E.U16 R21, desc[UR6][R22.64] ;  /* 0x0000000616154981 */ /* 0x000f28000c1e1500 */
[----:B------:R-:W-:Y:S04]  /*31e30*/  @P3 STL [R1+0x163c], R9 ;  /* 0x00163c0901003387 */ /* 0x000fe80000100800 */
[----:B------:R1:W-:Y:S01]  /*31e40*/  @P3 STL [R1+0x1640], R11 ;  /* 0x0016400b01003387 */ /* 0x0003e20000100800 */
[----:B---3--:R-:W-:-:S03]  /*31e50*/  IMAD.MOV.U32 R17, RZ, RZ, R16 ;  /* 0x000000ffff117224 */ /* 0x008fc600078e0010 */
[----:B-1----:R-:W3:Y:S04]  /*31e60*/  LDL.LU R11, [R1+0x18e4] ;  /* 0x0018e400010b7983 */ /* 0x002ee80000300800 */
[----:B------:R-:W3:Y:S04]  /*31e70*/  LDL.LU R9, [R1+0x18f4] ;  /* 0x0018f40001097983 */ /* 0x000ee80000300800 */
[----:B------:R-:W3:Y:S04]  /*31e80*/  LDL.LU R8, [R1+0x18e8] ;  /* 0x0018e80001087983 */ /* 0x000ee80000300800 */
[----:B------:R0:W-:Y:S04]  /*31e90*/  STL.64 [R1+0x5b8], R18 ;  /* 0x0005b81201007387 */ /* 0x0001e80000100a00 */
[----:B------:R-:W3:Y:S01]  /*31ea0*/  LDL.LU R4, [R1+0x18f8] ;  /* 0x0018f80001047983 */ /* 0x000ee20000300800 */
[----:B------:R-:W-:-:S05]  /*31eb0*/  IMAD.MOV.U32 R16, RZ, RZ, R10 ;  /* 0x000000ffff107224 */ /* 0x000fca00078e000a */
[----:B------:R-:W3:Y:S01]  /*31ec0*/  @P6 LDG.E.U16 R12, desc[UR6][R16.64] ;  /* 0x00000006100c6981 */ /* 0x000ee2000c1e1500 */
[----:B0-----:R-:W-:Y:S02]  /*31ed0*/  IMAD.MOV.U32 R18, RZ, RZ, R5 ;  /* 0x000000ffff127224 */ /* 0x001fe400078e0005 */
[----:B------:R-:W-:-:S05]  /*31ee0*/  IMAD.MOV.U32 R19, RZ, RZ, R7 ;  /* 0x000000ffff137224 */ /* 0x000fca00078e0007 */
[----:B------:R3:W3:Y:S04]  /*31ef0*/  @P6 LDG.E.U16 R14, desc[UR6][R18.64] ;  /* 0x00000006120e6981 */ /* 0x0006e8000c1e1500 */
[----:B------:R0:W-:Y:S04]  /*31f00*/  STL.64 [R1+0x5c0], R22 ;  /* 0x0005c01601007387 */ /* 0x0001e80000100a00 */
[----:B------:R-:W3:Y:S01]  /*31f10*/  LDL R20, [R1+0x1190] ;  /* 0x0011900001147983 */ /* 0x000ee20000100800 */
[----:B------:R-:W-:-:S03]  /*31f20*/  ISETP.GT.AND P3, PT, R2, 0xaa, PT ;  /* 0x000000aa0200780c */ /* 0x000fc60003f64270 */
[----:B0-----:R-:W3:Y:S04]  /*31f30*/  LDL R22, [R1+0x1194] ;  /* 0x0011940001167983 */ /* 0x001ee80000100800 */
[----:B--2---:R0:W-:Y:S04]  /*31f40*/  @P4 STL [R1+0x11a8], R52 ;  /* 0x0011a83401004387 */ /* 0x0041e80000100800 */
[----:B----4-:R-:W-:Y:S04]  /*31f50*/  @P4 STL [R1+0x11ac], R21 ;  /* 0x0011ac1501004387 */ /* 0x010fe80000100800 */
[----:B------:R-:W2:Y:S04]  /*31f60*/  LDL.LU R10, [R1+0x18ec] ;  /* 0x0018ec00010a7983 */ /* 0x000ea80000300800 */
[----:B------:R-:W4:Y:S04]  /*31f70*/  LDL.LU R5, [R1+0x191c] ;  /* 0x00191c0001057983 */ /* 0x000f280000300800 */
[----:B------:R-:W-:Y:S04]  /*31f80*/  STL.64 [R1+0x5a8], R16 ;  /* 0x0005a81001007387 */ /* 0x000fe80000100a00 */
[----:B------:R3:W-:Y:S04]  /*31f90*/  STL.64 [R1+0x5b0], R18 ;  /* 0x0005b01201007387 */ /* 0x0007e80000100a00 */
[----:B------:R-:W4:Y:S04]  /*31fa0*/  LDL R7, [R1+0x118c] ;  /* 0x00118c0001077983 */ /* 0x000f280000100800 */
[----:B0-----:R-:W4:Y:S01]  /*31fb0*/  LDL R52, [R1+0x1188] ;  /* 0x0011880001347983 */ /* 0x001f220000100800 */
[----:B---3--:R-:W-:-:S02]  /*31fc0*/  IMAD.MOV.U32 R18, RZ, RZ, R9 ;  /* 0x000000ffff127224 */ /* 0x008fc400078e0009 */
[----:B------:R-:W-:Y:S02]  /*31fd0*/  IMAD.MOV.U32 R9, RZ, RZ, R8 ;  /* 0x000000ffff097224 */ /* 0x000fe400078e0008 */
[----:B------:R-:W-:Y:S02]  /*31fe0*/  IMAD.MOV.U32 R8, RZ, RZ, R4 ;  /* 0x000000ffff087224 */ /* 0x000fe400078e0004 */
[----:B------:R-:W-:-:S03]  /*31ff0*/  IMAD.MOV.U32 R19, RZ, RZ, R11 ;  /* 0x000000ffff137224 */ /* 0x000fc600078e000b */
[----:B------:R-:W3:Y:S04]  /*32000*/  @P3 LDG.E.U16 R6, desc[UR6][R8.64] ;  /* 0x0000000608063981 */ /* 0x000ee8000c1e1500 */
[----:B------:R-:W-:Y:S04]  /*32010*/  @P6 STL [R1+0x11a0], R12 ;  /* 0x0011a00c01006387 */ /* 0x000fe80000100800 */
[----:B------:R2:W3:Y:S04]  /*32020*/  @P3 LDG.E.U16 R53, desc[UR6][R18.64] ;  /* 0x0000000612353981 */ /* 0x0004e8000c1e1500 */
[----:B------:R-:W-:Y:S04]  /*32030*/  @P6 STL [R1+0x11a4], R14 ;  /* 0x0011a40e01006387 */ /* 0x000fe80000100800 */
[----:B------:R0:W-:Y:S04]  /*32040*/  STL.64 [R1+0x5a0], R8 ;  /* 0x0005a00801007387 */ /* 0x0001e80000100a00 */
[----:B------:R-:W3:Y:S04]  /*32050*/  LDL.LU R25, [R1+0x18f0] ;  /* 0x0018f00001197983 */ /* 0x000ee80000300800 */
[----:B------:R2:W-:Y:S04]  /*32060*/  STL.64 [R1+0x598], R18 ;  /* 0x0005981201007387 */ /* 0x0005e80000100a00 */
[----:B------:R-:W3:Y:S01]  /*32070*/  LDL.LU R24, [R1+0x1900] ;  /* 0x0019000001187983 */ /* 0x000ee20000300800 */
[----:B------:R-:W-:-:S03]  /*32080*/  ISETP.GT.AND P4, PT, R2, 0xab, PT ;  /* 0x000000ab0200780c */ /* 0x000fc60003f84270 */
[----:B0-----:R-:W3:Y:S04]  /*32090*/  LDL.LU R9, [R1+0x1904] ;  /* 0x0019040001097983 */ /* 0x001ee80000300800 */
[----:B------:R-:W3:Y:S01]  /*320a0*/  LDL.LU R8, [R1+0x1914] ;  /* 0x0019140001087983 */ /* 0x000ee20000300800 */
[----:B--2---:R-:W-:Y:S02]  /*320b0*/  IMAD.MOV.U32 R19, RZ, RZ, R10 ;  /* 0x000000ffff137224 */ /* 0x004fe400078e000a */
[----:B----4-:R-:W-:-:S05]  /*320c0*/  IMAD.MOV.U32 R18, RZ, RZ, R5 ;  /* 0x000000ffff127224 */ /* 0x010fca00078e0005 */
[----:B------:R0:W2:Y:S04]  /*320d0*/  @P4 LDG.E.U16 R20, desc[UR6][R18.64] ;  /* 0x0000000612144981 */ /* 0x0000a8000c1e1500 */
[----:B---3--:R1:W-:Y:S04]  /*320e0*/  @P3 STL [R1+0x119c], R6 ;  /* 0x00119c0601003387 */ /* 0x0083e80000100800 */
[----:B-1----:R-:W3:Y:S04]  /*320f0*/  LDL.LU R6, [R1+0x1908] ;  /* 0x0019080001067983 */ /* 0x002ee80000300800 */
[----:B------:R-:W4:Y:S04]  /*32100*/  LDL.LU R4, [R1+0x1918] ;  /* 0x0019180001047983 */ /* 0x000f280000300800 */
[----:B------:R-:W4:Y:S04]  /*32110*/  LDL R23, [R1+0x1184] ;  /* 0x0011840001177983 */ /* 0x000f280000100800 */
[----:B------:R-:W4:Y:S04]  /*32120*/  LDL R17, [R1+0x1180] ;  /* 0x0011800001117983 */ /* 0x000f280000100800 */
[----:B------:R1:W-:Y:S04]  /*32130*/  @P3 STL [R1+0x1198], R53 ;  /* 0x0011983501003387 */ /* 0x0003e80000100800 */
[----:B------:R3:W4:Y:S04]  /*32140*/  @P4 LDG.E.U16 R22, desc[UR6][R24.64] ;  /* 0x0000000618164981 */ /* 0x000728000c1e1500 */
[----:B------:R-:W4:Y:S04]  /*32150*/  LDL.LU R16, [R1+0x190c] ;  /* 0x00190c0001107983 */ /* 0x000f280000300800 */
[----:B------:R-:W4:Y:S04]  /*32160*/  LDL.LU R14, [R1+0x193c] ;  /* 0x00193c00010e7983 */ /* 0x000f280000300800 */
[----:B------:R-:W4:Y:S04]  /*32170*/  LDL.LU R11, [R1+0x1910] ;  /* 0x00191000010b7983 */ /* 0x000f280000300800 */
[----:B------:R0:W-:Y:S04]  /*32180*/  STL.64 [R1+0x588], R18 ;  /* 0x0005881201007387 */ /* 0x0001e80000100a00 */
[----:B------:R-:W4:Y:S01]  /*32190*/  LDL.LU R10, [R1+0x1920] ;  /* 0x00192000010a7983 */ /* 0x000f220000300800 */
[----:B------:R-:W-:-:S03]  /*321a0*/  ISETP.GT.AND P6, PT, R2, 0xac, PT ;  /* 0x000000ac0200780c */ /* 0x000fc60003fc4270 */
[----:B------:R-:W4:Y:S04]  /*321b0*/  LDL R21, [R1+0x1638] ;  /* 0x0016380001157983 */ /* 0x000f280000100800 */
[----:B------:R-:W4:Y:S04]  /*321c0*/  LDL R12, [R1+0x1630] ;  /* 0x00163000010c7983 */ /* 0x000f280000100800 */
[----:B-1----:R-:W4:Y:S04]  /*321d0*/  LDL R53, [R1+0x1634] ;  /* 0x0016340001357983 */ /* 0x002f280000100800 */
[----:B------:R-:W4:Y:S04]  /*321e0*/  LDL R5, [R1+0x162c] ;  /* 0x00162c0001057983 */ /* 0x000f280000100800 */
[----:B------:R3:W-:Y:S01]  /*321f0*/  STL.64 [R1+0x590], R24 ;  /* 0x0005901801007387 */ /* 0x0007e20000100a00 */
[----:B------:R-:W-:Y:S01]  /*32200*/  ISETP.GT.AND P3, PT, R2, 0xad, PT ;  /* 0x000000ad0200780c */ /* 0x000fe20003f64270 */
[----:B0-----:R-:W-:-:S02]  /*32210*/  IMAD.MOV.U32 R18, RZ, RZ, R8 ;  /* 0x000000ffff127224 */ /* 0x001fc400078e0008 */
[----:B------:R-:W-:-:S05]  /*32220*/  IMAD.MOV.U32 R19, RZ, RZ, R9 ;  /* 0x000000ffff137224 */ /* 0x000fca00078e0009 */
[----:B------:R0:W4:Y:S04]  /*32230*/  @P6 LDG.E.U16 R52, desc[UR6][R18.64] ;  /* 0x0000000612346981 */ /* 0x000128000c1e1500 */
[----:B--2---:R-:W-:Y:S01]  /*32240*/  @P4 STL [R1+0x1190], R20 ;  /* 0x0011901401004387 */ /* 0x004fe20000100800 */
[----:B---3--:R-:W-:Y:S02]  /*32250*/  IMAD.MOV.U32 R25, RZ, RZ, R6 ;  /* 0x000000ffff197224 */ /* 0x008fe400078e0006 */
[----:B----4-:R-:W-:Y:S01]  /*32260*/  IMAD.MOV.U32 R24, RZ, RZ, R4 ;  /* 0x000000ffff187224 */ /* 0x010fe200078e0004 */
[----:B------:R-:W-:Y:S04]  /*32270*/  @P4 STL [R1+0x1194], R22 ;  /* 0x0011941601004387 */ /* 0x000fe80000100800 */
[----:B------:R1:W2:Y:S04]  /*32280*/  @P6 LDG.E.U16 R7, desc[UR6][R24.64] ;  /* 0x0000000618076981 */ /* 0x0002a8000c1e1500 */
[----:B------:R-:W3:Y:S04]  /*32290*/  LDL.LU R9, [R1+0x1924] ;  /* 0x0019240001097983 */ /* 0x000ee80000300800 */
[----:B------:R-:W4:Y:S04]  /*322a0*/  LDL.LU R8, [R1+0x1934] ;  /* 0x0019340001087983 */ /* 0x000f280000300800 */
[----:B------:R0:W-:Y:S04]  /*322b0*/  STL.64 [R1+0x578], R18 ;  /* 0x0005781201007387 */ /* 0x0001e80000100a00 */
[----:B------:R1:W-:Y:S04]  /*322c0*/  STL.64 [R1+0x580], R24 ;  /* 0x0005801801007387 */ /* 0x0003e80000100a00 */
[----:B------:R-:W3:Y:S04]  /*322d0*/  LDL.LU R6, [R1+0x1928] ;  /* 0x0019280001067983 */ /* 0x000ee80000300800 */
[----:B------:R-:W3:Y:S01]  /*322e0*/  LDL.LU R4, [R1+0x1938] ;  /* 0x0019380001047983 */ /* 0x000ee20000300800 */
[----:B0-----:R-:W-:-:S02]  /*322f0*/  IMAD.MOV.U32 R18, RZ, RZ, R14 ;  /* 0x000000ffff127224 */ /* 0x001fc400078e000e */
[----:B------:R-:W-:Y:S02]  /*32300*/  IMAD.MOV.U32 R19, RZ, RZ, R16 ;  /* 0x000000ffff137224 */ /* 0x000fe400078e0010 */
[----:B-1----:R-:W-:Y:S02]  /*32310*/  IMAD.MOV.U32 R24, RZ, RZ, R10 ;  /* 0x000000ffff187224 */ /* 0x002fe400078e000a */
[----:B------:R-:W-:Y:S01]  /*32320*/  IMAD.MOV.U32 R25, RZ, RZ, R11 ;  /* 0x000000ffff197224 */ /* 0x000fe200078e000b */
[----:B------:R-:W3:Y:S04]  /*32330*/  @P3 LDG.E.U16 R17, desc[UR6][R18.64] ;  /* 0x0000000612113981 */ /* 0x000ee8000c1e1500 */
[----:B------:R-:W3:Y:S04]  /*32340*/  @P3 LDG.E.U16 R23, desc[UR6][R24.64] ;  /* 0x0000000618173981 */ /* 0x000ee8000c1e1500 */
[----:B--2---:R0:W-:Y:S04]  /*32350*/  @P6 STL [R1+0x118c], R7 ;  /* 0x00118c0701006387 */ /* 0x0041e80000100800 */
[----:B0-----:R-:W2:Y:S04]  /*32360*/  LDL R7, [R1+0x117c] ;  /* 0x00117c0001077983 */ /* 0x001ea80000100800 */
[----:B------:R0:W-:Y:S04]  /*32370*/  @P6 STL [R1+0x1188], R52 ;  /* 0x0011883401006387 */ /* 0x0001e80000100800 */
[----:B------:R-:W2:Y:S04]  /*32380*/  LDL.LU R11, [R1+0x192c] ;  /* 0x00192c00010b7983 */ /* 0x000ea80000300800 */
[----:B------:R-:W2:Y:S04]  /*32390*/  LDL.LU R10, [R1+0x195c] ;  /* 0x00195c00010a7983 */ /* 0x000ea80000300800 */
[----:B------:R4:W-:Y:S04]  /*323a0*/  STL.64 [R1+0x568], R18 ;  /* 0x0005681201007387 */ /* 0x0009e80000100a00 */
[----:B------:R-:W-:Y:S04]  /*323b0*/  STL.64 [R1+0x570], R24 ;  /* 0x0005701801007387 */ /* 0x000fe80000100a00 */
[----:B------:R-:W2:Y:S04]  /*323c0*/  LDL.LU R16, [R1+0x1930] ;  /* 0x0019300001107983 */ /* 0x000ea80000300800 */
[----:B------:R-:W2:Y:S04]  /*323d0*/  LDL.LU R14, [R1+0x1940] ;  /* 0x00194000010e7983 */ /* 0x000ea80000300800 */
[----:B------:R-:W2:Y:S04]  /*323e0*/  LDL R20, [R1+0x1178] ;  /* 0x0011780001147983 */ /* 0x000ea80000100800 */
[----:B0-----:R-:W2:Y:S04]  /*323f0*/  LDL R52, [R1+0x1174] ;  /* 0x0011740001347983 */ /* 0x001ea80000100800 */
[----:B---3--:R-:W-:Y:S04]  /*32400*/  @P3 STL [R1+0x1180], R17 ;  /* 0x0011801101003387 */ /* 0x008fe80000100800 */
[----:B------:R0:W-:Y:S01]  /*32410*/  @P3 STL [R1+0x1184], R23 ;  /* 0x0011841701003387 */ /* 0x0001e20000100800 */
[----:B------:R-:W-:-:S02]  /*32420*/  IMAD.MOV.U32 R22, RZ, RZ, R4 ;  /* 0x000000ffff167224 */ /* 0x000fc400078e0004 */
[----:B----4-:R-:W-:Y:S02]  /*32430*/  IMAD.MOV.U32 R18, RZ, RZ, R8 ;  /* 0x000000ffff127224 */ /* 0x010fe400078e0008 */
[----:B------:R-:W-:Y:S02]  /*32440*/  IMAD.MOV.U32 R19, RZ, RZ, R9 ;  /* 0x000000ffff137224 */ /* 0x000fe400078e0009 */
[----:B------:R-:W3:Y:S04]  /*32450*/  LDL.LU R9, [R1+0x1944] ;  /* 0x0019440001097983 */ /* 0x000ee80000300800 */
[----:B------:R-:W4:Y:S01]  /*32460*/  LDL.LU R8, [R1+0x1954] ;  /* 0x0019540001087983 */ /* 0x000f220000300800 */
[----:B0-----:R-:W-:-:S03]  /*32470*/  IMAD.MOV.U32 R23, RZ, RZ, R6 ;  /* 0x000000ffff177224 */ /* 0x001fc600078e0006 */
[----:B------:R-:W-:Y:S04]  /*32480*/  STL.64 [R1+0x558], R18 ;  /* 0x0005581201007387 */ /* 0x000fe80000100a00 */
[----:B------:R0:W-:Y:S04]  /*32490*/  STL.64 [R1+0x560], R22 ;  /* 0x0005601601007387 */ /* 0x0001e80000100a00 */
[----:B------:R-:W0:Y:S04]  /*324a0*/  LDL.LU R6, [R1+0x1948] ;  /* 0x0019480001067983 */ /* 0x000e280000300800 */
[----:B------:R-:W3:Y:S01]  /*324b0*/  LDL.LU R4, [R1+0x1958] ;  /* 0x0019580001047983 */ /* 0x000ee20000300800 */
[----:B------:R-:W-:-:S02]  /*324c0*/  ISETP.GT.AND P4, PT, R2, 0xae, PT ;  /* 0x000000ae0200780c */ /* 0x000fc40003f84270 */
[C---:B------:R-:W-:Y:S02]  /*324d0*/  ISETP.GT.AND P6, PT, R2.reuse, 0xaf, PT ;  /* 0x000000af0200780c */ /* 0x040fe40003fc4270 */
[----:B------:R-:W-:-:S09]  /*324e0*/  ISETP.GT.AND P3, PT, R2, 0xb0, PT ;  /* 0x000000b00200780c */ /* 0x000fd20003f64270 */
[----:B------:R-:W4:Y:S04]  /*324f0*/  @P4 LDG.E.U16 R53, desc[UR6][R18.64] ;  /* 0x0000000612354981 */ /* 0x000f28000c1e1500 */
[----:B------:R0:W4:Y:S04]  /*32500*/  @P4 LDG.E.U16 R21, desc[UR6][R22.64] ;  /* 0x0000000616154981 */ /* 0x000128000c1e1500 */
[----:B--2---:R-:W2:Y:S01]  /*32510*/  @P6 LDG.E.U16 R5, desc[UR6][R10.64] ;  /* 0x000000060a056981 */ /* 0x004ea2000c1e1500 */
[----:B------:R-:W-:Y:S02]  /*32520*/  IMAD.MOV.U32 R17, RZ, RZ, R16 ;  /* 0x000000ffff117224 */ /* 0x000fe400078e0010 */
[----:B------:R-:W-:-:S05]  /*32530*/  IMAD.MOV.U32 R16, RZ, RZ, R14 ;  /* 0x000000ffff107224 */ /* 0x000fca00078e000e */
[----:B------:R1:W2:Y:S01]  /*32540*/  @P6 LDG.E.U16 R12, desc[UR6][R16.64] ;  /* 0x00000006100c6981 */ /* 0x0002a2000c1e1500 */
[----:B0-----:R-:W-:Y:S02]  /*32550*/  IMAD.MOV.U32 R23, RZ, RZ, R6 ;  /* 0x000000ffff177224 */ /* 0x001fe400078e0006 */
[----:B---3--:R-:W-:-:S05]  /*32560*/  IMAD.MOV.U32 R22, RZ, RZ, R4 ;  /* 0x000000ffff167224 */ /* 0x008fca00078e0004 */
[----:B------:R-:W3:Y:S04]  /*32570*/  @P3 LDG.E.U16 R7, desc[UR6][R22.64] ;  /* 0x0000000616073981 */ /* 0x000ee8000c1e1500 */
[----:B----4-:R0:W-:Y:S04]  /*32580*/  @P4 STL [R1+0x1634], R53 ;  /* 0x0016343501004387 */ /* 0x0101e80000100800 */
[----:B0-----:R-:W4:Y:S04]  /*32590*/  LDL R53, [R1+0x1170] ;  /* 0x0011700001357983 */ /* 0x001f280000100800 */
[----:B------:R-:W-:Y:S04]  /*325a0*/  @P4 STL [R1+0x1638], R21 ;  /* 0x0016381501004387 */ /* 0x000fe80000100800 */
[----:B------:R1:W-:Y:S04]  /*325b0*/  STL.64 [R1+0x550], R16 ;  /* 0x0005501001007387 */ /* 0x0003e80000100a00 */
[----:B------:R-:W-:Y:S04]  /*325c0*/  STL.64 [R1+0x548], R10 ;  /* 0x0005480a01007387 */ /* 0x000fe80000100a00 */
[----:B------:R-:W4:Y:S01]  /*325d0*/  LDL.LU R14, [R1+0x194c] ;  /* 0x00194c00010e7983 */ /* 0x000f220000300800 */
[----:B-1----:R-:W-:Y:S01]  /*325e0*/  MOV R16, R8 ;  /* 0x0000000800107202 */ /* 0x002fe20000000f00 */
[----:B------:R-:W-:-:S05]  /*325f0*/  IMAD.MOV.U32 R17, RZ, RZ, R9 ;  /* 0x000000ffff117224 */ /* 0x000fca00078e0009 */
[----:B------:R-:W4:Y:S04]  /*32600*/  @P3 LDG.E.U16 R20, desc[UR6][R16.64] ;  /* 0x0000000610143981 */ /* 0x000f28000c1e1500 */
[----:B--2---:R0:W-:Y:S04]  /*32610*/  @P6 STL [R1+0x162c], R5 ;  /* 0x00162c0501006387 */ /* 0x0041e80000100800 */
[----:B0-----:R-:W2:Y:S04]  /*32620*/  LDL.LU R5, [R1+0x1980] ;  /* 0x0019800001057983 */ /* 0x001ea80000300800 */
[----:B------:R0:W-:Y:S04]  /*32630*/  @P6 STL [R1+0x1630], R12 ;  /* 0x0016300c01006387 */ /* 0x0001e80000100800 */
[----:B0-----:R-:W2:Y:S04]  /*32640*/  LDL.LU R12, [R1+0x1950] ;  /* 0x00195000010c7983 */ /* 0x001ea80000300800 */
[----:B------:R-:W2:Y:S04]  /*32650*/  LDL.LU R11, [R1+0x1960] ;  /* 0x00196000010b7983 */ /* 0x000ea80000300800 */
[----:B------:R-:W2:Y:S04]  /*32660*/  LDL R19, [R1+0x116c] ;  /* 0x00116c0001137983 */ /* 0x000ea80000100800 */
[----:B------:R-:W2:Y:S04]  /*32670*/  LDL R21, [R1+0x1168] ;  /* 0x0011680001157983 */ /* 0x000ea80000100800 */
[----:B------:R-:W2:Y:S04]  /*32680*/  LDL R8, [R1+0x1164] ;  /* 0x0011640001087983 */ /* 0x000ea80000100800 */
[----:B------:R-:W2:Y:S04]  /*32690*/  LDL R9, [R1+0x1160] ;  /* 0x0011600001097983 */ /* 0x000ea80000100800 */
[----:B------:R-:W-:Y:S04]  /*326a0*/  STL.64 [R1+0x538], R16 ;  /* 0x0005381001007387 */ /* 0x000fe80000100a00 */
[----:B------:R-:W-:Y:S04]  /*326b0*/  STL.64 [R1+0x540], R22 ;  /* 0x0005401601007387 */ /* 0x000fe80000100a00 */
[----:B------:R-:W2:Y:S04]  /*326c0*/  LDL.LU R10, [R1+0x1964] ;  /* 0x00196400010a7983 */ /* 0x000ea80000300800 */
[----:B---3--:R0:W-:Y:S04]  /*326d0*/  @P3 STL [R1+0x117c], R7 ;  /* 0x00117c0701003387 */ /* 0x0081e80000100800 */
[----:B0-----:R-:W3:Y:S04]  /*326e0*/  LDL.LU R7, [R1+0x1978] ;  /* 0x0019780001077983 */ /* 0x001ee80000300800 */
[----:B------:R-:W3:Y:S04]  /*326f0*/  LDL.LU R6, [R1+0x196c] ;  /* 0x00196c0001067983 */ /* 0x000ee80000300800 */
[----:B------:R-:W3:Y:S01]  /*32700*/  LDL.LU R4, [R1+0x197c] ;  /* 0x00197c0001047983 */ /* 0x000ee20000300800 */
[----:B------:R-:W-:-:S02]  /*32710*/  ISETP.GT.AND P4, PT, R2, 0xb1, PT ;  /* 0x000000b10200780c */ /* 0x000fc40003f84270 */
[----:B------:R-:W-:Y:S01]  /*32720*/  ISETP.GT.AND P6, PT, R2, 0xb2, PT ;  /* 0x000000b20200780c */ /* 0x000fe20003fc4270 */
[----:B----4-:R-:W-:Y:S01]  /*32730*/  IMAD.MOV.U32 R23, RZ, RZ, R14 ;  /* 0x000000ffff177224 */ /* 0x010fe200078e000e */
[----:B------:R-:W-:Y:S01]  /*32740*/  @P3 STL [R1+0x1178], R20 ;  /* 0x0011781401003387 */ /* 0x000fe20000100800 */
[----:B--2---:R-:W-:-:S03]  /*32750*/  IMAD.MOV.U32 R22, RZ, RZ, R5 ;  /* 0x000000ffff167224 */ /* 0x004fc600078e0005 */
[----:B------:R-:W2:Y:S05]  /*32760*/  LDL R5, [R1+0x115c] ;  /* 0x00115c0001057983 */ /* 0x000eaa0000100800 */
[----:B------:R3:W4:Y:S01]  /*32770*/  @P4 LDG.E.U16 R53, desc[UR6][R22.64] ;  /* 0x0000000616354981 */ /* 0x000722000c1e1500 */
[----:B------:R-:W-:Y:S02]  /*32780*/  IMAD.MOV.U32 R17, RZ, RZ, R12 ;  /* 0x000000ffff117224 */ /* 0x000fe400078e000c */
[----:B------:R-:W-:-:S05]  /*32790*/  IMAD.MOV.U32 R16, RZ, RZ, R11 ;  /* 0x000000ffff107224 */ /* 0x000fca00078e000b */
[----:B------:R-:W2:Y:S04]  /*327a0*/  @P4 LDG.E.U16 R52, desc[UR6][R16.64] ;  /* 0x0000000610344981 */ /* 0x000ea8000c1e1500 */
[----:B------:R0:W-:Y:S04]  /*327b0*/  STL.64 [R1+0x530], R16 ;  /* 0x0005301001007387 */ /* 0x0001e80000100a00 */
[----:B------:R3:W-:Y:S04]  /*327c0*/  STL.64 [R1+0x528], R22 ;  /* 0x0005281601007387 */ /* 0x0007e80000100a00 */
[----:B0-----:R-:W4:Y:S01]  /*327d0*/  LDL.LU R17, [R1+0x1970] ;  /* 0x0019700001117983 */ /* 0x001f220000300800 */
[----:B---3--:R-:W-:-:S02]  /*327e0*/  IMAD.MOV.U32 R22, RZ, RZ, R7 ;  /* 0x000000ffff167224 */ /* 0x008fc400078e0007 */
[----:B------:R-:W-:Y:S01]  /*327f0*/  IMAD.MOV.U32 R23, RZ, RZ, R10 ;  /* 0x000000ffff177224 */ /* 0x000fe200078e000a */
[----:B------:R-:W3:Y:S01]  /*32800*/  LDL.LU R16, [R1+0x19a0] ;  /* 0x0019a00001107983 */ /* 0x000ee20000300800 */
[----:B------:R-:W-:Y:S02]  /*32810*/  IMAD.MOV.U32 R24, RZ, RZ, R4 ;  /* 0x000000ffff187224 */ /* 0x000fe400078e0004 */
[----:B------:R-:W-:Y:S01]  /*32820*/  IMAD.MOV.U32 R25, RZ, RZ, R6 ;  /* 0x000000ffff197224 */ /* 0x000fe200078e0006 */
[----:B------:R-:W3:Y:S04]  /*32830*/  LDL.LU R14, [R1+0x1974] ;  /* 0x00197400010e7983 */ /* 0x000ee80000300800 */
[----:B------:R-:W3:Y:S04]  /*32840*/  LDL.LU R11, [R1+0x1984] ;  /* 0x00198400010b7983 */ /* 0x000ee80000300800 */
[----:B------:R-:W3:Y:S04]  /*32850*/  @P6 LDG.E.U16 R21, desc[UR6][R22.64] ;  /* 0x0000000616156981 */ /* 0x000ee8000c1e1500 */
[----:B------:R-:W3:Y:S01]  /*32860*/  @P6 LDG.E.U16 R19, desc[UR6][R24.64] ;  /* 0x0000000618136981 */ /* 0x000ee2000c1e1500 */
[----:B------:R-:W-:-:S03]  /*32870*/  ISETP.GT.AND P3, PT, R2, 0xb3, PT ;  /* 0x000000b30200780c */ /* 0x000fc60003f64270 */
[----:B------:R-:W3:Y:S04]  /*32880*/  LDL R20, [R1+0x1158] ;  /* 0x0011580001147983 */ /* 0x000ee80000100800 */
[----:B------:R-:W3:Y:S04]  /*32890*/  LDL R12, [R1+0x1154] ;  /* 0x00115400010c7983 */ /* 0x000ee80000100800 */
[----:B--2---:R0:W-:Y:S04]  /*328a0*/  @P4 STL [R1+0x1174], R52 ;  /* 0x0011743401004387 */ /* 0x0041e80000100800 */
[----:B0-----:R-:W2:Y:S04]  /*328b0*/  LDL R52, [R1+0x1150] ;  /* 0x0011500001347983 */ /* 0x001ea80000100800 */
[----:B----4-:R0:W-:Y:S04]  /*328c0*/  @P4 STL [R1+0x1170], R53 ;  /* 0x0011703501004387 */ /* 0x0101e80000100800 */
[----:B------:R-:W4:Y:S04]  /*328d0*/  LDL.LU R18, [R1+0x1988] ;  /* 0x0019880001127983 */ /* 0x000f280000300800 */
[----:B------:R-:W2:Y:S04]  /*328e0*/  LDL.LU R10, [R1+0x1998] ;  /* 0x00199800010a7983 */ /* 0x000ea80000300800 */
[----:B------:R1:W-:Y:S04]  /*328f0*/  STL.64 [R1+0x518], R22 ;  /* 0x0005181601007387 */ /* 0x0003e80000100a00 */
[----:B------:R0:W-:Y:S04]  /*32900*/  STL.64 [R1+0x520], R24 ;  /* 0x0005201801007387 */ /* 0x0001e80000100a00 */
[----:B------:R-:W2:Y:S04]  /*32910*/  LDL.LU R7, [R1+0x198c] ;  /* 0x00198c0001077983 */ /* 0x000ea80000300800 */
[----:B------:R-:W2:Y:S04]  /*32920*/  LDL.LU R4, [R1+0x199c] ;  /* 0x00199c0001047983 */ /* 0x000ea80000300800 */
[----:B------:R-:W2:Y:S04]  /*32930*/  LDL R6, [R1+0x1628] ;  /* 0x0016280001067983 */ /* 0x000ea80000100800 */
[----:B0-----:R-:W2:Y:S04]  /*32940*/  LDL R53, [R1+0x1624] ;  /* 0x0016240001357983 */ /* 0x001ea80000100800 */
[----:B---3--:R-:W-:Y:S04]  /*32950*/  @P6 STL [R1+0x1168], R21 ;  /* 0x0011681501006387 */ /* 0x008fe80000100800 */
[----:B------:R4:W-:Y:S01]  /*32960*/  @P6 STL [R1+0x116c], R19 ;  /* 0x00116c1301006387 */ /* 0x0009e20000100800 */
[----:B-1----:R-:W-:-:S02]  /*32970*/  IMAD.MOV.U32 R22, RZ, RZ, R16 ;  /* 0x000000ffff167224 */ /* 0x002fc400078e0010 */
[----:B------:R-:W-:Y:S02]  /*32980*/  IMAD.MOV.U32 R23, RZ, RZ, R17 ;  /* 0x000000ffff177224 */ /* 0x000fe400078e0011 */
[----:B------:R-:W-:Y:S02]  /*32990*/  IMAD.MOV.U32 R24, RZ, RZ, R11 ;  /* 0x000000ffff187224 */ /* 0x000fe400078e000b */
[----:B------:R-:W-:Y:S01]  /*329a0*/  IMAD.MOV.U32 R25, RZ, RZ, R14 ;  /* 0x000000ffff197224 */ /* 0x000fe200078e000e */
[----:B------:R-:W3:Y:S04]  /*329b0*/  LDL.LU R17, [R1+0x1990] ;  /* 0x0019900001117983 */ /* 0x000ee80000300800 */
[----:B------:R0:W3:Y:S04]  /*329c0*/  @P3 LDG.E.U16 R9, desc[UR6][R22.64] ;  /* 0x0000000616093981 */ /* 0x0000e8000c1e1500 */
[----:B------:R-:W3:Y:S04]  /*329d0*/  LDL.LU R16, [R1+0x19c0] ;  /* 0x0019c00001107983 */ /* 0x000ee80000300800 */
[----:B------:R-:W3:Y:S04]  /*329e0*/  @P3 LDG.E.U16 R8, desc[UR6][R24.64] ;  /* 0x0000000618083981 */ /* 0x000ee8000c1e1500 */
[----:B------:R0:W-:Y:S04]  /*329f0*/  STL.64 [R1+0x508], R22 ;  /* 0x0005081601007387 */ /* 0x0001e80000100a00 */
[----:B------:R-:W-:Y:S04]  /*32a00*/  STL.64 [R1+0x510], R24 ;  /* 0x0005101801007387 */ /* 0x000fe80000100a00 */
[----:B------:R-:W3:Y:S04]  /*32a10*/  LDL.LU R14, [R1+0x1994] ;  /* 0x00199400010e7983 */ /* 0x000ee80000300800 */
[----:B------:R-:W3:Y:S01]  /*32a20*/  LDL.LU R11, [R1+0x19a4] ;  /* 0x0019a400010b7983 */ /* 0x000ee20000300800 */
[----:B------:R-:W-:-:S02]  /*32a30*/  ISETP.GT.AND P4, PT, R2, 0xb4, PT ;  /* 0x000000b40200780c */ /* 0x000fc40003f84270 */
[----:B------:R-:W-:Y:S01]  /*32a40*/  ISETP.GT.AND P6, PT, R2, 0xb5, PT ;  /* 0x000000b50200780c */ /* 0x000fe20003fc4270 */
[----:B----4-:R-:W-:Y:S02]  /*32a50*/  IMAD.MOV.U32 R19, RZ, RZ, R18 ;  /* 0x000000ffff137224 */ /* 0x010fe400078e0012 */
[----:B--2---:R-:W-:Y:S02]  /*32a60*/  IMAD.MOV.U32 R18, RZ, RZ, R10 ;  /* 0x000000ffff127224 */ /* 0x004fe400078e000a */
[----:B0-----:R-:W-:Y:S02]  /*32a70*/  IMAD.MOV.U32 R23, RZ, RZ, R7 ;  /* 0x000000ffff177224 */ /* 0x001fe400078e0007 */
[----:B------:R-:W-:-:S04]  /*32a80*/  IMAD.MOV.U32 R22, RZ, RZ, R4 ;  /* 0x000000ffff167224 */ /* 0x000fc800078e0004 */
[----:B------:R0:W2:Y:S04]  /*32a90*/  @P4 LDG.E.U16 R20, desc[UR6][R18.64] ;  /* 0x0000000612144981 */ /* 0x0000a8000c1e1500 */
[----:B------:R-:W4:Y:S04]  /*32aa0*/  @P4 LDG.E.U16 R5, desc[UR6][R22.64] ;  /* 0x0000000616054981 */ /* 0x000f28000c1e1500 */
[----:B---3--:R1:W-:Y:S04]  /*32ab0*/  @P3 STL [R1+0x1160], R9 ;  /* 0x0011600901003387 */ /* 0x0083e80000100800 */
[----:B------:R-:W3:Y:S04]  /*32ac0*/  @P6 LDG.E.U16 R52, desc[UR6][R16.64] ;  /* 0x0000000610346981 */ /* 0x000ee8000c1e1500 */
[----:B-1----:R-:W3:Y:S04]  /*32ad0*/  LDL.LU R9, [R1+0x19a8] ;  /* 0x0019a80001097983 */ /* 0x002ee80000300800 */
[----:B------:R1:W-:Y:S04]  /*32ae0*/  @P3 STL [R1+0x1164], R8 ;  /* 0x0011640801003387 */ /* 0x0003e80000100800 */
[----:B-1----:R-:W3:Y:S04]  /*32af0*/  LDL.LU R8, [R1+0x19b8] ;  /* 0x0019b80001087983 */ /* 0x002ee80000300800 */
[----:B------:R-:W3:Y:S04]  /*32b00*/  LDL R21, [R1+0x1620] ;  /* 0x0016200001157983 */ /* 0x000ee80000100800 */
[----:B------:R-:W3:Y:S04]  /*32b10*/  LDL R7, [R1+0x161c] ;  /* 0x00161c0001077983 */ /* 0x000ee80000100800 */
[----:B------:R0:W-:Y:S04]  /*32b20*/  STL.64 [R1+0x4f8], R18 ;  /* 0x0004f81201007387 */ /* 0x0001e80000100a00 */
[----:B------:R-:W-:Y:S04]  /*32b30*/  STL.64 [R1+0x500], R22 ;  /* 0x0005001601007387 */ /* 0x000fe80000100a00 */
[----:B------:R-:W3:Y:S04]  /*32b40*/  LDL.LU R10, [R1+0x19ac] ;  /* 0x0019ac00010a7983 */ /* 0x000ee80000300800 */
[----:B------:R-:W3:Y:S01]  /*32b50*/  LDL.LU R4, [R1+0x19bc] ;  /* 0x0019bc0001047983 */ /* 0x000ee20000300800 */
[----:B0-----:R-:W-:-:S02]  /*32b60*/  IMAD.MOV.U32 R18, RZ, RZ, R11 ;  /* 0x000000ffff127224 */ /* 0x001fc400078e000b */
[----:B------:R-:W-:-:S05]  /*32b70*/  IMAD.MOV.U32 R19, RZ, RZ, R14 ;  /* 0x000000ffff137224 */ /* 0x000fca00078e000e */
[----:B------:R-:W3:Y:S01]  /*32b80*/  @P6 LDG.E.U16 R12, desc[UR6][R18.64] ;  /* 0x00000006120c6981 */ /* 0x000ee2000c1e1500 */
[----:B------:R-:W-:-:S03]  /*32b90*/  ISETP.GT.AND P3, PT, R2, 0xb6, PT ;  /* 0x000000b60200780c */ /* 0x000fc60003f64270 */
[----:B----4-:R0:W-:Y:S04]  /*32ba0*/  @P4 STL [R1+0x115c], R5 ;  /* 0x00115c0501004387 */ /* 0x0101e80000100800 */
[----:B0-----:R-:W4:Y:S04]  /*32bb0*/  LDL R5, [R1+0x114c] ;  /* 0x00114c0001057983 */ /* 0x001f280000100800 */
[----:B--2---:R-:W-:Y:S04]  /*32bc0*/  @P4 STL [R1+0x1158], R20 ;  /* 0x0011581401004387 */ /* 0x004fe80000100800 */
[----:B------:R-:W2:Y:S04]  /*32bd0*/  LDL R11, [R1+0x1148] ;  /* 0x00114800010b7983 */ /* 0x000ea80000100800 */
[----:B------:R-:W-:Y:S04]  /*32be0*/  STL.64 [R1+0x4f0], R18 ;  /* 0x0004f01201007387 */ /* 0x000fe80000100a00 */
[----:B------:R0:W-:Y:S04]  /*32bf0*/  STL.64 [R1+0x4e8], R16 ;  /* 0x0004e81001007387 */ /* 0x0001e80000100a00 */
[----:B---3--:R1:W-:Y:S04]  /*32c00*/  @P6 STL [R1+0x1150], R52 ;  /* 0x0011503401006387 */ /* 0x0083e80000100800 */
[----:B------:R-:W3:Y:S01]  /*32c10*/  @P3 LDG.E.U16 R53, desc[UR6][R8.64] ;  /* 0x0000000608353981 */ /* 0x000ee2000c1e1500 */
[----:B0-----:R-:W-:-:S02]  /*32c20*/  IMAD.MOV.U32 R17, RZ, RZ, R10 ;  /* 0x000000ffff117224 */ /* 0x001fc400078e000a */
[----:B------:R-:W-:-:S05]  /*32c30*/  IMAD.MOV.U32 R16, RZ, RZ, R4 ;  /* 0x000000ffff107224 */ /* 0x000fca00078e0004 */
[----:B------:R-:W2:Y:S04]  /*32c40*/  @P3 LDG.E.U16 R6, desc[UR6][R16.64] ;  /* 0x0000000610063981 */ /* 0x000ea8000c1e1500 */
[----:B------:R-:W-:Y:S04]  /*32c50*/  @P6 STL [R1+0x1154], R12 ;  /* 0x0011540c01006387 */ /* 0x000fe80000100800 */
[----:B------:R-:W3:Y:S04]  /*32c60*/  LDL.LU R19, [R1+0x19b0] ;  /* 0x0019b00001137983 */ /* 0x000ee80000300800 */
[----:B------:R-:W3:Y:S04]  /*32c70*/  LDL.LU R18, [R1+0x19e0] ;  /* 0x0019e00001127983 */ /* 0x000ee80000300800 */
[----:B------:R-:W3:Y:S04]  /*32c80*/  LDL.LU R22, [R1+0x19b4] ;  /* 0x0019b40001167983 */ /* 0x000ee80000300800 */
[----:B------:R-:W-:Y:S04]  /*32c90*/  STL.64 [R1+0x4d8], R8 ;  /* 0x0004d80801007387 */ /* 0x000fe80000100a00 */
[----:B------:R-:W4:Y:S04]  /*32ca0*/  LDL.LU R20, [R1+0x19c4] ;  /* 0x0019c40001147983 */ /* 0x000f280000300800 */
[----:B-1----:R-:W4:Y:S04]  /*32cb0*/  LDL R52, [R1+0x1144] ;  /* 0x0011440001347983 */ /* 0x002f280000100800 */
[----:B------:R0:W-:Y:S04]  /*32cc0*/  STL.64 [R1+0x4e0], R16 ;  /* 0x0004e01001007387 */ /* 0x0001e80000100a00 */
[----:B0-----:R-:W4:Y:S04]  /*32cd0*/  LDL.LU R17, [R1+0x19c8] ;  /* 0x0019c80001117983 */ /* 0x001f280000300800 */
[----:B------:R-:W4:Y:S04]  /*32ce0*/  LDL.LU R16, [R1+0x19d8] ;  /* 0x0019d80001107983 */ /* 0x000f280000300800 */
[----:B------:R-:W4:Y:S04]  /*32cf0*/  LDL.LU R10, [R1+0x19cc] ;  /* 0x0019cc00010a7983 */ /* 0x000f280000300800 */
[----:B------:R-:W4:Y:S01]  /*32d00*/  LDL.LU R4, [R1+0x19dc] ;  /* 0x0019dc0001047983 */ /* 0x000f220000300800 */
[----:B------:R-:W-:-:S03]  /*32d10*/  ISETP.GT.AND P4, PT, R2, 0xb7, PT ;  /* 0x000000b70200780c */ /* 0x000fc60003f84270 */
[----:B------:R-:W4:Y:S04]  /*32d20*/  LDL.LU R9, [R1+0x19d0] ;  /* 0x0019d00001097983 */ /* 0x000f280000300800 */
[----:B------:R-:W4:Y:S01]  /*32d30*/  LDL.LU R8, [R1+0x1a00] ;  /* 0x001a000001087983 */ /* 0x000f220000300800 */
[----:B------:R-:W-:-:S03]  /*32d40*/  ISETP.GT.AND P6, PT, R2, 0xb8, PT ;  /* 0x000000b80200780c */ /* 0x000fc60003fc4270 */
[----:B------:R-:W4:Y:S04]  /*32d50*/  LDL R23, [R1+0x1140] ;  /* 0x0011400001177983 */ /* 0x000f280000100800 */
[----:B------:R-:W4:Y:S04]  /*32d60*/  LDL R14, [R1+0x113c] ;  /* 0x00113c00010e7983 */ /* 0x000f280000100800 */
[----:B------:R-:W4:Y:S04]  /*32d70*/  LDL R12, [R1+0x1138] ;  /* 0x00113800010c7983 */ /* 0x000f280000100800 */
[----:B--2---:R0:W-:Y:S04]  /*32d80*/  @P3 STL [R1+0x1628], R6 ;  /* 0x0016280601003387 */ /* 0x0041e80000100800 */
[----:B0-----:R-:W2:Y:S01]  /*32d90*/  LDL R6, [R1+0x1134] ;  /* 0x0011340001067983 */ /* 0x001ea20000100800 */
[----:B---3--:R-:W-:Y:S01]  /*32da0*/  MOV R25, R22 ;  /* 0x0000001600197202 */ /* 0x008fe20000000f00 */
[----:B----4-:R-:W-:-:S02]  /*32db0*/  IMAD.MOV.U32 R24, RZ, RZ, R20 ;  /* 0x000000ffff187224 */ /* 0x010fc400078e0014 */
[----:B------:R0:W-:Y:S04]  /*32dc0*/  @P3 STL [R1+0x1624], R53 ;  /* 0x0016243501003387 */ /* 0x0001e80000100800 */
[----:B------:R1:W3:Y:S04]  /*32dd0*/  @P4 LDG.E.U16 R7, desc[UR6][R18.64] ;  /* 0x0000000612074981 */ /* 0x0002e8000c1e1500 */
[----:B------:R-:W4:Y:S04]  /*32de0*/  @P4 LDG.E.U16 R21, desc[UR6][R24.64] ;  /* 0x0000000618154981 */ /* 0x000f28000c1e1500 */
[----:B0-----:R-:W2:Y:S04]  /*32df0*/  LDL R53, [R1+0x1130] ;  /* 0x0011300001357983 */ /* 0x001ea80000100800 */
[----:B------:R-:W-:Y:S04]  /*32e00*/  STL.64 [R1+0x4d0], R24 ;  /* 0x0004d01801007387 */ /* 0x000fe80000100a00 */
[----:B------:R1:W-:Y:S04]  /*32e10*/  STL.64 [R1+0x4c8], R18 ;  /* 0x0004c81201007387 */ /* 0x0003e80000100a00 */
[----:B------:R-:W2:Y:S01]  /*32e20*/  LDL.LU R20, [R1+0x19d4] ;  /* 0x0019d40001147983 */ /* 0x000ea20000300800 */
[----:B-1----:R-:W-:-:S02]  /*32e30*/  IMAD.MOV.U32 R18, RZ, RZ, R16 ;  /* 0x000000ffff127224 */ /* 0x002fc400078e0010 */
[----:B------:R-:W-:Y:S02]  /*32e40*/  IMAD.MOV.U32 R19, RZ, RZ, R17 ;  /* 0x000000ffff137224 */ /* 0x000fe400078e0011 */
[----:B------:R-:W-:Y:S02]  /*32e50*/  IMAD.MOV.U32 R16, RZ, RZ, R4 ;  /* 0x000000ffff107224 */ /* 0x000fe400078e0004 */
[----:B------:R-:W-:Y:S01]  /*32e60*/  IMAD.MOV.U32 R17, RZ, RZ, R10 ;  /* 0x000000ffff117224 */ /* 0x000fe200078e000a */
[----:B------:R0:W2:Y:S04]  /*32e70*/  @P6 LDG.E.U16 R11, desc[UR6][R18.64] ;  /* 0x00000006120b6981 */ /* 0x0000a8000c1e1500 */
[----:B------:R-:W2:Y:S04]  /*32e80*/  @P6 LDG.E.U16 R5, desc[UR6][R16.64] ;  /* 0x0000000610056981 */ /* 0x000ea8000c1e1500 */
[----:B---3--:R1:W-:Y:S04]  /*32e90*/  @P4 STL [R1+0x161c], R7 ;  /* 0x00161c0701004387 */ /* 0x0083e80000100800 */
[----:B-1----:R-:W3:Y:S04]  /*32ea0*/  LDL.LU R7, [R1+0x19e4] ;  /* 0x0019e40001077983 */ /* 0x002ee80000300800 */
[----:B----4-:R-:W-:Y:S04]  /*32eb0*/  @P4 STL [R1+0x1620], R21 ;  /* 0x0016201501004387 */ /* 0x010fe80000100800 */
[----:B------:R1:W-:Y:S04]  /*32ec0*/  STL.64 [R1+0x4c0], R16 ;  /* 0x0004c01001007387 */ /* 0x0003e80000100a00 */
[----:B-1----:R-:W4:Y:S04]  /*32ed0*/  LDL.LU R17, [R1+0x19e8] ;  /* 0x0019e80001117983 */ /* 0x002f280000300800 */
[----:B------:R-:W-:Y:S04]  /*32ee0*/  STL.64 [R1+0x4b8], R18 ;  /* 0x0004b81201007387 */ /* 0x000fe80000100a00 */
[----:B------:R-:W4:Y:S04]  /*32ef0*/  LDL.LU R16, [R1+0x19f8] ;  /* 0x0019f80001107983 */ /* 0x000f280000300800 */
[----:B--2---:R1:W-:Y:S04]  /*32f00*/  @P6 STL [R1+0x114c], R5 ;  /* 0x00114c0501006387 */ /* 0x0043e80000100800 */
[----:B-1----:R-:W2:Y:S04]  /*32f10*/  LDL.LU R5, [R1+0x19ec] ;  /* 0x0019ec0001057983 */ /* 0x002ea80000300800 */
[----:B------:R-:W2:Y:S01]  /*32f20*/  LDL.LU R4, [R1+0x19fc] ;  /* 0x0019fc0001047983 */ /* 0x000ea20000300800 */
[----:B------:R-:W-:-:S02]  /*32f30*/  ISETP.GT.AND P3, PT, R2, 0xb9, PT ;  /* 0x000000b90200780c */ /* 0x000fc40003f64270 */
[----:B------:R-:W-:Y:S01]  /*32f40*/  ISETP.GT.AND P4, PT, R2, 0xba, PT ;  /* 0x000000ba0200780c */ /* 0x000fe20003f84270 */
[----:B------:R-:W-:Y:S02]  /*32f50*/  IMAD.MOV.U32 R21, RZ, RZ, R20 ;  /* 0x000000ffff157224 */ /* 0x000fe400078e0014 */
[----:B0-----:R-:W-:Y:S02]  /*32f60*/  IMAD.MOV.U32 R18, RZ, RZ, R8 ;  /* 0x000000ffff127224 */ /* 0x001fe400078e0008 */
[----:B------:R-:W-:Y:S01]  /*32f70*/  IMAD.MOV.U32 R19, RZ, RZ, R9 ;  /* 0x000000ffff137224 */ /* 0x000fe200078e0009 */
[----:B------:R0:W-:Y:S04]  /*32f80*/  @P6 STL [R1+0x1148], R11 ;  /* 0x0011480b01006387 */ /* 0x0001e80000100800 */
[----:B------:R-:W2:Y:S04]  /*32f90*/  LDL.LU R9, [R1+0x19f0] ;  /* 0x0019f00001097983 */ /* 0x000ea80000300800 */
[----:B------:R-:W2:Y:S04]  /*32fa0*/  LDL.LU R8, [R1+0x1a20] ;  /* 0x001a200001087983 */ /* 0x000ea80000300800 */
[----:B------:R2:W2:Y:S04]  /*32fb0*/  @P3 LDG.E.U16 R23, desc[UR6][R18.64] ;  /* 0x0000000612173981 */ /* 0x0004a8000c1e1500 */
[----:B0-----:R-:W2:Y:S04]  /*32fc0*/  LDL.LU R11, [R1+0x19f4] ;  /* 0x0019f400010b7983 */ /* 0x001ea80000300800 */
[----:B------:R2:W-:Y:S04]  /*32fd0*/  STL.64 [R1+0x4a8], R18 ;  /* 0x0004a81201007387 */ /* 0x0005e80000100a00 */
[----:B------:R-:W2:Y:S01]  /*32fe0*/  LDL.LU R10, [R1+0x1a04] ;  /* 0x001a0400010a7983 */ /* 0x000ea20000300800 */
[----:B---3--:R-:W-:-:S05]  /*32ff0*/  IMAD.MOV.U32 R20, RZ, RZ, R7 ;  /* 0x000000ffff147224 */ /* 0x008fca00078e0007 */
[----:B------:R-:W3:Y:S04]  /*33000*/  @P3 LDG.E.U16 R52, desc[UR6][R20.64] ;  /* 0x0000000614343981 */ /* 0x000ee8000c1e1500 */
[----:B----4-:R-:W4:Y:S01]  /*33010*/  @P4 LDG.E.U16 R12, desc[UR6][R16.64] ;  /* 0x00000006100c4981 */ /* 0x010f22000c1e1500 */
[----:B--2---:R-:W-:Y:S02]  /*33020*/  IMAD.MOV.U32 R19, RZ, RZ, R5 ;  /* 0x000000ffff137224 */ /* 0x004fe400078e0005 */
[----:B------:R-:W-:-:S05]  /*33030*/  IMAD.MOV.U32 R18, RZ, RZ, R4 ;  /* 0x000000ffff127224 */ /* 0x000fca00078e0004 */
[----:B------:R-:W2:Y:S04]  /*33040*/  @P4 LDG.E.U16 R14, desc[UR6][R18.64] ;  /* 0x00000006120e4981 */ /* 0x000ea8000c1e1500 */
[----:B------:R0:W-:Y:S04]  /*33050*/  STL.64 [R1+0x4b0], R20 ;  /* 0x0004b01401007387 */ /* 0x0001e80000100a00 */
[----:B------:R-:W2:Y:S04]  /*33060*/  LDL R7, [R1+0x1124] ;  /* 0x0011240001077983 */ /* 0x000ea80000100800 */
[----:B0-----:R-:W2:Y:S04]  /*33070*/  LDL R20, [R1+0x112c] ;  /* 0x00112c0001147983 */ /* 0x001ea80000100800 */
[----:B------:R-:W2:Y:S04]  /*33080*/  LDL R21, [R1+0x1128] ;  /* 0x0011280001157983 */ /* 0x000ea80000100800 */
[----:B---3--:R0:W-:Y:S04]  /*33090*/  @P3 STL [R1+0x1144], R52 ;  /* 0x0011443401003387 */ /* 0x0081e80000100800 */
[----:B0-----:R-:W3:Y:S04]  /*330a0*/  LDL R52, [R1+0x1120] ;  /* 0x0011200001347983 */ /* 0x001ee80000100800 */
[----:B------:R-:W-:Y:S04]  /*330b0*/  @P3 STL [R1+0x1140], R23 ;  /* 0x0011401701003387 */ /* 0x000fe80000100800 */
[----:B------:R-:W3:Y:S04]  /*330c0*/  LDL.LU R5, [R1+0x1a08] ;  /* 0x001a080001057983 */ /* 0x000ee80000300800 */
[----:B------:R-:W3:Y:S04]  /*330d0*/  LDL.LU R4, [R1+0x1a18] ;  /* 0x001a180001047983 */ /* 0x000ee80000300800 */
[----:B------:R-:W-:Y:S04]  /*330e0*/  STL.64 [R1+0x498], R16 ;  /* 0x0004981001007387 */ /* 0x000fe80000100a00 */
[----:B------:R0:W-:Y:S04]  /*330f0*/  STL.64 [R1+0x4a0], R18 ;  /* 0x0004a01201007387 */ /* 0x0001e80000100a00 */
[----:B----4-:R-:W-:Y:S04]  /*33100*/  @P4 STL [R1+0x1138], R12 ;  /* 0x0011380c01004387 */ /* 0x010fe80000100800 */
[----:B--2---:R1:W-:Y:S04]  /*33110*/  @P4 STL [R1+0x113c], R14 ;  /* 0x00113c0e01004387 */ /* 0x0043e80000100800 */
[----:B------:R2:W-:Y:S04]  /*33120*/  STL.64 [R1+0x490], R10 ;  /* 0x0004900a01007387 */ /* 0x0005e80000100a00 */
[----:B------:R4:W-:Y:S04]  /*33130*/  STL.64 [R1+0x488], R8 ;  /* 0x0004880801007387 */ /* 0x0009e80000100a00 */
[----:B------:R-:W3:Y:S04]  /*33140*/  LDL.LU R24, [R1+0x1a0c] ;  /* 0x001a0c0001187983 */ /* 0x000ee80000300800 */
[----:B0-----:R-:W3:Y:S01]  /*33150*/  LDL.LU R19, [R1+0x1a1c] ;  /* 0x001a1c0001137983 */ /* 0x001ee20000300800 */
[----:B------:R-:W-:-:S02]  /*33160*/  ISETP.GT.AND P6, PT, R2, 0xbb, PT ;  /* 0x000000bb0200780c */ /* 0x000fc40003fc4270 */
[----:B------:R-:W-:Y:S01]  /*33170*/  ISETP.GT.AND P3, PT, R2, 0xbc, PT ;  /* 0x000000bc0200780c */ /* 0x000fe20003f64270 */
[----:B------:R-:W3:Y:S04]  /*33180*/  LDL.LU R18, [R1+0x1a10] ;  /* 0x001a100001127983 */ /* 0x000ee80000300800 */
[----:B-1----:R-:W3:Y:S06]  /*33190*/  LDL.LU R14, [R1+0x1a40] ;  /* 0x001a4000010e7983 */ /* 0x002eec0000300800 */
[----:B------:R-:W3:Y:S04]  /*331a0*/  @P6 LDG.E.U16 R53, desc[UR6][R8.64] ;  /* 0x0000000608356981 */ /* 0x000ee8000c1e1500 */
[----:B------:R-:W3:Y:S04]  /*331b0*/  @P6 LDG.E.U16 R6, desc[UR6][R10.64] ;  /* 0x000000060a066981 */ /* 0x000ee8000c1e1500 */
[----:B--2---:R-:W2:Y:S04]  /*331c0*/  LDL.LU R11, [R1+0x1a14] ;  /* 0x001a1400010b7983 */ /* 0x004ea80000300800 */
[----:B----4-:R-:W4:Y:S04]  /*331d0*/  LDL.LU R8, [R1+0x1a24] ;  /* 0x001a240001087983 */ /* 0x010f280000300800 */
[----:B------:R-:W2:Y:S04]  /*331e0*/  LDL R9, [R1+0x1618] ;  /* 0x0016180001097983 */ /* 0x000ea80000100800 */
[----:B------:R-:W2:Y:S01]  /*331f0*/  LDL R12, [R1+0x1614] ;  /* 0x00161400010c7983 */ /* 0x000ea20000100800 */
[----:B---3--:R-:W-:-:S02]  /*33200*/  IMAD.MOV.U32 R23, RZ, RZ, R5 ;  /* 0x000000ffff177224 */ /* 0x008fc400078e0005 */
[----:B------:R-:W-:-:S05]  /*33210*/  IMAD.MOV.U32 R22, RZ, RZ, R4 ;  /* 0x000000ffff167224 */ /* 0x000fca00078e0004 */
[----:B------:R-:W3:Y:S01]  /*33220*/  @P3 LDG.E.U16 R21, desc[UR6][R22.64] ;  /* 0x0000000616153981 */ /* 0x000ee2000c1e1500 */
[----:B------:R-:W-:Y:S02]  /*33230*/  IMAD.MOV.U32 R25, RZ, RZ, R24 ;  /* 0x000000ffff197224 */ /* 0x000fe400078e0018 */
[----:B------:R-:W-:-:S05]  /*33240*/  IMAD.MOV.U32 R24, RZ, RZ, R19 ;  /* 0x000000ffff187224 */ /* 0x000fca00078e0013 */
[----:B------:R-:W4:Y:S01]  /*33250*/  @P3 LDG.E.U16 R20, desc[UR6][R24.64] ;  /* 0x0000000618143981 */ /* 0x000f22000c1e1500 */
[----:B------:R-:W-:-:S03]  /*33260*/  ISETP.GT.AND P4, PT, R2, 0xbd, PT ;  /* 0x000000bd0200780c */ /* 0x000fc60003f84270 */
[----:B------:R-:W-:Y:S04]  /*33270*/  @P6 STL [R1+0x1130], R53 ;  /* 0x0011303501006387 */ /* 0x000fe80000100800 */
[----:B------:R0:W-:Y:S04]  /*33280*/  @P6 STL [R1+0x1134], R6 ;  /* 0x0011340601006387 */ /* 0x0001e80000100800 */
[----:B------:R-:W4:Y:S04]  /*33290*/  LDL.LU R10, [R1+0x1a28] ;  /* 0x001a2800010a7983 */ /* 0x000f280000300800 */
[----:B0-----:R-:W4:Y:S04]  /*332a0*/  LDL.LU R6, [R1+0x1a38] ;  /* 0x001a380001067983 */ /* 0x001f280000300800 */
[----:B------:R-:W4:Y:S04]  /*332b0*/  LDL.LU R5, [R1+0x1a2c] ;  /* 0x001a2c0001057983 */ /* 0x000f280000300800 */
[----:B------:R-:W-:Y:S04]  /*332c0*/  STL.64 [R1+0x478], R22 ;  /* 0x0004781601007387 */ /* 0x000fe80000100a00 */
[----:B------:R-:W4:Y:S04]  /*332d0*/  LDL.LU R4, [R1+0x1a3c] ;  /* 0x001a3c0001047983 */ /* 0x000f280000300800 */
[----:B------:R-:W4:Y:S04]  /*332e0*/  LDL R16, [R1+0x1610] ;  /* 0x0016100001107983 */ /* 0x000f280000100800 */
[----:B------:R-:W4:Y:S04]  /*332f0*/  LDL R17, [R1+0x160c] ;  /* 0x00160c0001117983 */ /* 0x000f280000100800 */
[----:B------:R-:W4:Y:S04]  /*33300*/  LDL R53, [R1+0x10b8] ;  /* 0x0010b80001357983 */ /* 0x000f280000100800 */
[----:B------:R-:W-:Y:S01]  /*33310*/  STL.64 [R1+0x480], R24 ;  /* 0x0004801801007387 */ /* 0x000fe20000100a00 */
[----:B------:R-:W-:-:S02]  /*33320*/  IMAD.MOV.U32 R19, RZ, RZ, R18 ;  /* 0x000000ffff137224 */ /* 0x000fc400078e0012 */
[----:B------:R-:W-:-:S05]  /*33330*/  IMAD.MOV.U32 R18, RZ, RZ, R14 ;  /* 0x000000ffff127224 */ /* 0x000fca00078e000e */
[----:B------:R-:W4:Y:S04]  /*33340*/  @P4 LDG.E.U16 R52, desc[UR6][R18.64] ;  /* 0x0000000612344981 */ /* 0x000f28000c1e1500 */
[----:B---3--:R2:W-:Y:S02]  /*33350*/  @P3 STL [R1+0x1128], R21 ;  /* 0x0011281501003387 */ /* 0x0085e40000100800 */
[----:B--2---:R-:W-:Y:S02]  /*33360*/  IMAD.MOV.U32 R21, RZ, RZ, R11 ;  /* 0x000000ffff157224 */ /* 0x004fe400078e000b */
[----:B----4-:R0:W-:Y:S04]  /*33370*/  @P3 STL [R1+0x112c], R20 ;  /* 0x00112c1401003387 */ /* 0x0101e80000100800 */
[----:B------:R-:W2:Y:S01]  /*33380*/  LDL R14, [R1+0x10b4] ;  /* 0x0010b400010e7983 */ /* 0x000ea20000100800 */
[----:B0-----:R-:W-:-:S05]  /*33390*/  IMAD.MOV.U32 R20, RZ, RZ, R8 ;  /* 0x000000ffff147224 */ /* 0x001fca00078e0008 */
[----:B------:R-:W3:Y:S04]  /*333a0*/  @P4 LDG.E.U16 R7, desc[UR6][R20.64] ;  /* 0x0000000614074981 */ /* 0x000ee8000c1e1500 */
[----:B------:R-:W-:Y:S04]  /*333b0*/  STL.64 [R1+0x470], R20 ;  /* 0x0004701401007387 */ /* 0x000fe80000100a00 */
[----:B------:R-:W-:Y:S04]  /*333c0*/  STL.64 [R1+0x468], R18 ;  /* 0x0004681201007387 */ /* 0x000fe80000100a00 */
[----:B------:R-:W4:Y:S01]  /*333d0*/  LDL.LU R8, [R1+0x1a30] ;  /* 0x001a300001087983 */ /* 0x000f220000300800 */
[----:B------:R-:W-:-:S02]  /*333e0*/  ISETP.GT.AND P6, PT, R2, 0xbe, PT ;  /* 0x000000be0200780c */ /* 0x000fc40003fc4270 */
[----:B------:R-:W-:Y:S01]  /*333f0*/  ISETP.GT.AND P3, PT, R2, 0xbf, PT ;  /* 0x000000bf0200780c */ /* 0x000fe20003f64270 */
[----:B------:R-:W-:Y:S01]  /*33400*/  IMAD.MOV.U32 R25, RZ, RZ, R5 ;  /* 0x000000ffff197224 */ /* 0x000fe200078e0005 */
[----:B---3--:R0:W-:Y:S04]  /*33410*/  @P4 STL [R1+0x1124], R7 ;  /* 0x0011240701004387 */ /* 0x0081e80000100800 */
[----:B0-----:R-:W3:Y:S04]  /*33420*/  LDL.LU R7, [R1+0x1a60] ;  /* 0x001a600001077983 */ /* 0x001ee80000300800 */
[----:B------:R0:W-:Y:S04]  /*33430*/  @P4 STL [R1+0x1120], R52 ;  /* 0x0011203401004387 */ /* 0x0001e80000100800 */
[----:B------:R-:W2:Y:S04]  /*33440*/  LDL.LU R23, [R1+0x1a34] ;  /* 0x001a340001177983 */ /* 0x000ea80000300800 */
[----:B------:R-:W2:Y:S01]  /*33450*/  LDL.LU R22, [R1+0x1a44] ;  /* 0x001a440001167983 */ /* 0x000ea20000300800 */
[----:B------:R-:W-:-:S02]  /*33460*/  IMAD.MOV.U32 R18, RZ, RZ, R6 ;  /* 0x000000ffff127224 */ /* 0x000fc400078e0006 */
[----:B------:R-:W-:Y:S02]  /*33470*/  IMAD.MOV.U32 R19, RZ, RZ, R10 ;  /* 0x000000ffff137224 */ /* 0x000fe400078e000a */
[----:B------:R-:W-:-:S03]  /*33480*/  IMAD.MOV.U32 R24, RZ, RZ, R4 ;  /* 0x000000ffff187224 */ /* 0x000fc600078e0004 */
[----:B------:R4:W2:Y:S04]  /*33490*/  @P6 LDG.E.U16 R12, desc[UR6][R18.64] ;  /* 0x00000006120c6981 */ /* 0x0008a8000c1e1500 */
[----:B------:R-:W2:Y:S04]  /*334a0*/  @P6 LDG.E.U16 R9, desc[UR6][R24.64] ;  /* 0x0000000618096981 */ /* 0x000ea8000c1e1500 */
[----:B------:R4:W-:Y:S04]  /*334b0*/  STL.64 [R1+0x458], R18 ;  /* 0x0004581201007387 */ /* 0x0009e80000100a00 */
[----:B------:R-:W-:Y:S04]  /*334c0*/  STL.64 [R1+0x460], R24 ;  /* 0x0004601801007387 */ /* 0x000fe80000100a00 */
[----:B------:R-:W2:Y:S04]  /*334d0*/  LDL.LU R11, [R1+0x1a48] ;  /* 0x001a4800010b7983 */ /* 0x000ea80000300800 */
[----:B------:R-:W2:Y:S04]  /*334e0*/  LDL.LU R10, [R1+0x1a58] ;  /* 0x001a5800010a7983 */ /* 0x000ea80000300800 */
[----:B------:R-:W2:Y:S04]  /*334f0*/  LDL.LU R5, [R1+0x1a4c] ;  /* 0x001a4c0001057983 */ /* 0x000ea80000300800 */
[----:B------:R-:W2:Y:S01]  /*33500*/  LDL.LU R4, [R1+0x1a5c] ;  /* 0x001a5c0001047983 */ /* 0x000ea20000300800 */
[----:B------:R-:W-:-:S03]  /*33510*/  ISETP.GT.AND P4, PT, R2, 0xc0, PT ;  /* 0x000000c00200780c */ /* 0x000fc60003f84270 */
[----:B------:R-:W2:Y:S04]  /*33520*/  LDL R20, [R1+0x10b0] ;  /* 0x0010b00001147983 */ /* 0x000ea80000100800 */
[----:B------:R-:W2:Y:S04]  /*33530*/  LDL R21, [R1+0x10ac] ;  /* 0x0010ac0001157983 */ /* 0x000ea80000100800 */
[----:B------:R-:W2:Y:S04]  /*33540*/  LDL R6, [R1+0x10a8] ;  /* 0x0010a80001067983 */ /* 0x000ea80000100800 */
[----:B0-----:R-:W2:Y:S01]  /*33550*/  LDL R52, [R1+0x10a4] ;  /* 0x0010a40001347983 */ /* 0x001ea20000100800 */
[----:B----4-:R-:W-:-:S02]  /*33560*/  IMAD.MOV.U32 R19, RZ, RZ, R8 ;  /* 0x000000ffff137224 */ /* 0x010fc400078e0008 */
[----:B---3--:R-:W-:Y:S01]  /*33570*/  IMAD.MOV.U32 R18, RZ, RZ, R7 ;  /* 0x000000ffff127224 */ /* 0x008fe200078e0007 */
[----:B--2---:R-:W2:Y:S04]  /*33580*/  @P3 LDG.E.U16 R16, desc[UR6][R22.64] ;  /* 0x0000000616103981 */ /* 0x004ea8000c1e1500 */
[----:B------:R0:W3:Y:S04]  /*33590*/  @P3 LDG.E.U16 R17, desc[UR6][R18.64] ;  /* 0x0000000612113981 */ /* 0x0000e8000c1e1500 */
[----:B------:R1:W-:Y:S04]  /*335a0*/  @P6 STL [R1+0x1614], R12 ;  /* 0x0016140c01006387 */ /* 0x0003e80000100800 */
[----:B------:R4:W-:Y:S04]  /*335b0*/  @P6 STL [R1+0x1618], R9 ;  /* 0x0016180901006387 */ /* 0x0009e80000100800 */
[----:B------:R-:W2:Y:S04]  /*335c0*/  @P4 LDG.E.U16 R53, desc[UR6][R4.64] ;  /* 0x0000000604354981 */ /* 0x000ea8000c1e1500 */
[----:B-1----:R-:W2:Y:S04]  /*335d0*/  LDL.LU R12, [R1+0x1a50] ;  /* 0x001a5000010c7983 */ /* 0x002ea80000300800 */
[----:B----4-:R-:W4:Y:S04]  /*335e0*/  LDL.LU R9, [R1+0x1a80] ;  /* 0x001a800001097983 */ /* 0x010f280000300800 */
[----:B------:R-:W4:Y:S04]  /*335f0*/  LDL.LU R8, [R1+0x1a54] ;  /* 0x001a540001087983 */ /* 0x000f280000300800 */
[----:B------:R0:W-:Y:S04]  /*33600*/  STL.64 [R1+0x448], R18 ;  /* 0x0004481201007387 */ /* 0x0001e80000100a00 */
[----:B------:R-:W4:Y:S04]  /*33610*/  LDL.LU R7, [R1+0x1a64] ;  /* 0x001a640001077983 */ /* 0x000f280000300800 */
[----:B------:R-:W-:Y:S01]  /*33620*/  STL.64 [R1+0x450], R22 ;  /* 0x0004501601007387 */ /* 0x000fe20000100a00 */
[----:B0-----:R-:W-:Y:S01]  /*33630*/  MOV R18, R10 ;  /* 0x0000000a00127202 */ /* 0x001fe20000000f00 */
[----:B------:R-:W-:-:S05]  /*33640*/  IMAD.MOV.U32 R19, RZ, RZ, R11 ;  /* 0x000000ffff137224 */ /* 0x000fca00078e000b */
[----:B------:R0:W4:Y:S04]  /*33650*/  @P4 LDG.E.U16 R14, desc[UR6][R18.64] ;  /* 0x00000006120e4981 */ /* 0x000128000c1e1500 */
[----:B---3--:R-:W-:Y:S04]  /*33660*/  @P3 STL [R1+0x160c], R17 ;  /* 0x00160c1101003387 */ /* 0x008fe80000100800 */
[----:B--2---:R-:W-:Y:S04]  /*33670*/  @P3 STL [R1+0x1610], R16 ;  /* 0x0016101001003387 */ /* 0x004fe80000100800 */
[----:B------:R1:W-:Y:S04]  /*33680*/  STL.64 [R1+0x440], R4 ;  /* 0x0004400401007387 */ /* 0x0003e80000100a00 */
[----:B-1----:R-:W2:Y:S04]  /*33690*/  LDL.LU R5, [R1+0x1a68] ;  /* 0x001a680001057983 */ /* 0x002ea80000300800 */
[----:B------:R0:W-:Y:S04]  /*336a0*/  STL.64 [R1+0x438], R18 ;  /* 0x0004381201007387 */ /* 0x0001e80000100a00 */
[----:B------:R-:W2:Y:S04]  /*336b0*/  LDL.LU R4, [R1+0x1a78] ;  /* 0x001a780001047983 */ /* 0x000ea80000300800 */
[----:B------:R-:W3:Y:S04]  /*336c0*/  LDL.LU R16, [R1+0x1a6c] ;  /* 0x001a6c0001107983 */ /* 0x000ee80000300800 */
[----:B------:R-:W3:Y:S01]  /*336d0*/  LDL.LU R10, [R1+0x1a7c] ;  /* 0x001a7c00010a7983 */ /* 0x000ee20000300800 */
[----:B------:R-:W-:-:S02]  /*336e0*/  ISETP.GT.AND P6, PT, R2, 0xc1, PT ;  /* 0x000000c10200780c */ /* 0x000fc40003fc4270 */
[----:B------:R-:W-:Y:S01]  /*336f0*/  ISETP.GT.AND P3, PT, R2, 0xc2, PT ;  /* 0x000000c20200780c */ /* 0x000fe20003f64270 */
[----:B------:R-:W3:Y:S04]  /*33700*/  LDL R11, [R1+0x10a0] ;  /* 0x0010a000010b7983 */ /* 0x000ee80000100800 */
[----:B------:R1:W-:Y:S01]  /*33710*/  @P4 STL [R1+0x10b8], R53 ;  /* 0x0010b83501004387 */ /* 0x0003e20000100800 */
[----:B----4-:R-:W-:Y:S02]  /*33720*/  IMAD.MOV.U32 R24, RZ, RZ, R7 ;  /* 0x000000ffff187224 */ /* 0x010fe400078e0007 */
[----:B------:R-:W-:Y:S02]  /*33730*/  IMAD.MOV.U32 R25, RZ, RZ, R8 ;  /* 0x000000ffff197224 */ /* 0x000fe400078e0008 */
[----:B0-----:R-:W-:-:S02]  /*33740*/  IMAD.MOV.U32 R18, RZ, RZ, R9 ;  /* 0x000000ffff127224 */ /* 0x001fc400078e0009 */
[----:B------:R-:W-:Y:S01]  /*33750*/  IMAD.MOV.U32 R19, RZ, RZ, R12 ;  /* 0x000000ffff137224 */ /* 0x000fe200078e000c */
[----:B-1----:R-:W4:Y:S04]  /*33760*/  LDL R53, [R1+0x109c] ;  /* 0x00109c0001357983 */ /* 0x002f280000100800 */
[----:B------:R0:W-:Y:S04]  /*33770*/  @P4 STL [R1+0x10b4], R14 ;  /* 0x0010b40e01004387 */ /* 0x0001e80000100800 */
[----:B------:R3:W4:Y:S04]  /*33780*/  @P6 LDG.E.U16 R21, desc[UR6][R18.64] ;  /* 0x0000000612156981 */ /* 0x000728000c1e1500 */
[----:B------:R-:W4:Y:S04]  /*33790*/  @P6 LDG.E.U16 R20, desc[UR6][R24.64] ;  /* 0x0000000618146981 */ /* 0x000f28000c1e1500 */
[----:B0-----:R-:W4:Y:S04]  /*337a0*/  LDL.LU R14, [R1+0x1a70] ;  /* 0x001a7000010e7983 */ /* 0x001f280000300800 */
[----:B------:R-:W4:Y:S04]  /*337b0*/  LDL.LU R9, [R1+0x1aa0] ;  /* 0x001aa00001097983 */ /* 0x000f280000300800 */
[----:B------:R3:W-:Y:S04]  /*337c0*/  STL.64 [R1+0x428], R18 ;  /* 0x0004281201007387 */ /* 0x0007e80000100a00 */
[----:B--2---:R-:W2:Y:S01]  /*337d0*/  @P3 LDG.E.U16 R52, desc[UR6][R4.64] ;  /* 0x0000000604343981 */ /* 0x004ea2000c1e1500 */
[----:B---3--:R-:W-:-:S02]  /*337e0*/  IMAD.MOV.U32 R19, RZ, RZ, R16 ;  /* 0x000000ffff137224 */ /* 0x008fc400078e0010 */
[----:B------:R-:W-:-:S05]  /*337f0*/  IMAD.MOV.U32 R18, RZ, RZ, R10 ;  /* 0x000000ffff127224 */ /* 0x000fca00078e000a */
[----:B------:R-:W3:Y:S04]  /*33800*/  @P3 LDG.E.U16 R6, desc[UR6][R18.64] ;  /* 0x0000000612063981 */ /* 0x000ee8000c1e1500 */
[----:B------:R-:W-:Y:S04]  /*33810*/  STL.64 [R1+0x430], R24 ;  /* 0x0004301801007387 */ /* 0x000fe80000100a00 */
[----:B------:R-:W2:Y:S04]  /*33820*/  LDL.LU R8, [R1+0x1a74] ;  /* 0x001a740001087983 */ /* 0x000ea80000300800 */
[----:B------:R-:W2:Y:S04]  /*33830*/  LDL.LU R7, [R1+0x1a84] ;  /* 0x001a840001077983 */ /* 0x000ea80000300800 */
[----:B------:R-:W2:Y:S04]  /*33840*/  LDL R23, [R1+0x1098] ;  /* 0x0010980001177983 */ /* 0x000ea80000100800 */
[----:B------:R-:W2:Y:S04]  /*33850*/  LDL R17, [R1+0x1094] ;  /* 0x0010940001117983 */ /* 0x000ea80000100800 */
[----:B------:R-:W2:Y:S04]  /*33860*/  LDL R12, [R1+0x1090] ;  /* 0x00109000010c7983 */ /* 0x000ea80000100800 */
[----:B----4-:R-:W-:Y:S04]  /*33870*/  @P6 STL [R1+0x10ac], R21 ;  /* 0x0010ac1501006387 */ /* 0x010fe80000100800 */
[----:B------:R-:W-:Y:S04]  /*33880*/  @P6 STL [R1+0x10b0], R20 ;  /* 0x0010b01401006387 */ /* 0x000fe80000100800 */
[----:B------:R-:W-:Y:S04]  /*33890*/  STL.64 [R1+0x420], R18 ;  /* 0x0004201201007387 */ /* 0x000fe80000100a00 */
[----:B------:R-:W-:Y:S04]  /*338a0*/  STL.64 [R1+0x418], R4 ;  /* 0x0004180401007387 */ /* 0x000fe80000100a00 */
[----:B------:R-:W4:Y:S01]  /*338b0*/  LDL.LU R10, [R1+0x1a88] ;  /* 0x001a8800010a7983 */ /* 0x000f220000300800 */
[----:B------:R-:W-:-:S03]  /*338c0*/  ISETP.GT.AND P4, PT, R2, 0xc3, PT ;  /* 0x000000c30200780c */ /* 0x000fc60003f84270 */
[----:B---3--:R0:W-:Y:S04]  /*338d0*/  @P3 STL [R1+0x10a8], R6 ;  /* 0x0010a80601003387 */ /* 0x0081e80000100800 */
[----:B0-----:R-:W3:Y:S04]  /*338e0*/  LDL.LU R6, [R1+0x1a98] ;  /* 0x001a980001067983 */ /* 0x001ee80000300800 */
[----:B------:R-:W3:Y:S04]  /*338f0*/  LDL.LU R5, [R1+0x1a8c] ;  /* 0x001a8c0001057983 */ /* 0x000ee80000300800 */
[----:B------:R-:W3:Y:S01]  /*33900*/  LDL.LU R4, [R1+0x1a9c] ;  /* 0x001a9c0001047983 */ /* 0x000ee20000300800 */
[----:B------:R-:W-:-:S02]  /*33910*/  IMAD.MOV.U32 R18, RZ, RZ, R9 ;  /* 0x000000ffff127224 */ /* 0x000fc400078e0009 */
[----:B------:R-:W-:Y:S02]  /*33920*/  IMAD.MOV.U32 R19, RZ, RZ, R14 ;  /* 0x000000ffff137224 */ /* 0x000fe400078e000e */
[----:B--2---:R-:W-:Y:S02]  /*33930*/  IMAD.MOV.U32 R24, RZ, RZ, R7 ;  /* 0x000000ffff187224 */ /* 0x004fe400078e0007 */
[----:B------:R-:W-:Y:S01]  /*33940*/  IMAD.MOV.U32 R25, RZ, RZ, R8 ;  /* 0x000000ffff197224 */ /* 0x000fe200078e0008 */
[----:B------:R-:W-:Y:S01]  /*33950*/  ISETP.GT.AND P6, PT, R2, 0xc4, PT ;  /* 0x000000c40200780c */ /* 0x000fe20003fc4270 */
[----:B------:R-:W2:Y:S04]  /*33960*/  LDL R20, [R1+0x108c] ;  /* 0x00108c0001147983 */ /* 0x000ea80000100800 */
[----:B------:R4:W2:Y:S04]  /*33970*/  @P4 LDG.E.U16 R53, desc[UR6][R18.64] ;  /* 0x0000000612354981 */ /* 0x0008a8000c1e1500 */
[----:B------:R0:W-:Y:S04]  /*33980*/  @P3 STL [R1+0x10a4], R52 ;  /* 0x0010a43401003387 */ /* 0x0001e80000100800 */
[----:B------:R1:W2:Y:S04]  /*33990*/  @P4 LDG.E.U16 R11, desc[UR6][R24.64] ;  /* 0x00000006180b4981 */ /* 0x0002a8000c1e1500 */
[----:B------:R-:W2:Y:S04]  /*339a0*/  LDL.LU R16, [R1+0x1a90] ;  /* 0x001a900001107983 */ /* 0x000ea80000300800 */
[----:B------:R-:W2:Y:S04]  /*339b0*/  LDL.LU R14, [R1+0x1ac0] ;  /* 0x001ac000010e7983 */ /* 0x000ea80000300800 */
[----:B------:R4:W-:Y:S04]  /*339c0*/  STL.64 [R1+0x408], R18 ;  /* 0x0004081201007387 */ /* 0x0009e80000100a00 */
[----:B------:R1:W-:Y:S04]  /*339d0*/  STL.64 [R1+0x410], R24 ;  /* 0x0004101801007387 */ /* 0x0003e80000100a00 */
[----:B------:R-:W2:Y:S04]  /*339e0*/  LDL.LU R9, [R1+0x1a94] ;  /* 0x001a940001097983 */ /* 0x000ea80000300800 */
[----:B------:R-:W2:Y:S04]  /*339f0*/  LDL.LU R8, [R1+0x1aa4] ;  /* 0x001aa40001087983 */ /* 0x000ea80000300800 */
[----:B------:R-:W2:Y:S04]  /*33a00*/  LDL R21, [R1+0x1604] ;  /* 0x0016040001157983 */ /* 0x000ea80000100800 */
[----:B------:R-:W2:Y:S04]  /*33a10*/  LDL R7, [R1+0x1600] ;  /* 0x0016000001077983 */ /* 0x000ea80000100800 */
[----:B0-----:R-:W2:Y:S01]  /*33a20*/  LDL R52, [R1+0x1608] ;  /* 0x0016080001347983 */ /* 0x001ea20000100800 */
[----:B----4-:R-:W-:-:S02]  /*33a30*/  IMAD.MOV.U32 R19, RZ, RZ, R10 ;  /* 0x000000ffff137224 */ /* 0x010fc400078e000a */
[----:B---3--:R-:W-:Y:S02]  /*33a40*/  IMAD.MOV.U32 R18, RZ, RZ, R6 ;  /* 0x000000ffff127224 */ /* 0x008fe400078e0006 */
[----:B-1----:R-:W-:Y:S02]  /*33a50*/  IMAD.MOV.U32 R25, RZ, RZ, R5 ;  /* 0x000000ffff197224 */ /* 0x002fe400078e0005 */
[----:B------:R-:W-:Y:S01]  /*33a60*/  IMAD.MOV.U32 R24, RZ, RZ, R4 ;  /* 0x000000ffff187224 */ /* 0x000fe200078e0004 */
[----:B------:R-:W3:Y:S04]  /*33a70*/  @P6 LDG.E.U16 R17, desc[UR6][R18.64] ;  /* 0x0000000612116981 */ /* 0x000ee8000c1e1500 */
[----:B------:R-:W4:Y:S04]  /*33a80*/  @P6 LDG.E.U16 R23, desc[UR6][R24.64] ;  /* 0x0000000618176981 */ /* 0x000f28000c1e1500 */
[----:B--2---:R0:W-:Y:S01]  /*33a90*/  @P4 STL [R1+0x109c], R53 ;  /* 0x00109c3501004387 */ /* 0x0041e20000100800 */
[----:B------:R-:W-:-:S03]  /*33aa0*/  ISETP.GT.AND P3, PT, R2, 0xc5, PT ;  /* 0x000000c50200780c */ /* 0x000fc60003f64270 */
[----:B------:R1:W-:Y:S04]  /*33ab0*/  @P4 STL [R1+0x10a0], R11 ;  /* 0x0010a00b01004387 */ /* 0x0003e80000100800 */
[----:B0-----:R-:W2:Y:S04]  /*33ac0*/  LDL R53, [R1+0x15fc] ;  /* 0x0015fc0001357983 */ /* 0x001ea80000100800 */
[----:B-1----:R-:W2:Y:S04]  /*33ad0*/  LDL.LU R11, [R1+0x1aa8] ;  /* 0x001aa800010b7983 */ /* 0x002ea80000300800 */
[----:B------:R0:W-:Y:S04]  /*33ae0*/  STL.64 [R1+0x3f8], R18 ;  /* 0x0003f81201007387 */ /* 0x0001e80000100a00 */
[----:B------:R-:W2:Y:S04]  /*33af0*/  LDL.LU R10, [R1+0x1ab8] ;  /* 0x001ab800010a7983 */ /* 0x000ea80000300800 */
[----:B------:R-:W-:Y:S04]  /*33b00*/  STL.64 [R1+0x400], R24 ;  /* 0x0004001801007387 */ /* 0x000fe80000100a00 */
[----:B------:R-:W2:Y:S04]  /*33b10*/  LDL.LU R5, [R1+0x1aac] ;  /* 0x001aac0001057983 */ /* 0x000ea80000300800 */
[----:B------:R-:W2:Y:S04]  /*33b20*/  LDL.LU R4, [R1+0x1abc] ;  /* 0x001abc0001047983 */ /* 0x000ea80000300800 */
[----:B------:R-:W2:Y:S01]  /*33b30*/  LDL R6, [R1+0x1088] ;  /* 0x0010880001067983 */ /* 0x000ea20000100800 */
[----:B------:R-:W-:-:S03]  /*33b40*/  IMAD.MOV.U32 R22, RZ, RZ, R14 ;  /* 0x000000ffff167224 */ /* 0x000fc600078e000e */
[----:B------:R-:W2:Y:S04]  /*33b50*/  @P3 LDG.E.U16 R12, desc[UR6][R8.64] ;  /* 0x00000006080c3981 */ /* 0x000ea8000c1e1500 */
[----:B---3--:R-:W-:Y:S04]  /*33b60*/  @P6 STL [R1+0x1094], R17 ;  /* 0x0010941101006387 */ /* 0x008fe80000100800 */
[----:B----4-:R1:W-:Y:S04]  /*33b70*/  @P6 STL [R1+0x1098], R23 ;  /* 0x0010981701006387 */ /* 0x0103e80000100800 */
[----:B------:R3:W-:Y:S04]  /*33b80*/  STL.64 [R1+0x3f0], R8 ;  /* 0x0003f00801007387 */ /* 0x0007e80000100a00 */
[----:B0-----:R-:W4:Y:S01]  /*33b90*/  LDL.LU R18, [R1+0x1ab0] ;  /* 0x001ab00001127983 */ /* 0x001f220000300800 */
[----:B-1----:R-:W-:-:S05]  /*33ba0*/  IMAD.MOV.U32 R23, RZ, RZ, R16 ;  /* 0x000000ffff177224 */ /* 0x002fca00078e0010 */
[----:B------:R0:W4:Y:S04]  /*33bb0*/  @P3 LDG.E.U16 R20, desc[UR6][R22.64] ;  /* 0x0000000616143981 */ /* 0x000128000c1e1500 */
[----:B------:R0:W-:Y:S04]  /*33bc0*/  STL.64 [R1+0x3e8], R22 ;  /* 0x0003e81601007387 */ /* 0x0001e80000100a00 */
[----:B------:R-:W4:Y:S04]  /*33bd0*/  LDL.LU R16, [R1+0x1ae0] ;  /* 0x001ae00001107983 */ /* 0x000f280000300800 */
[----:B---3--:R-:W3:Y:S04]  /*33be0*/  LDL.LU R9, [R1+0x1ab4] ;  /* 0x001ab40001097983 */ /* 0x008ee80000300800 */
[----:B------:R-:W3:Y:S01]  /*33bf0*/  LDL.LU R8, [R1+0x1ac4] ;  /* 0x001ac40001087983 */ /* 0x000ee20000300800 */
[----:B------:R-:W-:Y:S01]  /*33c00*/  ISETP.GT.AND P4, PT, R2, 0xc6, PT ;  /* 0x000000c60200780c */ /* 0x000fe20003f84270 */
[----:B--2---:R-:W-:-:S02]  /*33c10*/  IMAD.MOV.U32 R24, RZ, RZ, R4 ;  /* 0x000000ffff187224 */ /* 0x004fc400078e0004 */
[----:B------:R-:W-:Y:S01]  /*33c20*/  IMAD.MOV.U32 R25, RZ, RZ, R5 ;  /* 0x000000ffff197224 */ /* 0x000fe200078e0005 */
[----:B------:R-:W-:Y:S01]  /*33c30*/  ISETP.GT.AND P6, PT, R2, 0xc7, PT ;  /* 0x000000c70200780c */ /* 0x000fe20003fc4270 */
[----:B------:R-:W2:Y:S04]  /*33c40*/  LDL R17, [R1+0x1084] ;  /* 0x0010840001117983 */ /* 0x000ea80000100800 */
[----:B------:R-:W2:Y:S01]  /*33c50*/  LDL R14, [R1+0x1080] ;  /* 0x00108000010e7983 */ /* 0x000ea20000100800 */
[----:B0-----:R-:W-:Y:S02]  /*33c60*/  IMAD.MOV.U32 R22, RZ, RZ, R10 ;  /* 0x000000ffff167224 */ /* 0x001fe400078e000a */
[----:B------:R-:W-:Y:S01]  /*33c70*/  IMAD.MOV.U32 R23, RZ, RZ, R11 ;  /* 0x000000ffff177224 */ /* 0x000fe200078e000b */
[----:B------:R0:W-:Y:S04]  /*33c80*/  @P3 STL [R1+0x1090], R12 ;  /* 0x0010900c01003387 */ /* 0x0001e80000100800 */
[----:B------:R-:W2:Y:S04]  /*33c90*/  @P4 LDG.E.U16 R52, desc[UR6][R24.64] ;  /* 0x0000000618344981 */ /* 0x000ea8000c1e1500 */
[----:B------:R-:W2:Y:S04]  /*33ca0*/  @P4 LDG.E.U16 R21, desc[UR6][R22.64] ;  /* 0x0000000616154981 */ /* 0x000ea8000c1e1500 */
[----:B0-----:R-:W2:Y:S01]  /*33cb0*/  LDL R12, [R1+0x107c] ;  /* 0x00107c00010c7983 */ /* 0x001ea20000100800 */
[----:B----4-:R-:W-:-:S03]  /*33cc0*/  IMAD.MOV.U32 R19, RZ, RZ, R18 ;  /* 0x000000ffff137224 */ /* 0x010fc600078e0012 */
[----:B------:R-:W-:Y:S04]  /*33cd0*/  @P3 STL [R1+0x108c], R20 ;  /* 0x00108c1401003387 */ /* 0x000fe80000100800 */
[----:B------:R-:W4:Y:S04]  /*33ce0*/  LDL.LU R11, [R1+0x1ac8] ;  /* 0x001ac800010b7983 */ /* 0x000f280000300800 */
[----:B------:R-:W4:Y:S04]  /*33cf0*/  LDL.LU R10, [R1+0x1ad8] ;  /* 0x001ad800010a7983 */ /* 0x000f280000300800 */
[----:B------:R-:W-:Y:S04]  /*33d00*/  STL.64 [R1+0x3d8], R22 ;  /* 0x0003d81601007387 */ /* 0x000fe80000100a00 */
[----:B------:R0:W-:Y:S04]  /*33d10*/  STL.64 [R1+0x3e0], R24 ;  /* 0x0003e01801007387 */ /* 0x0001e80000100a00 */
[----:B------:R-:W4:Y:S04]  /*33d20*/  LDL.LU R5, [R1+0x1acc] ;  /* 0x001acc0001057983 */ /* 0x000f280000300800 */
[----:B------:R-:W4:Y:S01]  /*33d30*/  LDL.LU R4, [R1+0x1adc] ;  /* 0x001adc0001047983 */ /* 0x000f220000300800 */
[----:B------:R-:W-:-:S03]  /*33d40*/  IMAD.MOV.U32 R18, RZ, RZ, R16 ;  /* 0x000000ffff127224 */ /* 0x000fc600078e0010 */
[----:B---3--:R-:W3:Y:S04]  /*33d50*/  @P6 LDG.E.U16 R7, desc[UR6][R8.64] ;  /* 0x0000000608076981 */ /* 0x008ee8000c1e1500 */
[----:B------:R4:W3:Y:S01]  /*33d60*/  @P6 LDG.E.U16 R53, desc[UR6][R18.64] ;  /* 0x0000000612356981 */ /* 0x0008e2000c1e1500 */
[----:B------:R-:W-:-:S03]  /*33d70*/  ISETP.GT.AND P3, PT, R2, 0xc8, PT ;  /* 0x000000c80200780c */ /* 0x000fc60003f64270 */
[----:B0-----:R-:W3:Y:S04]  /*33d80*/  LDL.LU.64 R24, [R1+0x2218] ;  /* 0x0022180001187983 */ /* 0x001ee80000300a00 */
[----:B--2---:R0:W-:Y:S04]  /*33d90*/  @P4 STL [R1+0x1608], R52 ;  /* 0x0016083401004387 */ /* 0x0041e80000100800 */
[----:B0-----:R-:W2:Y:S04]  /*33da0*/  LDL R52, [R1+0x1078] ;  /* 0x0010780001347983 */ /* 0x001ea80000100800 */
[----:B------:R-:W-:Y:S04]  /*33db0*/  @P4 STL [R1+0x1604], R21 ;  /* 0x0016041501004387 */ /* 0x000fe80000100800 */
[----:B------:R0:W-:Y:S04]  /*33dc0*/  STL.64 [R1+0x3d0], R8 ;  /* 0x0003d00801007387 */ /* 0x0001e80000100a00 */
[----:B0-----:R-:W2:Y:S04]  /*33dd0*/  LDL.LU R9, [R1+0x1ad0] ;  /* 0x001ad00001097983 */ /* 0x001ea80000300800 */
[----:B------:R4:W-:Y:S04]  /*33de0*/  STL.64 [R1+0x3c8], R18 ;  /* 0x0003c81201007387 */ /* 0x0009e80000100a00 */
[----:B------:R-:W2:Y:S04]  /*33df0*/  LDL.LU R8, [R1+0x1b00] ;  /* 0x001b000001087983 */ /* 0x000ea80000300800 */
[----:B------:R-:W2:Y:S01]  /*33e00*/  LDL.LU R16, [R1+0x1ad4] ;  /* 0x001ad40001107983 */ /* 0x000ea20000300800 */
[----:B----4-:R-:W-:Y:S01]  /*33e10*/  MOV R19, R11 ;  /* 0x0000000b00137202 */ /* 0x010fe20000000f00 */
[----:B------:R-:W-:-:S02]  /*33e20*/  IMAD.MOV.U32 R18, RZ, RZ, R10 ;  /* 0x000000ffff127224 */ /* 0x000fc400078e000a */
[----:B------:R-:W4:Y:S04]  /*33e30*/  @P3 LDG.E.U16 R6, desc[UR6][R4.64] ;  /* 0x0000000604063981 */ /* 0x000f28000c1e1500 */
[----:B------:R-:W4:Y:S04]  /*33e40*/  @P3 LDG.E.U16 R17, desc[UR6][R18.64] ;  /* 0x0000000612113981 */ /* 0x000f28000c1e1500 */
[----:B---3--:R0:W-:Y:S04]  /*33e50*/  @P6 STL [R1+0x1600], R7 ;  /* 0x0016000701006387 */ /* 0x0081e80000100800 */
[----:B0-----:R-:W3:Y:S04]  /*33e60*/  LDL.LU R7, [R1+0x1ae4] ;  /* 0x001ae40001077983 */ /* 0x001ee80000300800 */
[----:B------:R0:W-:Y:S04]  /*33e70*/  @P6 STL [R1+0x15fc], R53 ;  /* 0x0015fc3501006387 */ /* 0x0001e80000100800 */
[----:B------:R-:W3:Y:S04]  /*33e80*/  LDL R20, [R1+0x1070] ;  /* 0x0010700001147983 */ /* 0x000ee80000100800 */
[----:B0-----:R-:W3:Y:S04]  /*33e90*/  LDL R53, [R1+0x1074] ;  /* 0x0010740001357983 */ /* 0x001ee80000100800 */
[----:B------:R0:W-:Y:S04]  /*33ea0*/  STL.64 [R1+0x3c0], R4 ;  /* 0x0003c00401007387 */ /* 0x0001e80000100a00 */
[----:B------:R-:W-:Y:S04]  /*33eb0*/  STL.64 [R1+0x3b8], R18 ;  /* 0x0003b81201007387 */ /* 0x000fe80000100a00 */
[----:B------:R-:W3:Y:S04]  /*33ec0*/  LDL.LU R11, [R1+0x1ae8] ;  /* 0x001ae800010b7983 */ /* 0x000ee80000300800 */
[----:B------:R-:W3:Y:S04]  /*33ed0*/  LDL.LU R10, [R1+0x1af8] ;  /* 0x001af800010a7983 */ /* 0x000ee80000300800 */
[----:B0-----:R-:W3:Y:S04]  /*33ee0*/  LDL.LU R5, [R1+0x1aec] ;  /* 0x001aec0001057983 */ /* 0x001ee80000300800 */
[----:B------:R-:W3:Y:S01]  /*33ef0*/  LDL.LU R4, [R1+0x1afc] ;  /* 0x001afc0001047983 */ /* 0x000ee20000300800 */
[----:B------:R-:W-:-:S03]  /*33f00*/  ISETP.GT.AND P4, PT, R2, 0xc9, PT ;  /* 0x000000c90200780c */ /* 0x000fc60003f84270 */
[----:B------:R-:W3:Y:S01]  /*33f10*/  LDL R21, [R1+0x106c] ;  /* 0x00106c0001157983 */ /* 0x000ee20000100800 */
[----:B------:R-:W-:-:S09]  /*33f20*/  ISETP.GT.AND P6, PT, R2, 0xca, PT ;  /* 0x000000ca0200780c */ /* 0x000fd20003fc4270 */
[----:B--2---:R-:W2:Y:S04]  /*33f30*/  @P4 LDG.E.U16 R12, desc[UR6][R8.64] ;  /* 0x00000006080c4981 */ /* 0x004ea8000c1e1500 */
[----:B----4-:R0:W-:Y:S04]  /*33f40*/  @P3 STL [R1+0x1088], R6 ;  /* 0x0010880601003387 */ /* 0x0101e80000100800 */
[----:B0-----:R-:W4:Y:S04]  /*33f50*/  LDL R6, [R1+0x1068] ;  /* 0x0010680001067983 */ /* 0x001f280000100800 */
[----:B------:R0:W-:Y:S02]  /*33f60*/  @P3 STL [R1+0x1084], R17 ;  /* 0x0010841101003387 */ /* 0x0001e40000100800 */
[----:B0-----:R-:W-:-:S02]  /*33f70*/  IMAD.MOV.U32 R17, RZ, RZ, R16 ;  /* 0x000000ffff117224 */ /* 0x001fc400078e0010 */
[----:B---3--:R-:W-:Y:S02]  /*33f80*/  IMAD.MOV.U32 R16, RZ, RZ, R7 ;  /* 0x000000ffff107224 */ /* 0x008fe400078e0007 */
[----:B------:R-:W3:Y:S04]  /*33f90*/  LDL R7, [R1+0x1064] ;  /* 0x0010640001077983 */ /* 0x000ee80000100800 */
[----:B------:R-:W3:Y:S04]  /*33fa0*/  @P4 LDG.E.U16 R14, desc[UR6][R16.64] ;  /* 0x00000006100e4981 */ /* 0x000ee8000c1e1500 */
[----:B------:R0:W-:Y:S04]  /*33fb0*/  STL.64 [R1+0x3b0], R16 ;  /* 0x0003b01001007387 */ /* 0x0001e80000100a00 */
[----:B------:R1:W-:Y:S04]  /*33fc0*/  STL.64 [R1+0x3a8], R8 ;  /* 0x0003a80801007387 */ /* 0x0003e80000100a00 */
[----:B------:R-:W4:Y:S04]  /*33fd0*/  LDL.LU R19, [R1+0x1af0] ;  /* 0x001af00001137983 */ /* 0x000f280000300800 */
[----:B------:R-:W4:Y:S01]  /*33fe0*/  LDL.LU R18, [R1+0x1b20] ;  /* 0x001b200001127983 */ /* 0x000f220000300800 */
[----:B------:R-:W-:-:S02]  /*33ff0*/  IMAD.MOV.U32 R22, RZ, RZ, R10 ;  /* 0x000000ffff167224 */ /* 0x000fc400078e000a */
[----:B------:R-:W-:-:S05]  /*34000*/  IMAD.MOV.U32 R23, RZ, RZ, R11 ;  /* 0x000000ffff177224 */ /* 0x000fca00078e000b */
[----:B------:R-:W4:Y:S04]  /*34010*/  @P6 LDG.E.U16 R53, desc[UR6][R22.64] ;  /* 0x0000000616356981 */ /* 0x000f28000c1e1500 */
[----:B0-----:R-:W4:Y:S04]  /*34020*/  LDL.LU R17, [R1+0x1af4] ;  /* 0x001af40001117983 */ /* 0x001f280000300800 */
[----:B------:R-:W4:Y:S04]  /*34030*/  LDL.LU R16, [R1+0x1b04] ;  /* 0x001b040001107983 */ /* 0x000f280000300800 */
[----:B------:R-:W4:Y:S01]  /*34040*/  @P6 LDG.E.U16 R52, desc[UR6][R4.64] ;  /* 0x0000000604346981 */ /* 0x000f22000c1e1500 */
[----:B------:R-:W-:-:S03]  /*34050*/  ISETP.GT.AND P3, PT, R2, 0xcb, PT ;  /* 0x000000cb0200780c */ /* 0x000fc60003f64270 */
[----:B-1----:R-:W4:Y:S04]  /*34060*/  LDL R8, [R1+0x1060] ;  /* 0x0010600001087983 */ /* 0x002f280000100800 */
[----:B------:R-:W4:Y:S04]  /*34070*/  LDL R9, [R1+0x105c] ;  /* 0x00105c0001097983 */ /* 0x000f280000100800 */
[----:B--2---:R-:W-:Y:S04]  /*34080*/  @P4 STL [R1+0x107c], R12 ;  /* 0x00107c0c01004387 */ /* 0x004fe80000100800 */
[----:B---3--:R-:W-:Y:S04]  /*34090*/  @P4 STL [R1+0x1080], R14 ;  /* 0x0010800e01004387 */ /* 0x008fe80000100800 */
[----:B------:R0:W-:Y:S04]  /*340a0*/  STL.64 [R1+0x3a0], R4 ;  /* 0x0003a00401007387 */ /* 0x0001e80000100a00 */
[----:B0-----:R-:W2:Y:S04]  /*340b0*/  LDL.LU R5, [R1+0x1b08] ;  /* 0x001b080001057983 */ /* 0x001ea80000300800 */
[----:B------:R0:W-:Y:S04]  /*340c0*/  STL.64 [R1+0x398], R22 ;  /* 0x0003981601007387 */ /* 0x0001e80000100a00 */
[----:B------:R-:W2:Y:S04]  /*340d0*/  LDL.LU R4, [R1+0x1b18] ;  /* 0x001b180001047983 */ /* 0x000ea80000300800 */
[----:B------:R-:W3:Y:S04]  /*340e0*/  LDL.LU R11, [R1+0x1b0c] ;  /* 0x001b0c00010b7983 */ /* 0x000ee80000300800 */
[----:B------:R-:W3:Y:S04]  /*340f0*/  LDL.LU R10, [R1+0x1b1c] ;  /* 0x001b1c00010a7983 */ /* 0x000ee80000300800 */
[----:B------:R-:W3:Y:S04]  /*34100*/  LDL R14, [R1+0x15f8] ;  /* 0x0015f800010e7983 */ /* 0x000ee80000100800 */
[----:B------:R-:W3:Y:S04]  /*34110*/  LDL R12, [R1+0x15f4] ;  /* 0x0015f400010c7983 */ /* 0x000ee80000100800 */
[----:B----4-:R1:W-:Y:S04]  /*34120*/  @P6 STL [R1+0x1074], R53 ;  /* 0x0010743501006387 */ /* 0x0103e80000100800 */
[----:B------:R-:W4:Y:S01]  /*34130*/  @P3 LDG.E.U16 R20, desc[UR6][R16.64] ;  /* 0x0000000610143981 */ /* 0x000f22000c1e1500 */
[----:B0-----:R-:W-:-:S02]  /*34140*/  IMAD.MOV.U32 R22, RZ, RZ, R18 ;  /* 0x000000ffff167224 */ /* 0x001fc400078e0012 */
[----:B------:R-:W-:Y:S01]  /*34150*/  IMAD.MOV.U32 R23, RZ, RZ, R19 ;  /* 0x000000ffff177224 */ /* 0x000fe200078e0013 */
[----:B------:R0:W-:Y:S04]  /*34160*/  @P6 STL [R1+0x1078], R52 ;  /* 0x0010783401006387 */ /* 0x0001e80000100800 */
[----:B-1----:R-:W4:Y:S04]  /*34170*/  LDL R53, [R1+0x15ec] ;  /* 0x0015ec0001357983 */ /* 0x002f280000100800 */
[----:B------:R-:W4:Y:S04]  /*34180*/  @P3 LDG.E.U16 R21, desc[UR6][R22.64] ;  /* 0x0000000616153981 */ /* 0x000f28000c1e1500 */
[----:B0-----:R-:W4:Y:S04]  /*34190*/  LDL R52, [R1+0x15f0] ;  /* 0x0015f00001347983 */ /* 0x001f280000100800 */
[----:B------:R-:W-:Y:S04]  /*341a0*/  STL.64 [R1+0x388], R22 ;  /* 0x0003881601007387 */ /* 0x000fe80000100a00 */
[----:B------:R0:W-:Y:S04]  /*341b0*/  STL.64 [R1+0x390], R16 ;  /* 0x0003901001007387 */ /* 0x0001e80000100a00 */
[----:B0-----:R-:W4:Y:S04]  /*341c0*/  LDL.LU R17, [R1+0x1b10] ;  /* 0x001b100001117983 */ /* 0x001f280000300800 */
[----:B------:R-:W4:Y:S04]  /*341d0*/  LDL.LU R16, [R1+0x1b40] ;  /* 0x001b400001107983 */ /* 0x000f280000300800 */
[----:B------:R-:W4:Y:S04]  /*341e0*/  LDL.LU R19, [R1+0x1b14] ;  /* 0x001b140001137983 */ /* 0x000f280000300800 */
[----:B------:R-:W4:Y:S01]  /*341f0*/  LDL.LU R18, [R1+0x1b24] ;  /* 0x001b240001127983 */ /* 0x000f220000300800 */
[----:B------:R-:W-:-:S02]  /*34200*/  ISETP.GT.AND P4, PT, R2, 0xcc, PT ;  /* 0x000000cc0200780c */ /* 0x000fc40003f84270 */
[C---:B------:R-:W-:Y:S01]  /*34210*/  ISETP.GT.AND P6, PT, R2.reuse, 0xcd, PT ;  /* 0x000000cd0200780c */ /* 0x040fe20003fc4270 */
[----:B------:R-:W4:Y:S10]  /*34220*/  LDL.LU.64 R22, [R1+0x2210] ;  /* 0x0022100001167983 */ /* 0x000f340000300a00 */
[----:B--2---:R-:W2:Y:S04]  /*34230*/  @P4 LDG.E.U16 R7, desc[UR6][R4.64] ;  /* 0x0000000604074981 */ /* 0x004ea8000c1e1500 */
[----:B---3--:R-:W3:Y:S04]  /*34240*/  @P4 LDG.E.U16 R6, desc[UR6][R10.64] ;  /* 0x000000060a064981 */ /* 0x008ee8000c1e1500 */
[----:B----4-:R-:W-:Y:S04]  /*34250*/  @P3 STL [R1+0x106c], R21 ;  /* 0x00106c1501003387 */ /* 0x010fe80000100800 */
[----:B------:R-:W-:Y:S04]  /*34260*/  @P3 STL [R1+0x1070], R20 ;  /* 0x0010701401003387 */ /* 0x000fe80000100800 */
[----:B------:R0:W-:Y:S04]  /*34270*/  STL.64 [R1+0x380], R10 ;  /* 0x0003800a01007387 */ /* 0x0001e80000100a00 */
[----:B0-----:R-:W4:Y:S04]  /*34280*/  LDL.LU R11, [R1+0x1b28] ;  /* 0x001b2800010b7983 */ /* 0x001f280000300800 */
[----:B------:R0:W-:Y:S04]  /*34290*/  STL.64 [R1+0x378], R4 ;  /* 0x0003780401007387 */ /* 0x0001e80000100a00 */
[----:B------:R-:W4:Y:S04]  /*342a0*/  LDL.LU R10, [R1+0x1b38] ;  /* 0x001b3800010a7983 */ /* 0x000f280000300800 */
[----:B------:R-:W4:Y:S04]  /*342b0*/  LDL.LU R21, [R1+0x1b2c] ;  /* 0x001b2c0001157983 */ /* 0x000f280000300800 */
[----:B------:R-:W4:Y:S04]  /*342c0*/  LDL.LU R20, [R1+0x1b3c] ;  /* 0x001b3c0001147983 */ /* 0x000f280000300800 */
[----:B------:R-:W4:Y:S04]  /*342d0*/  @P6 LDG.E.U16 R9, desc[UR6][R16.64] ;  /* 0x0000000610096981 */ /* 0x000f28000c1e1500 */
[----:B------:R-:W4:Y:S01]  /*342e0*/  @P6 LDG.E.U16 R8, desc[UR6][R18.64] ;  /* 0x0000000612086981 */ /* 0x000f22000c1e1500 */
[----:B------:R-:W-:-:S03]  /*342f0*/  ISETP.GT.AND P3, PT, R2, 0xce, PT ;  /* 0x000000ce0200780c */ /* 0x000fc60003f64270 */
[----:B0-----:R-:W4:Y:S04]  /*34300*/  LDL.LU R5, [R1+0x1b30] ;  /* 0x001b300001057983 */ /* 0x001f280000300800 */
[----:B------:R-:W4:Y:S04]  /*34310*/  LDL.LU R4, [R1+0x1b50] ;  /* 0x001b500001047983 */ /* 0x000f280000300800 */
[----:B--2---:R0:W-:Y:S04]  /*34320*/  @P4 STL [R1+0x1064], R7 ;  /* 0x0010640701004387 */ /* 0x0041e80000100800 */
[----:B0-----:R-:W2:Y:S04]  /*34330*/  LDL.LU R7, [R1+0x1b34] ;  /* 0x001b340001077983 */ /* 0x001ea80000300800 */
[----:B---3--:R0:W-:Y:S04]  /*34340*/  @P4 STL [R1+0x1068], R6 ;  /* 0x0010680601004387 */ /* 0x0081e80000100800 */
[----:B0-----:R-:W3:Y:S04]  /*34350*/  LDL.LU R6, [R1+0x1b44] ;  /* 0x001b440001067983 */ /* 0x001ee80000300800 */
[----:B------:R0:W-:Y:S04]  /*34360*/  STL.64 [R1+0x370], R18 ;  /* 0x0003701201007387 */ /* 0x0001e80000100a00 */
[----:B----4-:R2:W4:Y:S04]  /*34370*/  @P3 LDG.E.U16 R12, desc[UR6][R10.64] ;  /* 0x000000060a0c3981 */ /* 0x010528000c1e1500 */
[----:B0-----:R-:W4:Y:S04]  /*34380*/  LDL.LU.64 R18, [R1+0x2208] ;  /* 0x0022080001127983 */ /* 0x001f280000300a00 */
[----:B------:R0:W-:Y:S04]  /*34390*/  STL.64 [R1+0x368], R16 ;  /* 0x0003681001007387 */ /* 0x0001e80000100a00 */
[----:B------:R-:W4:Y:S04]  /*343a0*/  @P3 LDG.E.U16 R14, desc[UR6][R20.64] ;  /* 0x00000006140e3981 */ /* 0x000f28000c1e1500 */
[----:B0-----:R-:W4:Y:S04]  /*343b0*/  LDL.LU R17, [R1+0x1b48] ;  /* 0x001b480001117983 */ /* 0x001f280000300800 */
[----:B------:R-:W4:Y:S04]  /*343c0*/  LDL.LU R16, [R1+0x1b54] ;  /* 0x001b540001107983 */ /* 0x000f280000300800 */
[----:B------:R0:W-:Y:S04]  /*343d0*/  @P6 STL [R1+0x105c], R9 ;  /* 0x00105c0901006387 */ /* 0x0001e80000100800 */
[----:B0-----:R-:W4:Y:S04]  /*343e0*/  LDL.LU R9, [R1+0x1b4c] ;  /* 0x001b4c0001097983 */ /* 0x001f280000300800 */
[----:B------:R0:W-:Y:S04]  /*343f0*/  @P6 STL [R1+0x1060], R8 ;  /* 0x0010600801006387 */ /* 0x0001e80000100800 */
[----:B0-----:R-:W4:Y:S01]  /*34400*/  LDL.LU R8, [R1+0x1b58] ;  /* 0x001b580001087983 */ /* 0x001f220000300800 */
[----:B------:R-:W-:-:S02]  /*34410*/  ISETP.GT.AND P4, PT, R2, 0xcf, PT ;  /* 0x000000cf0200780c */ /* 0x000fc40003f84270 */
[----:B------:R-:W-:Y:S01]  /*34420*/  ISETP.GT.AND P6, PT, R2, 0xd0, PT ;  /* 0x000000d00200780c */ /* 0x000fe20003fc4270 */
[----:B------:R0:W-:Y:S01]  /*34430*/  STL.64 [R1+0x360], R20 ;  /* 0x0003601401007387 */ /* 0x0001e20000100a00 */
[----:B------:R-:W-:-:S09]  /*34440*/  PRMT R0, RZ, 0x7610, R0 ;  /* 0x00007610ff007816 */ /* 0x000fd20000000000 */
[----:B------:R-:W4:Y:S04]  /*34450*/  @P4 LDG.E.U16 R53, desc[UR6][R4.64] ;  /* 0x0000000604354981 */ /* 0x000f28000c1e1500 */
[----:B0-----:R-:W4:Y:S04]  /*34460*/  LDL.LU.64 R20, [R1+0x2200] ;  /* 0x0022000001147983 */ /* 0x001f280000300a00 */
[----:B------:R2:W-:Y:S02]  /*34470*/  STL.64 [R1+0x358], R10 ;  /* 0x0003580a01007387 */ /* 0x0005e40000100a00 */
[----:B--2---:R-:W-:-:S02]  /*34480*/  IMAD.MOV.U32 R11, RZ, RZ, R7 ;  /* 0x000000ffff0b7224 */ /* 0x004fc400078e0007 */
[----:B---3--:R-:W-:-:S05]  /*34490*/  IMAD.MOV.U32 R10, RZ, RZ, R6 ;  /* 0x000000ffff0a7224 */ /* 0x008fca00078e0006 */
[----:B------:R-:W2:Y:S04]  /*344a0*/  @P4 LDG.E.U16 R52, desc[UR6][R10.64] ;  /* 0x000000060a344981 */ /* 0x000ea8000c1e1500 */
[----:B----4-:R-:W-:Y:S04]  /*344b0*/  @P3 STL [R1+0x15f4], R12 ;  /* 0x0015f40c01003387 */ /* 0x010fe80000100800 */
[----:B------:R0:W-:Y:S04]  /*344c0*/  @P3 STL [R1+0x15f8], R14 ;  /* 0x0015f80e01003387 */ /* 0x0001e80000100800 */
[----:B0-----:R-:W3:Y:S04]  /*344d0*/  LDL.LU R14, [R1+0x1b5c] ;  /* 0x001b5c00010e7983 */ /* 0x001ee80000300800 */
[----:B------:R-:W4:Y:S04]  /*344e0*/  LDL.LU R12, [R1+0x1b70] ;  /* 0x001b7000010c7983 */ /* 0x000f280000300800 */
[----:B------:R-:W-:Y:S04]  /*344f0*/  STL.64 [R1+0x348], R4 ;  /* 0x0003480401007387 */ /* 0x000fe80000100a00 */
[----:B------:R0:W-:Y:S04]  /*34500*/  STL.64 [R1+0x350], R10 ;  /* 0x0003500a01007387 */ /* 0x0001e80000100a00 */
[----:B------:R-:W3:Y:S04]  /*34510*/  LDL.LU R7, [R1+0x1b60] ;  /* 0x001b600001077983 */ /* 0x000ee80000300800 */
[----:B------:R-:W3:Y:S04]  /*34520*/  LDL.LU R6, [R1+0x1b64] ;  /* 0x001b640001067983 */ /* 0x000ee80000300800 */
[----:B0-----:R-:W3:Y:S04]  /*34530*/  LDL.LU.64 R10, [R1+0x21f8] ;  /* 0x0021f800010a7983 */ /* 0x001ee80000300a00 */
[----:B------:R-:W3:Y:S04]  /*34540*/  LDL.LU.64 R4, [R1+0x21f0] ;  /* 0x0021f00001047983 */ /* 0x000ee80000300a00 */
[----:B------:R-:W4:Y:S01]  /*34550*/  @P6 LDG.E.U16 R0, desc[UR6][R8.64] ;  /* 0x0000000608006981 */ /* 0x000f22000c1e1500 */
[----:B------:R-:W-:-:S02]  /*34560*/  PRMT R15, RZ, 0x7610, R15 ;  /* 0x00007610ff0f7816 */ /* 0x000fc4000000000f */
[----:B------:R-:W-:Y:S01]  /*34570*/  ISETP.GT.AND P3, PT, R2, 0xd1, PT ;  /* 0x000000d10200780c */ /* 0x000fe20003f64270 */
[----:B------:R0:W-:Y:S02]  /*34580*/  @P4 STL [R1+0x15ec], R53 ;  /* 0x0015ec3501004387 */ /* 0x0001e40000100800 */
[----:B0-----:R-:W-:Y:S02]  /*34590*/  IMAD.MOV.U32 R53, RZ, RZ, R17 ;  /* 0x000000ffff357224 */ /* 0x001fe400078e0011 */
[----:B--2---:R0:W-:Y:S04]  /*345a0*/  @P4 STL [R1+0x15f0], R52 ;  /* 0x0015f03401004387 */ /* 0x0041e80000100800 */
[----:B------:R-:W-:Y:S01]  /*345b0*/  STL.64 [R1+0x340], R8 ;  /* 0x0003400801007387 */ /* 0x000fe20000100a00 */
[----:B0-----:R-:W-:-:S05]  /*345c0*/  IMAD.MOV.U32 R52, RZ, RZ, R16 ;  /* 0x000000ffff347224 */ /* 0x001fca00078e0010 */
[----:B------:R-:W2:Y:S01]  /*345d0*/  @P6 LDG.E.U16 R15, desc[UR6][R52.64] ;  /* 0x00000006340f6981 */ /* 0x000ea2000c1e1500 */
[----:B---3--:R-:W-:-:S06]  /*345e0*/  PRMT R5, RZ, 0x7610, R5 ;  /* 0x00007610ff057816 */ /* 0x008fcc0000000005 */
[----:B------:R-:W3:Y:S04]  /*345f0*/  @P3 LDG.E.U16 R5, desc[UR6][R6.64] ;  /* 0x0000000606053981 */ /* 0x000ee8000c1e1500 */
[----:B----4-:R0:W-:Y:S04]  /*34600*/  STL [R1+0x1058], R0 ;  /* 0x0010580001007387 */ /* 0x0101e80000100800 */
[----:B0-----:R-:W4:Y:S04]  /*34610*/  LDL.LU R0, [R1+0x21e8] ;  /* 0x0021e80001007983 */ /* 0x001f280000300800 */
[----:B------:R-:W4:Y:S04]  /*34620*/  LDL.LU R9, [R1+0x1b68] ;  /* 0x001b680001097983 */ /* 0x000f280000300800 */
[----:B------:R0:W-:Y:S04]  /*34630*/  STL.64 [R1+0x338], R52 ;  /* 0x0003383401007387 */ /* 0x0001e80000100a00 */
[----:B------:R-:W4:Y:S04]  /*34640*/  LDL.LU R8, [R1+0x1b74] ;  /* 0x001b740001087983 */ /* 0x000f280000300800 */
[----:B------:R-:W4:Y:S04]  /*34650*/  LDL.LU R17, [R1+0x1b6c] ;  /* 0x001b6c0001117983 */ /* 0x000f280000300800 */
[----:B------:R-:W4:Y:S04]  /*34660*/  LDL.LU R16, [R1+0x1b78] ;  /* 0x001b780001107983 */ /* 0x000f280000300800 */
[----:B0-----:R-:W4:Y:S04]  /*34670*/  LDL.LU.64 R52, [R1+0x21e0] ;  /* 0x0021e00001347983 */ /* 0x001f280000300a00 */
[----:B--2---:R0:W-:Y:S04]  /*34680*/  STL [R1+0x1054], R15 ;  /* 0x0010540f01007387 */ /* 0x0041e80000100800 */
[----:B------:R1:W-:Y:S01]  /*34690*/  STL.64 [R1+0x330], R6 ;  /* 0x0003300601007387 */ /* 0x0003e20000100a00 */
[----:B0-----:R-:W-:-:S02]  /*346a0*/  IMAD.MOV.U32 R15, RZ, RZ, R14 ;  /* 0x000000ffff0f7224 */ /* 0x001fc400078e000e */
[----:B------:R-:W-:Y:S02]  /*346b0*/  IMAD.MOV.U32 R14, RZ, RZ, R12 ;  /* 0x000000ffff0e7224 */ /* 0x000fe400078e000c */
[----:B------:R-:W2:Y:S04]  /*346c0*/  LDL.LU R12, [R1+0x1b7c] ;  /* 0x001b7c00010c7983 */ /* 0x000ea80000300800 */
[----:B------:R-:W-:Y:S04]  /*346d0*/  STL.64 [R1+0x328], R14 ;  /* 0x0003280e01007387 */ /* 0x000fe80000100a00 */
[----:B-1----:R-:W2:Y:S04]  /*346e0*/  LDL.LU R7, [R1+0x1b94] ;  /* 0x001b940001077983 */ /* 0x002ea80000300800 */
[----:B------:R-:W2:Y:S04]  /*346f0*/  LDL.LU R6, [R1+0x1b80] ;  /* 0x001b800001067983 */ /* 0x000ea80000300800 */
[----:B---3--:R0:W-:Y:S04]  /*34700*/  STL [R1+0x1050], R5 ;  /* 0x0010500501007387 */ /* 0x0081e80000100800 */
[----:B0-----:R-:W3:Y:S01]  /*34710*/  LDL.LU R5, [R1+0x1b88] ;  /* 0x001b880001057983 */ /* 0x001ee20000300800 */
[----:B----4-:R-:W-:-:S06]  /*34720*/  PRMT R52, RZ, 0x7610, R52 ;  /* 0x00007610ff347816 */ /* 0x010fcc0000000034 */
[----:B------:R0:W4:Y:S04]  /*34730*/  @P3 LDG.E.U16 R52, desc[UR6][R14.64] ;  /* 0x000000060e343981 */ /* 0x000128000c1e1500 */
[----:B------:R-:W0:Y:S01]  /*34740*/  LDL.LU.64 R14, [R1+0x21d8] ;  /* 0x0021d800010e7983 */ /* 0x000e220000300a00 */
[----:B------:R-:W-:Y:S02]  /*34750*/  ISETP.GT.AND P4, PT, R2, 0xd2, PT ;  /* 0x000000d20200780c */ /* 0x000fe40003f84270 */
[----:B------:R-:W-:-:S11]  /*34760*/  PRMT R13, RZ, 0x7610, R13 ;  /* 0x00007610ff0d7816 */ /* 0x000fd6000000000d */
[----:B------:R-:W2:Y:S01]  /*34770*/  @P4 LDG.E.U16 R13, desc[UR6][R8.64] ;  /* 0x00000006080d4981 */ /* 0x000ea2000c1e1500 */
[----:B0-----:R-:W-:-:S06]  /*34780*/  PRMT R14, RZ, 0x7610, R14 ;  /* 0x00007610ff0e7816 */ /* 0x001fcc000000000e */
[----:B------:R-:W2:Y:S04]  /*34790*/  @P4 LDG.E.U16 R14, desc[UR6][R16.64] ;  /* 0x00000006100e4981 */ /* 0x000ea8000c1e1500 */
[----:B------:R0:W-:Y:S01]  /*347a0*/  STL.64 [R1+0x320], R16 ;  /* 0x0003201001007387 */ /* 0x0001e20000100a00 */
[----:B------:R-:W-:-:S03]  /*347b0*/  ISETP.GT.AND P6, PT, R2, 0xd3, PT ;  /* 0x000000d30200780c */ /* 0x000fc60003fc4270 */
[----:B0-----:R-:W3:Y:S04]  /*347c0*/  LDL.LU R17, [R1+0x1b8c] ;  /* 0x001b8c0001117983 */ /* 0x001ee80000300800 */
[----:B------:R-:W-:Y:S04]  /*347d0*/  STL.64 [R1+0x318], R8 ;  /* 0x0003180801007387 */ /* 0x000fe80000100a00 */
[----:B------:R-:W3:Y:S04]  /*347e0*/  LDL.LU R16, [R1+0x1b98] ;  /* 0x001b980001107983 */ /* 0x000ee80000300800 */
[----:B----4-:R0:W-:Y:S01]  /*347f0*/  STL [R1+0x104c], R52 ;  /* 0x00104c3401007387 */ /* 0x0101e20000100800 */
[----:B------:R-:W-:-:S03]  /*34800*/  PRMT R4, RZ, 0x7610, R4 ;  /* 0x00007610ff047816 */ /* 0x000fc60000000004 */
[----:B0-----:R-:W4:Y:S04]  /*34810*/  LDL.LU R52, [R1+0x1b90] ;  /* 0x001b900001347983 */ /* 0x001f280000300800 */
[----:B--2---:R0:W-:Y:S04]  /*34820*/  STL [R1+0x1048], R14 ;  /* 0x0010480e01007387 */ /* 0x0041e80000100800 */
[----:B0-----:R-:W2:Y:S04]  /*34830*/  LDL.LU R14, [R1+0x1b9c] ;  /* 0x001b9c00010e7983 */ /* 0x001ea80000300800 */
[----:B------:R-:W2:Y:S04]  /*34840*/  LDL.LU.64 R8, [R1+0x21d0] ;  /* 0x0021d00001087983 */ /* 0x000ea80000300a00 */
[----:B------:R0:W-:Y:S02]  /*34850*/  STL [R1+0x1044], R13 ;  /* 0x0010440d01007387 */ /* 0x0001e40000100800 */
[----:B0-----:R-:W-:-:S02]  /*34860*/  IMAD.MOV.U32 R13, RZ, RZ, R12 ;  /* 0x000000ffff0d7224 */ /* 0x001fc400078e000c */
[----:B------:R-:W-:Y:S02]  /*34870*/  IMAD.MOV.U32 R12, RZ, RZ, R7 ;  /* 0x000000ffff0c7224 */ /* 0x000fe400078e0007 */
[----:B------:R-:W-:Y:S02]  /*34880*/  IMAD.MOV.U32 R7, RZ, RZ, R6 ;  /* 0x000000ffff077224 */ /* 0x000fe400078e0006 */
[----:B---3--:R-:W-:-:S05]  /*34890*/  IMAD.MOV.U32 R6, RZ, RZ, R5 ;  /* 0x000000ffff067224 */ /* 0x008fca00078e0005 */
[----:B------:R-:W3:Y:S01]  /*348a0*/  @P6 LDG.E.U16 R4, desc[UR6][R6.64] ;  /* 0x0000000606046981 */ /* 0x000ee2000c1e1500 */
[----:B------:R-:W-:-:S03]  /*348b0*/  PRMT R53, RZ, 0x7610, R53 ;  /* 0x00007610ff357816 */ /* 0x000fc60000000035 */
[----:B------:R0:W-:Y:S04]  /*348c0*/  STL.64 [R1+0x310], R6 ;  /* 0x0003100601007387 */ /* 0x0001e80000100a00 */
[----:B------:R-:W2:Y:S04]  /*348d0*/  @P6 LDG.E.U16 R53, desc[UR6][R12.64] ;  /* 0x000000060c356981 */ /* 0x000ea8000c1e1500 */
[----:B0-----:R-:W2:Y:S04]  /*348e0*/  LDL.LU R7, [R1+0x1ba0] ;  /* 0x001ba00001077983 */ /* 0x001ea80000300800 */
[----:B------:R-:W-:Y:S04]  /*348f0*/  STL.64 [R1+0x308], R12 ;  /* 0x0003080c01007387 */ /* 0x000fe80000100a00 */
[----:B------:R-:W4:Y:S04]  /*34900*/  LDL.LU R6, [R1+0x1bb4] ;  /* 0x001bb40001067983 */ /* 0x000f280000300800 */
[----:B------:R-:W4:Y:S04]  /*34910*/  LDL.LU R5, [R1+0x1ba4] ;  /* 0x001ba40001057983 */ /* 0x000f280000300800 */
[----:B---3--:R0:W-:Y:S04]  /*34920*/  STL [R1+0x1040], R4 ;  /* 0x0010400401007387 */ /* 0x0081e80000100800 */
[----:B0-----:R-:W3:Y:S04]  /*34930*/  LDL.LU R4, [R1+0x1ba8] ;  /* 0x001ba80001047983 */ /* 0x001ee80000300800 */
[----:B------:R-:W3:Y:S01]  /*34940*/  LDL.LU.64 R12, [R1+0x21c8] ;  /* 0x0021c800010c7983 */ /* 0x000ee20000300a00 */
[----:B------:R-:W-:-:S03]  /*34950*/  ISETP.GT.AND P3, PT, R2, 0xd4, PT ;  /* 0x000000d40200780c */ /* 0x000fc60003f64270 */
[----:B--2---:R4:W-:Y:S01]  /*34960*/  STL [R1+0x44], R53 ;  /* 0x0000443501007387 */ /* 0x0049e20000100800 */
[----:B------:R-:W-:Y:S01]  /*34970*/  ISETP.GT.AND P4, PT, R2, 0xd5, PT ;  /* 0x000000d50200780c */ /* 0x000fe20003f84270 */
[----:B----4-:R-:W-:Y:S02]  /*34980*/  IMAD.MOV.U32 R53, RZ, RZ, R52 ;  /* 0x000000ffff357224 */ /* 0x010fe400078e0034 */
[----:B------:R-:W-:Y:S01]  /*34990*/  IMAD.MOV.U32 R52, RZ, RZ, R14 ;  /* 0x000000ffff347224 */ /* 0x000fe200078e000e */
[----:B------:R-:W-:Y:S02]  /*349a0*/  PRMT R48, RZ, 0x7610, R48 ;  /* 0x00007610ff307816 */ /* 0x000fe40000000030 */
[----:B------:R-:W-:-:S06]  /*349b0*/  PRMT R9, RZ, 0x7610, R9 ;  /* 0x00007610ff097816 */ /* 0x000fcc0000000009 */
[----:B------:R-:W2:Y:S04]  /*349c0*/  @P3 LDG.E.U16 R9, desc[UR6][R16.64] ;  /* 0x0000000610093981 */ /* 0x000ea8000c1e1500 */
[----:B---3--:R-:W3:Y:S01]  /*349d0*/  @P4 LDG.E.U16 R48, desc[UR6][R4.64] ;  /* 0x0000000604304981 */ /* 0x008ee2000c1e1500 */
[----:B------:R-:W-:-:S06]  /*349e0*/  PRMT R13, RZ, 0x7610, R13 ;  /* 0x00007610ff0d7816 */ /* 0x000fcc000000000d */
[----:B------:R-:W4:Y:S04]  /*349f0*/  @P3 LDG.E.U16 R13, desc[UR6][R52.64] ;  /* 0x00000006340d3981 */ /* 0x000f28000c1e1500 */
[----:B------:R0:W-:Y:S04]  /*34a00*/  STL.64 [R1+0x300], R52 ;  /* 0x0003003401007387 */ /* 0x0001e80000100a00 */
[----:B------:R1:W-:Y:S04]  /*34a10*/  STL.64 [R1+0x2f8], R16 ;  /* 0x0002f81001007387 */ /* 0x0003e80000100a00 */
[----:B0-----:R-:W2:Y:S04]  /*34a20*/  LDL.LU R52, [R1+0x1bac] ;  /* 0x001bac0001347983 */ /* 0x001ea80000300800 */
[----:B-1----:R-:W2:Y:S04]  /*34a30*/  LDL.LU R17, [R1+0x1bb8] ;  /* 0x001bb80001117983 */ /* 0x002ea80000300800 */
[----:B------:R-:W2:Y:S01]  /*34a40*/  LDL.LU R16, [R1+0x1bb0] ;  /* 0x001bb00001107983 */ /* 0x000ea20000300800 */
[----:B------:R-:W-:-:S06]  /*34a50*/  PRMT R49, RZ, 0x7610, R49 ;  /* 0x00007610ff317816 */ /* 0x000fcc0000000031 */
[----:B------:R-:W2:Y:S04]  /*34a60*/  @P4 LDG.E.U16 R49, desc[UR6][R6.64] ;  /* 0x0000000606314981 */ /* 0x000ea8000c1e1500 */
[----:B----4-:R0:W-:Y:S04]  /*34a70*/  STL [R1+0x40], R13 ;  /* 0x0000400d01007387 */ /* 0x0101e80000100800 */
[----:B0-----:R-:W4:Y:S04]  /*34a80*/  LDL.LU R13, [R1+0x1bbc] ;  /* 0x001bbc00010d7983 */ /* 0x001f280000300800 */
[----:B------:R0:W-:Y:S04]  /*34a90*/  STL.64 [R1+0x2f0], R4 ;  /* 0x0002f00401007387 */ /* 0x0001e80000100a00 */
[----:B0-----:R-:W4:Y:S04]  /*34aa0*/  LDL.LU.64 R4, [R1+0x21c0] ;  /* 0x0021c00001047983 */ /* 0x001f280000300a00 */
[----:B---3--:R-:W-:Y:S04]  /*34ab0*/  STL [R1+0x20c0], R48 ;  /* 0x0020c03001007387 */ /* 0x008fe80000100800 */
[----:B------:R-:W-:Y:S04]  /*34ac0*/  STL.64 [R1+0x2e8], R6 ;  /* 0x0002e80601007387 */ /* 0x000fe80000100a00 */
[----:B------:R-:W3:Y:S04]  /*34ad0*/  LDL.LU R14, [R1+0x1bc0] ;  /* 0x001bc000010e7983 */ /* 0x000ee80000300800 */
[----:B--2---:R0:W-:Y:S04]  /*34ae0*/  STL [R1+0x3c], R9 ;  /* 0x00003c0901007387 */ /* 0x0041e80000100800 */
[----:B0-----:R-:W2:Y:S04]  /*34af0*/  LDL.LU R9, [R1+0x1bd4] ;  /* 0x001bd40001097983 */ /* 0x001ea80000300800 */
[----:B------:R-:W2:Y:S04]  /*34b00*/  LDL.LU R7, [R1+0x1bc4] ;  /* 0x001bc40001077983 */ /* 0x000ea80000300800 */
[----:B------:R-:W2:Y:S01]  /*34b10*/  LDL.LU R6, [R1+0x1bc8] ;  /* 0x001bc80001067983 */ /* 0x000ea20000300800 */
[----:B------:R-:W-:Y:S01]  /*34b20*/  ISETP.GT.AND P6, PT, R2, 0xd6, PT ;  /* 0x000000d60200780c */ /* 0x000fe20003fc4270 */
[----:B------:R-:W-:-:S02]  /*34b30*/  IMAD.MOV.U32 R53, RZ, RZ, R52 ;  /* 0x000000ffff357224 */ /* 0x000fc400078e0034 */
[----:B------:R-:W-:Y:S01]  /*34b40*/  IMAD.MOV.U32 R52, RZ, RZ, R17 ;  /* 0x000000ffff347224 */ /* 0x000fe200078e0011 */
[----:B------:R-:W-:Y:S01]  /*34b50*/  PRMT R12, RZ, 0x7610, R12 ;  /* 0x00007610ff0c7816 */ /* 0x000fe2000000000c */
[----:B------:R-:W-:Y:S01]  /*34b60*/  IMAD.MOV.U32 R17, RZ, RZ, R16 ;  /* 0x000000ffff117224 */ /* 0x000fe200078e0010 */
[----:B------:R-:W-:Y:S02]  /*34b70*/  PRMT R15, RZ, 0x7610, R15 ;  /* 0x00007610ff0f7816 */ /* 0x000fe4000000000f */
[----:B------:R-:W-:-:S05]  /*34b80*/  ISETP.GT.AND P3, PT, R2, 0xd7, PT ;  /* 0x000000d70200780c */ /* 0x000fca0003f64270 */
[----:B------:R-:W3:Y:S01]  /*34b90*/  @P6 LDG.E.U16 R15, desc[UR6][R52.64] ;  /* 0x00000006340f6981 */ /* 0x000ee2000c1e1500 */
[----:B----4-:R-:W-:-:S05]  /*34ba0*/  IMAD.MOV.U32 R16, RZ, RZ, R13 ;  /* 0x000000ffff107224 */ /* 0x010fca00078e000d */
[----:B------:R-:W4:Y:S01]  /*34bb0*/  @P6 LDG.E.U16 R12, desc[UR6][R16.64] ;  /* 0x00000006100c6981 */ /* 0x000f22000c1e1500 */
[----:B------:R-:W-:-:S06]  /*34bc0*/  PRMT R5, RZ, 0x7610, R5 ;  /* 0x00007610ff057816 */ /* 0x000fcc0000000005 */
[----:B--2---:R-:W2:Y:S04]  /*34bd0*/  @P3 LDG.E.U16 R5, desc[UR6][R6.64] ;  /* 0x0000000606053981 */ /* 0x004ea8000c1e1500 */
[----:B------:R-:W-:Y:S04]  /*34be0*/  STL [R1+0x20c4], R49 ;  /* 0x0020c43101007387 */ /* 0x000fe80000100800 */
[----:B------:R-:W-:Y:S04]  /*34bf0*/  STL.64 [R1+0x2e0], R16 ;  /* 0x0002e01001007387 */ /* 0x000fe80000100a00 */
[----:B------:R-:W2:Y:S04]  /*34c00*/  LDL.LU R13, [R1+0x1bcc] ;  /* 0x001bcc00010d7983 */ /* 0x000ea80000300800 */
[----:B------:R-:W-:Y:S04]  /*34c10*/  STL.64 [R1+0x2d8], R52 ;  /* 0x0002d83401007387 */ /* 0x000fe80000100a00 */
[----:B----4-:R0:W-:Y:S04]  /*34c20*/  STL [R1+0x111c], R12 ;  /* 0x00111c0c01007387 */ /* 0x0101e80000100800 */
[----:B0-----:R-:W4:Y:S04]  /*34c30*/  LDL.LU R12, [R1+0x1bd8] ;  /* 0x001bd800010c7983 */ /* 0x001f280000300800 */
[----:B------:R-:W4:Y:S04]  /*34c40*/  LDL.LU R17, [R1+0x1bd0] ;  /* 0x001bd00001117983 */ /* 0x000f280000300800 */
[----:B------:R-:W4:Y:S04]  /*34c50*/  LDL.LU R16, [R1+0x1bdc] ;  /* 0x001bdc0001107983 */ /* 0x000f280000300800 */
[----:B------:R-:W4:Y:S04]  /*34c60*/  LDL.LU.64 R52, [R1+0x21b8] ;  /* 0x0021b80001347983 */ /* 0x000f280000300a00 */
[----:B---3--:R0:W-:Y:S04]  /*34c70*/  STL [R1+0x1118], R15 ;  /* 0x0011180f01007387 */ /* 0x0081e80000100800 */
[----:B------:R1:W-:Y:S01]  /*34c80*/  STL.64 [R1+0x2d0], R6 ;  /* 0x0002d00601007387 */ /* 0x0003e20000100a00 */
[----:B0-----:R-:W-:-:S02]  /*34c90*/  IMAD.MOV.U32 R15, RZ, RZ, R14 ;  /* 0x000000ffff0f7224 */ /* 0x001fc400078e000e */
[----:B------:R-:W-:Y:S01]  /*34ca0*/  IMAD.MOV.U32 R14, RZ, RZ, R9 ;  /* 0x000000ffff0e7224 */ /* 0x000fe200078e0009 */
[----:B-1----:R-:W3:Y:S04]  /*34cb0*/  LDL.LU R7, [R1+0x1bf4] ;  /* 0x001bf40001077983 */ /* 0x002ee80000300800 */
[----:B------:R-:W-:Y:S04]  /*34cc0*/  STL.64 [R1+0x2c8], R14 ;  /* 0x0002c80e01007387 */ /* 0x000fe80000100a00 */
[----:B------:R-:W3:Y:S04]  /*34cd0*/  LDL.LU R6, [R1+0x1c08] ;  /* 0x001c080001067983 */ /* 0x000ee80000300800 */
[----:B------:R-:W3:Y:S04]  /*34ce0*/  LDL.LU R9, [R1+0x1bf8] ;  /* 0x001bf80001097983 */ /* 0x000ee80000300800 */
[----:B--2---:R0:W-:Y:S04]  /*34cf0*/  STL [R1+0x1114], R5 ;  /* 0x0011140501007387 */ /* 0x0041e80000100800 */
[----:B0-----:R-:W2:Y:S01]  /*34d00*/  LDL.LU R5, [R1+0x1bfc] ;  /* 0x001bfc0001057983 */ /* 0x001ea20000300800 */
[----:B------:R-:W-:-:S02]  /*34d10*/  ISETP.GT.AND P4, PT, R2, 0xd8, PT ;  /* 0x000000d80200780c */ /* 0x000fc40003f84270 */
[----:B------:R-:W-:Y:S02]  /*34d20*/  PRMT R11, RZ, 0x7610, R11 ;  /* 0x00007610ff0b7816 */ /* 0x000fe4000000000b */
[----:B------:R-:W-:Y:S02]  /*34d30*/  ISETP.GT.AND P6, PT, R2, 0xd9, PT ;  /* 0x000000d90200780c */ /* 0x000fe40003fc4270 */
[----:B------:R-:W-:Y:S02]  /*34d40*/  PRMT R10, RZ, 0x7610, R10 ;  /* 0x00007610ff0a7816 */ /* 0x000fe4000000000a */
[----:B------:R-:W-:-:S05]  /*34d50*/  PRMT R4, RZ, 0x7610, R4 ;  /* 0x00007610ff047816 */ /* 0x000fca0000000004 */
[----:B----4-:R2:W4:Y:S04]  /*34d60*/  @P4 LDG.E.U16 R10, desc[UR6][R12.64] ;  /* 0x000000060c0a4981 */ /* 0x010528000c1e1500 */
[----:B------:R-:W4:Y:S01]  /*34d70*/  @P4 LDG.E.U16 R11, desc[UR6][R16.64] ;  /* 0x00000006100b4981 */ /* 0x000f22000c1e1500 */
[----:B------:R-:W-:-:S06]  /*34d80*/  PRMT R52, RZ, 0x7610, R52 ;  /* 0x00007610ff347816 */ /* 0x000fcc0000000034 */
[----:B------:R-:W4:Y:S04]  /*34d90*/  @P3 LDG.E.U16 R52, desc[UR6][R14.64] ;  /* 0x000000060e343981 */ /* 0x000f28000c1e1500 */
[----:B------:R-:W4:Y:S04]  /*34da0*/  LDL.LU.64 R14, [R1+0x21b0] ;  /* 0x0021b000010e7983 */ /* 0x000f280000300a00 */
[----:B------:R0:W-:Y:S04]  /*34db0*/  STL.64 [R1+0x2c0], R16 ;  /* 0x0002c01001007387 */ /* 0x0001e80000100a00 */
[----:B0-----:R-:W4:Y:S04]  /*34dc0*/  LDL.LU R17, [R1+0x1c00] ;  /* 0x001c000001117983 */ /* 0x001f280000300800 */
[----:B------:R2:W-:Y:S04]  /*34dd0*/  STL.64 [R1+0x2b8], R12 ;  /* 0x0002b80c01007387 */ /* 0x0005e80000100a00 */
[----:B------:R-:W4:Y:S01]  /*34de0*/  LDL.LU R16, [R1+0x1c0c] ;  /* 0x001c0c0001107983 */ /* 0x000f220000300800 */
[----:B--2---:R-:W-:Y:S01]  /*34df0*/  MOV R12, R5 ;  /* 0x00000005000c7202 */ /* 0x004fe20000000f00 */
[----:B---3--:R-:W-:-:S05]  /*34e00*/  IMAD.MOV.U32 R13, RZ, RZ, R9 ;  /* 0x000000ffff0d7224 */ /* 0x008fca00078e0009 */
[----:B------:R-:W2:Y:S01]  /*34e10*/  @P6 LDG.E.U16 R4, desc[UR6][R12.64] ;  /* 0x000000060c046981 */ /* 0x000ea2000c1e1500 */
[----:B------:R-:W-:-:S06]  /*34e20*/  PRMT R53, RZ, 0x7610, R53 ;  /* 0x00007610ff357816 */ /* 0x000fcc0000000035 */
[----:B------:R-:W3:Y:S04]  /*34e30*/  @P6 LDG.E.U16 R53, desc[UR6][R6.64] ;  /* 0x0000000606356981 */ /* 0x000ee8000c1e1500 */
[----:B----4-:R0:W-:Y:S04]  /*34e40*/  STL [R1+0x1110], R52 ;  /* 0x0011103401007387 */ /* 0x0101e80000100800 */
[----:B0-----:R-:W4:Y:S04]  /*34e50*/  LDL.LU R52, [R1+0x1c04] ;  /* 0x001c040001347983 */ /* 0x001f280000300800 */
[----:B------:R0:W-:Y:S04]  /*34e60*/  STL [R1+0x30], R11 ;  /* 0x0000300b01007387 */ /* 0x0001e80000100800 */
[----:B0-----:R-:W4:Y:S04]  /*34e70*/  LDL.LU R11, [R1+0x1c10] ;  /* 0x001c1000010b7983 */ /* 0x001f280000300800 */
[----:B------:R0:W-:Y:S04]  /*34e80*/  STL.64 [R1+0x2b0], R12 ;  /* 0x0002b00c01007387 */ /* 0x0001e80000100a00 */
[----:B0-----:R-:W4:Y:S04]  /*34e90*/  LDL.LU.64 R12, [R1+0x21a8] ;  /* 0x0021a800010c7983 */ /* 0x001f280000300a00 */
[----:B------:R0:W-:Y:S04]  /*34ea0*/  STL [R1+0x2c], R10 ;  /* 0x00002c0a01007387 */ /* 0x0001e80000100800 */
[----:B0-----:R-:W4:Y:S04]  /*34eb0*/  LDL.LU R10, [R1+0x1c14] ;  /* 0x001c1400010a7983 */ /* 0x001f280000300800 */
[----:B------:R-:W-:Y:S04]  /*34ec0*/  STL.64 [R1+0x2a8], R6 ;  /* 0x0002a80601007387 */ /* 0x000fe80000100a00 */
[----:B------:R-:W4:Y:S04]  /*34ed0*/  LDL.LU R9, [R1+0x1c28] ;  /* 0x001c280001097983 */ /* 0x000f280000300800 */
[----:B------:R-:W4:Y:S04]  /*34ee0*/  LDL.LU R5, [R1+0x1c18] ;  /* 0x001c180001057983 */ /* 0x000f280000300800 */
[----:B--2---:R0:W-:Y:S04]  /*34ef0*/  STL [R1+0x28], R4 ;  /* 0x0000280401007387 */ /* 0x0041e80000100800 */
[----:B0-----:R-:W2:Y:S04]  /*34f00*/  LDL.LU R4, [R1+0x1c1c] ;  /* 0x001c1c0001047983 */ /* 0x001ea80000300800 */
[----:B------:R-:W2:Y:S01]  /*34f10*/  LDL.LU.64 R6, [R1+0x21a0] ;  /* 0x0021a00001067983 */ /* 0x000ea20000300a00 */
[----:B------:R-:W-:-:S03]  /*34f20*/  ISETP.GT.AND P3, PT, R2, 0xda, PT ;  /* 0x000000da0200780c */ /* 0x000fc60003f64270 */
[----:B---3--:R4:W-:Y:S02]  /*34f30*/  STL [R1+0x24], R53 ;  /* 0x0000243501007387 */ /* 0x0089e40000100800 */
[----:B----4-:R-:W-:Y:S02]  /*34f40*/  IMAD.MOV.U32 R53, RZ, RZ, R52 ;  /* 0x000000ffff357224 */ /* 0x010fe400078e0034 */
[----:B------:R-:W-:Y:S01]  /*34f50*/  IMAD.MOV.U32 R52, RZ, RZ, R11 ;  /* 0x000000ffff347224 */ /* 0x000fe200078e000b */
[----:B--2---:R-:W-:Y:S02]  /*34f60*/  PRMT R7, RZ, 0x7610, R7 ;  /* 0x00007610ff077816 */ /* 0x004fe40000000007 */
[----:B------:R-:W-:-:S04]  /*34f70*/  PRMT R6, RZ, 0x7610, R6 ;  /* 0x00007610ff067816 */ /* 0x000fc80000000006 */
[----:B------:R-:W2:Y:S04]  /*34f80*/  @P3 LDG.E.U16 R7, desc[UR6][R52.64] ;  /* 0x0000000634073981 */ /* 0x000ea8000c1e1500 */
[----:B------:R-:W3:Y:S01]  /*34f90*/  @P3 LDG.E.U16 R6, desc[UR6][R16.64] ;  /* 0x0000000610063981 */ /* 0x000ee2000c1e1500 */
[----:B------:R-:W-:Y:S02]  /*34fa0*/  ISETP.GT.AND P4, PT, R2, 0xdb, PT ;  /* 0x000000db0200780c */ /* 0x000fe40003f84270 */
[----:B------:R-:W-:Y:S01]  /*34fb0*/  PRMT R49, RZ, 0x7610, R49 ;  /* 0x00007610ff317816 */ /* 0x000fe20000000031 */
[----:B------:R-:W-:Y:S04]  /*34fc0*/  STL.64 [R1+0x2a0], R52 ;  /* 0x0002a03401007387 */ /* 0x000fe80000100a00 */
[----:B------:R-:W-:Y:S06]  /*34fd0*/  STL.64 [R1+0x298], R16 ;  /* 0x0002981001007387 */ /* 0x000fec0000100a00 */
[----:B------:R-:W4:Y:S04]  /*34fe0*/  @P4 LDG.E.U16 R49, desc[UR6][R4.64] ;  /* 0x0000000604314981 */ /* 0x000f28000c1e1500 */
[----:B--2---:R0:W-:Y:S04]  /*34ff0*/  STL [R1+0x20], R7 ;  /* 0x0000200701007387 */ /* 0x0041e80000100800 */
[----:B0-----:R-:W2:Y:S04]  /*35000*/  LDL.LU R7, [R1+0x1c20] ;  /* 0x001c200001077983 */ /* 0x001ea80000300800 */
[----:B---3--:R0:W-:Y:S04]  /*35010*/  STL [R1+0x1c], R6 ;  /* 0x00001c0601007387 */ /* 0x0081e80000100800 */
[----:B0-----:R-:W2:Y:S04]  /*35020*/  LDL.LU R6, [R1+0x1c2c] ;  /* 0x001c2c0001067983 */ /* 0x001ea80000300800 */
[----:B------:R-:W3:Y:S04]  /*35030*/  LDL.LU R52, [R1+0x1c24] ;  /* 0x001c240001347983 */ /* 0x000ee80000300800 */
[----:B------:R-:W2:Y:S04]  /*35040*/  LDL.LU R17, [R1+0x1c30] ;  /* 0x001c300001117983 */ /* 0x000ea80000300800 */
[----:B------:R0:W-:Y:S04]  /*35050*/  STL.64 [R1+0x290], R4 ;  /* 0x0002900401007387 */ /* 0x0001e80000100a00 */
[----:B0-----:R-:W2:Y:S01]  /*35060*/  LDL.LU.64 R4, [R1+0x2198] ;  /* 0x0021980001047983 */ /* 0x001ea20000300a00 */
[----:B------:R-:W-:Y:S01]  /*35070*/  PRMT R48, RZ, 0x7610, R48 ;  /* 0x00007610ff307816 */ /* 0x000fe20000000030 */
[----:B------:R-:W-:-:S02]  /*35080*/  IMAD.MOV.U32 R11, RZ, RZ, R10 ;  /* 0x000000ffff0b7224 */ /* 0x000fc400078e000a */
[----:B------:R-:W-:Y:S01]  /*35090*/  IMAD.MOV.U32 R10, RZ, RZ, R9 ;  /* 0x000000ffff0a7224 */ /* 0x000fe200078e0009 */
[----:B----4-:R-:W-:Y:S01]  /*350a0*/  STL [R1+0x20f4], R49 ;  /* 0x0020f43101007387 */ /* 0x010fe20000100800 */
[----:B------:R-:W-:-:S03]  /*350b0*/  ISETP.GT.AND P6, PT, R2, 0xdc, PT ;  /* 0x000000dc0200780c */ /* 0x000fc60003fc4270 */
[----:B------:R0:W-:Y:S04]  /*350c0*/  STL.64 [R1+0x288], R10 ;  /* 0x0002880a01007387 */ /* 0x0001e80000100a00 */
[----:B------:R-:W4:Y:S01]  /*350d0*/  @P4 LDG.E.U16 R48, desc[UR6][R10.64] ;  /* 0x000000060a304981 */ /* 0x000f22000c1e1500 */
[----:B------:R-:W-:-:S03]  /*350e0*/  PRMT R8, RZ, 0x7610, R8 ;  /* 0x00007610ff087816 */ /* 0x000fc60000000008 */
[----:B0-----:R-:W4:Y:S04]  /*350f0*/  LDL.LU R11, [R1+0x1c34] ;  /* 0x001c3400010b7983 */ /* 0x001f280000300800 */
[----:B------:R-:W4:Y:S04]  /*35100*/  LDL.LU R10, [R1+0x1c40] ;  /* 0x001c4000010a7983 */ /* 0x000f280000300800 */
[----:B------:R-:W4:Y:S04]  /*35110*/  LDL.LU R16, [R1+0x1c38] ;  /* 0x001c380001107983 */ /* 0x000f280000300800 */
[----:B------:R-:W4:Y:S01]  /*35120*/  LDL.LU R9, [R1+0x1c3c] ;  /* 0x001c3c0001097983 */ /* 0x000f220000300800 */
[----:B---3--:R-:W-:-:S02]  /*35130*/  IMAD.MOV.U32 R53, RZ, RZ, R52 ;  /* 0x000000ffff357224 */ /* 0x008fc400078e0034 */
[----:B--2---:R-:W-:-:S05]  /*35140*/  IMAD.MOV.U32 R52, RZ, RZ, R17 ;  /* 0x000000ffff347224 */ /* 0x004fca00078e0011 */
[----:B------:R-:W2:Y:S01]  /*35150*/  @P6 LDG.E.U16 R8, desc[UR6][R52.64] ;  /* 0x0000000634086981 */ /* 0x000ea2000c1e1500 */
[----:B------:R-:W-:-:S06]  /*35160*/  PRMT R5, RZ, 0x7610, R5 ;  /* 0x00007610ff057816 */ /* 0x000fcc0000000005 */
[----:B------:R-:W3:Y:S01]  /*35170*/  @P6 LDG.E.U16 R5, desc[UR6][R6.64] ;  /* 0x0000000606056981 */ /* 0x000ee2000c1e1500 */
[----:B------:R-:W-:Y:S02]  /*35180*/  ISETP.GT.AND P3, PT, R2, 0xdd, PT ;  /* 0x000000dd0200780c */ /* 0x000fe40003f64270 */
[----:B------:R-:W-:Y:S01]  /*35190*/  PRMT R50, RZ, 0x7610, R50 ;  /* 0x00007610ff327816 */ /* 0x000fe20000000032 */
[----:B----4-:R-:W-:Y:S04]  /*351a0*/  STL [R1+0x20f8], R48 ;  /* 0x0020f83001007387 */ /* 0x010fe80000100800 */
[----:B------:R0:W-:Y:S01]  /*351b0*/  STL.64 [R1+0x280], R52 ;  /* 0x0002803401007387 */ /* 0x0001e20000100a00 */
[----:B------:R-:W-:-:S06]  /*351c0*/  PRMT R51, RZ, 0x7610, R51 ;  /* 0x00007610ff337816 */ /* 0x000fcc0000000033 */
[----:B------:R-:W4:Y:S01]  /*351d0*/  @P3 LDG.E.U16 R51, desc[UR6][R10.64] ;  /* 0x000000060a333981 */ /* 0x000f22000c1e1500 */
[----:B------:R-:W-:Y:S02]  /*351e0*/  IMAD.MOV.U32 R17, RZ, RZ, R16 ;  /* 0x000000ffff117224 */ /* 0x000fe400078e0010 */
[----:B------:R-:W-:Y:S01]  /*351f0*/  IMAD.MOV.U32 R16, RZ, RZ, R9 ;  /* 0x000000ffff107224 */ /* 0x000fe200078e0009 */
[----:B0-----:R-:W4:Y:S04]  /*35200*/  LDL.LU.64 R52, [R1+0x2190] ;  /* 0x0021900001347983 */ /* 0x001f280000300a00 */
[----:B------:R0:W-:Y:S04]  /*35210*/  STL.64 [R1+0x278], R6 ;  /* 0x0002780601007387 */ /* 0x0001e80000100a00 */
[----:B------:R-:W4:Y:S04]  /*35220*/  @P3 LDG.E.U16 R50, desc[UR6][R16.64] ;  /* 0x0000000610323981 */ /* 0x000f28000c1e1500 */
[----:B0-----:R-:W4:Y:S04]  /*35230*/  LDL.LU R7, [R1+0x1c44] ;  /* 0x001c440001077983 */ /* 0x001f280000300800 */
[----:B------:R-:W4:Y:S04]  /*35240*/  LDL.LU R6, [R1+0x1c4c] ;  /* 0x001c4c0001067983 */ /* 0x000f280000300800 */
[----:B--2---:R0:W-:Y:S04]  /*35250*/  STL [R1+0x10], R8 ;  /* 0x0000100801007387 */ /* 0x0041e80000100800 */
[----:B0-----:R-:W2:Y:S04]  /*35260*/  LDL.LU R8, [R1+0x1c48] ;  /* 0x001c480001087983 */ /* 0x001ea80000300800 */
[----:B---3--:R0:W-:Y:S04]  /*35270*/  STL [R1+0xc], R5 ;  /* 0x00000c0501007387 */ /* 0x0081e80000100800 */
[----:B0-----:R-:W3:Y:S01]  /*35280*/  LDL.LU R5, [R1+0x1c50] ;  /* 0x001c500001057983 */ /* 0x001ee20000300800 */
[----:B------:R-:W-:-:S03]  /*35290*/  ISETP.GT.AND P6, PT, R2, 0xe0, PT ;  /* 0x000000e00200780c */ /* 0x000fc60003fc4270 */
[----:B------:R-:W-:Y:S01]  /*352a0*/  STL.64 [R1+0x270], R16 ;  /* 0x0002701001007387 */ /* 0x000fe20000100a00 */
[----:B------:R-:W-:-:S03]  /*352b0*/  PRMT R48, RZ, 0x7610, R48 ;  /* 0x00007610ff307816 */ /* 0x000fc60000000030 */
[----:B----4-:R-:W-:Y:S04]  /*352c0*/  STL [R1+0x20c8], R50 ;  /* 0x0020c83201007387 */ /* 0x010fe80000100800 */
[----:B------:R0:W-:Y:S04]  /*352d0*/  STL.64 [R1+0x268], R10 ;  /* 0x0002680a01007387 */ /* 0x0001e80000100a00 */
[----:B0-----:R-:W4:Y:S04]  /*352e0*/  LDL.LU R11, [R1+0x1c80] ;  /* 0x001c8000010b7983 */ /* 0x001f280000300800 */
[----:B------:R-:W4:Y:S04]  /*352f0*/  LDL.LU R10, [R1+0x1c94] ;  /* 0x001c9400010a7983 */ /* 0x000f280000300800 */
[----:B------:R-:W4:Y:S04]  /*35300*/  LDL.LU R16, [R1+0x1c84] ;  /* 0x001c840001107983 */ /* 0x000f280000300800 */
[----:B------:R-:W4:Y:S04]  /*35310*/  LDL.LU R9, [R1+0x1c98] ;  /* 0x001c980001097983 */ /* 0x000f280000300800 */
[----:B------:R2:W-:Y:S02]  /*35320*/  STL [R1+0x20cc], R51 ;  /* 0x0020cc3301007387 */ /* 0x0005e40000100800 */
[----:B--2---:R-:W-:-:S02]  /*35330*/  IMAD.MOV.U32 R51, RZ, RZ, R8 ;  /* 0x000000ffff337224 */ /* 0x004fc400078e0008 */
[----:B---3--:R-:W-:-:S05]  /*35340*/  IMAD.MOV.U32 R50, RZ, RZ, R5 ;  /* 0x000000ffff327224 */ /* 0x008fca00078e0005 */
[----:B------:R-:W2:Y:S01]  /*35350*/  @P6 LDG.E.U16 R48, desc[UR6][R50.64] ;  /* 0x0000000632306981 */ /* 0x000ea2000c1e1500 */
[----:B------:R-:W-:Y:S02]  /*35360*/  ISETP.GT.AND P3, PT, R2, 0xe8, PT ;  /* 0x000000e80200780c */ /* 0x000fe40003f64270 */
[----:B------:R-:W-:Y:S02]  /*35370*/  PRMT R53, RZ, 0x7610, R53 ;  /* 0x00007610ff357816 */ /* 0x000fe40000000035 */
[----:B------:R-:W-:Y:S01]  /*35380*/  PRMT R38, RZ, 0x7610, R38 ;  /* 0x00007610ff267816 */ /* 0x000fe20000000026 */
[----:B------:R-:W-:Y:S01]  /*35390*/  STL.64 [R1+0x240], R50 ;  /* 0x0002403201007387 */ /* 0x000fe20000100a00 */
[----:B------:R-:W-:-:S03]  /*353a0*/  PRMT R37, RZ, 0x7610, R37 ;  /* 0x00007610ff257816 */ /* 0x000fc60000000025 */
[----:B------:R-:W3:Y:S04]  /*353b0*/  @P6 LDG.E.U16 R53, desc[UR6][R6.64] ;  /* 0x0000000606356981 */ /* 0x000ee8000c1e1500 */
[----:B----4-:R-:W4:Y:S01]  /*353c0*/  @P3 LDG.E.U16 R37, desc[UR6][R10.64] ;  /* 0x000000060a253981 */ /* 0x010f22000c1e1500 */
[----:B------:R-:W-:Y:S02]  /*353d0*/  IMAD.MOV.U32 R17, RZ, RZ, R16 ;  /* 0x000000ffff117224 */ /* 0x000fe400078e0010 */
[----:B------:R-:W-:-:S05]  /*353e0*/  IMAD.MOV.U32 R16, RZ, RZ, R9 ;  /* 0x000000ffff107224 */ /* 0x000fca00078e0009 */
[----:B------:R-:W4:Y:S04]  /*353f0*/  @P3 LDG.E.U16 R38, desc[UR6][R16.64] ;  /* 0x0000000610263981 */ /* 0x000f28000c1e1500 */
[----:B--2---:R-:W-:Y:S04]  /*35400*/  STL [R1+0x2138], R48 ;  /* 0x0021383001007387 */ /* 0x004fe80000100800 */
[----:B------:R0:W-:Y:S04]  /*35410*/  STL.64 [R1+0x238], R6 ;  /* 0x0002380601007387 */ /* 0x0001e80000100a00 */
[----:B------:R-:W2:Y:S04]  /*35420*/  LDL.LU R8, [R1+0x1cc8] ;  /* 0x001cc80001087983 */ /* 0x000ea80000300800 */
[----:B0-----:R-:W2:Y:S04]  /*35430*/  LDL.LU R7, [R1+0x1ce4] ;  /* 0x001ce40001077983 */ /* 0x001ea80000300800 */
[----:B------:R-:W2:Y:S04]  /*35440*/  LDL.LU R6, [R1+0x1ccc] ;  /* 0x001ccc0001067983 */ /* 0x000ea80000300800 */
[----:B------:R-:W2:Y:S04]  /*35450*/  LDL.LU R5, [R1+0x1ce8] ;  /* 0x001ce80001057983 */ /* 0x000ea80000300800 */
[----:B---3--:R-:W-:Y:S04]  /*35460*/  STL [R1+0x213c], R53 ;  /* 0x00213c3501007387 */ /* 0x008fe80000100800 */
[----:B------:R-:W-:Y:S04]  /*35470*/  STL.64 [R1+0x1c0], R16 ;  /* 0x0001c01001007387 */ /* 0x000fe80000100a00 */
[----:B----4-:R-:W-:Y:S04]  /*35480*/  STL [R1+0x2140], R38 ;  /* 0x0021402601007387 */ /* 0x010fe80000100800 */
[----:B------:R0:W-:Y:S04]  /*35490*/  STL.64 [R1+0x1b8], R10 ;  /* 0x0001b80a01007387 */ /* 0x0001e80000100a00 */
[----:B0-----:R-:W3:Y:S04]  /*354a0*/  LDL.LU R11, [R1+0x1d40] ;  /* 0x001d4000010b7983 */ /* 0x001ee80000300800 */
[----:B------:R-:W3:Y:S04]  /*354b0*/  LDL.LU R10, [R1+0x1d50] ;  /* 0x001d5000010a7983 */ /* 0x000ee80000300800 */
[----:B------:R-:W4:Y:S04]  /*354c0*/  LDL.LU R16, [R1+0x1d44] ;  /* 0x001d440001107983 */ /* 0x000f280000300800 */
[----:B------:R-:W3:Y:S04]  /*354d0*/  LDL.LU R9, [R1+0x1d54] ;  /* 0x001d540001097983 */ /* 0x000ee80000300800 */
[----:B------:R-:W-:Y:S01]  /*354e0*/  STL [R1+0x2144], R37 ;  /* 0x0021442501007387 */ /* 0x000fe20000100800 */
[----:B--2---:R-:W-:-:S03]  /*354f0*/  IMAD.MOV.U32 R49, RZ, RZ, R8 ;  /* 0x000000ffff317224 */ /* 0x004fc600078e0008 */
[----:B------:R-:W2:Y:S01]  /*35500*/  LDL.LU R8, [R1+0x1c54] ;  /* 0x001c540001087983 */ /* 0x000ea20000300800 */
[----:B------:R-:W-:Y:S02]  /*35510*/  IMAD.MOV.U32 R48, RZ, RZ, R7 ;  /* 0x000000ffff307224 */ /* 0x000fe400078e0007 */
[----:B------:R-:W-:Y:S02]  /*35520*/  IMAD.MOV.U32 R51, RZ, RZ, R6 ;  /* 0x000000ffff337224 */ /* 0x000fe400078e0006 */
[----:B------:R-:W-:Y:S01]  /*35530*/  IMAD.MOV.U32 R50, RZ, RZ, R5 ;  /* 0x000000ffff327224 */ /* 0x000fe200078e0005 */
[----:B------:R-:W2:Y:S04]  /*35540*/  LDL.LU R7, [R1+0x1c5c] ;  /* 0x001c5c0001077983 */ /* 0x000ea80000300800 */
[----:B------:R0:W-:Y:S04]  /*35550*/  STL.64 [R1+0x138], R48 ;  /* 0x0001383001007387 */ /* 0x0001e80000100a00 */
[----:B------:R1:W-:Y:S04]  /*35560*/  STL.64 [R1+0x140], R50 ;  /* 0x0001403201007387 */ /* 0x0003e80000100a00 */
[----:B------:R-:W2:Y:S04]  /*35570*/  LDL.LU R6, [R1+0x1c58] ;  /* 0x001c580001067983 */ /* 0x000ea80000300800 */
[----:B------:R-:W2:Y:S01]  /*35580*/  LDL.LU R5, [R1+0x1c60] ;  /* 0x001c600001057983 */ /* 0x000ea20000300800 */
[----:B------:R-:W-:-:S02]  /*35590*/  ISETP.GT.AND P4, PT, R2, 0xde, PT ;  /* 0x000000de0200780c */ /* 0x000fc40003f84270 */
[----:B------:R-:W-:Y:S01]  /*355a0*/  PRMT R4, RZ, 0x7610, R4 ;  /* 0x00007610ff047816 */ /* 0x000fe20000000004 */
[----:B----4-:R-:W-:Y:S02]  /*355b0*/  IMAD.MOV.U32 R17, RZ, RZ, R16 ;  /* 0x000000ffff117224 */ /* 0x010fe400078e0010 */
[----:B---3--:R-:W-:Y:S02]  /*355c0*/  IMAD.MOV.U32 R16, RZ, RZ, R9 ;  /* 0x000000ffff107224 */ /* 0x008fe400078e0009 */
[----:B--2---:R-:W-:Y:S02]  /*355d0*/  IMAD.MOV.U32 R9, RZ, RZ, R8 ;  /* 0x000000ffff097224 */ /* 0x004fe400078e0008 */
[----:B------:R-:W-:Y:S02]  /*355e0*/  IMAD.MOV.U32 R8, RZ, RZ, R7 ;  /* 0x000000ffff087224 */ /* 0x000fe400078e0007 */
[----:B------:R-:W-:Y:S02]  /*355f0*/  IMAD.MOV.U32 R7, RZ, RZ, R6 ;  /* 0x000000ffff077224 */ /* 0x000fe400078e0006 */
[----:B------:R-:W-:-:S05]  /*35600*/  IMAD.MOV.U32 R6, RZ, RZ, R5 ;  /* 0x000000ffff067224 */ /* 0x000fca00078e0005 */
[----:B------:R-:W2:Y:S01]  /*35610*/  @P4 LDG.E.U16 R4, desc[UR6][R6.64] ;  /* 0x0000000606044981 */ /* 0x000ea2000c1e1500 */
[C---:B------:R-:W-:Y:S02]  /*35620*/  ISETP.GT.AND P6, PT, R2.reuse, 0xf0, PT ;  /* 0x000000f00200780c */ /* 0x040fe40003fc4270 */
[----:B------:R-:W-:Y:S02]  /*35630*/  ISETP.GT.AND P3, PT, R2, 0xf8, PT ;  /* 0x000000f80200780c */ /* 0x000fe40003f64270 */
[----:B------:R-:W-:Y:S02]  /*35640*/  PRMT R25, RZ, 0x7610, R25 ;  /* 0x00007610ff197816 */ /* 0x000fe40000000019 */
[----:B------:R-:W-:Y:S02]  /*35650*/  PRMT R26, RZ, 0x7610, R26 ;  /* 0x00007610ff1a7816 */ /* 0x000fe4000000001a */
[----:B------:R-:W-:Y:S02]  /*35660*/  PRMT R14, RZ, 0x7610, R14 ;  /* 0x00007610ff0e7816 */ /* 0x000fe4000000000e */
[----:B------:R-:W-:-:S03]  /*35670*/  PRMT R13, RZ, 0x7610, R13 ;  /* 0x00007610ff0d7816 */ /* 0x000fc6000000000d */
[----:B------:R-:W3:Y:S04]  /*35680*/  @P6 LDG.E.U16 R25, desc[UR6][R48.64] ;  /* 0x0000000630196981 */ /* 0x000ee8000c1e1500 */
[----:B------:R4:W3:Y:S04]  /*35690*/  @P6 LDG.E.U16 R26, desc[UR6][R50.64] ;  /* 0x00000006321a6981 */ /* 0x0008e8000c1e1500 */
[----:B------:R-:W3:Y:S04]  /*356a0*/  @P3 LDG.E.U16 R14, desc[UR6][R16.64] ;  /* 0x00000006100e3981 */ /* 0x000ee8000c1e1500 */
[----:B------:R-:W3:Y:S04]  /*356b0*/  @P3 LDG.E.U16 R13, desc[UR6][R10.64] ;  /* 0x000000060a0d3981 */ /* 0x000ee8000c1e1500 */
[----:B0-----:R-:W3:Y:S04]  /*356c0*/  LDL.LU R49, [R1+0x1c64] ;  /* 0x001c640001317983 */ /* 0x001ee80000300800 */
[----:B------:R-:W3:Y:S04]  /*356d0*/  LDL.LU R48, [R1+0x1c70] ;  /* 0x001c700001307983 */ /* 0x000ee80000300800 */
[----:B------:R-:W-:Y:S04]  /*356e0*/  STL.64 [R1+0xb8], R10 ;  /* 0x0000b80a01007387 */ /* 0x000fe80000100a00 */
[----:B------:R0:W-:Y:S04]  /*356f0*/  STL.64 [R1+0xc0], R16 ;  /* 0x0000c01001007387 */ /* 0x0001e80000100a00 */
[----:B-1----:R-:W4:Y:S04]  /*35700*/  LDL.LU R51, [R1+0x1c68] ;  /* 0x001c680001337983 */ /* 0x002f280000300800 */
[----:B------:R-:W4:Y:S04]  /*35710*/  LDL.LU R50, [R1+0x1c6c] ;  /* 0x001c6c0001327983 */ /* 0x000f280000300800 */
[----:B0-----:R-:W4:Y:S04]  /*35720*/  LDL.LU.64 R16, [R1+0x2188] ;  /* 0x0021880001107983 */ /* 0x001f280000300a00 */
[----:B------:R-:W4:Y:S04]  /*35730*/  LDL.LU.64 R10, [R1+0x2180] ;  /* 0x00218000010a7983 */ /* 0x000f280000300a00 */
[----:B------:R-:W-:Y:S04]  /*35740*/  STL.64 [R1+0x260], R6 ;  /* 0x0002600601007387 */ /* 0x000fe80000100a00 */
[----:B------:R-:W4:Y:S04]  /*35750*/  LDL.LU R5, [R1+0x1c74] ;  /* 0x001c740001057983 */ /* 0x000f280000300800 */
[----:B------:R-:W-:Y:S04]  /*35760*/  STL.64 [R1+0x258], R8 ;  /* 0x0002580801007387 */ /* 0x000fe80000100a00 */
[----:B--2---:R0:W-:Y:S04]  /*35770*/  STL [R1+0x110c], R4 ;  /* 0x00110c0401007387 */ /* 0x0041e80000100800 */
[----:B0-----:R-:W2:Y:S04]  /*35780*/  LDL.LU R4, [R1+0x1c90] ;  /* 0x001c900001047983 */ /* 0x001ea80000300800 */
[----:B------:R-:W2:Y:S04]  /*35790*/  LDL.LU R7, [R1+0x1c78] ;  /* 0x001c780001077983 */ /* 0x000ea80000300800 */
[----:B------:R-:W2:Y:S01]  /*357a0*/  LDL.LU R6, [R1+0x1c7c] ;  /* 0x001c7c0001067983 */ /* 0x000ea20000300800 */
[----:B------:R-:W-:-:S02]  /*357b0*/  ISETP.GT.AND P3, PT, R2, 0xe1, PT ;  /* 0x000000e10200780c */ /* 0x000fc40003f64270 */
[C---:B------:R-:W-:Y:S02]  /*357c0*/  ISETP.GT.AND P6, PT, R2.reuse, 0xdf, PT ;  /* 0x000000df0200780c */ /* 0x040fe40003fc4270 */
[----:B------:R-:W-:Y:S02]  /*357d0*/  PRMT R53, RZ, 0x7610, R53 ;  /* 0x00007610ff357816 */ /* 0x000fe40000000035 */
[----:B------:R-:W-:Y:S02]  /*357e0*/  PRMT R52, RZ, 0x7610, R52 ;  /* 0x00007610ff347816 */ /* 0x000fe40000000034 */
[----:B------:R-:W-:Y:S02]  /*357f0*/  PRMT R37, RZ, 0x7610, R37 ;  /* 0x00007610ff257816 */ /* 0x000fe40000000025 */
[----:B------:R-:W-:Y:S01]  /*35800*/  PRMT R38, RZ, 0x7610, R38 ;  /* 0x00007610ff267816 */ /* 0x000fe20000000026 */
[----:B------:R-:W2:Y:S04]  /*35810*/  @P4 LDG.E.U16 R53, desc[UR6][R8.64] ;  /* 0x0000000608354981 */ /* 0x000ea8000c1e1500 */
[----:B---3--:R-:W3:Y:S04]  /*35820*/  @P6 LDG.E.U16 R37, desc[UR6][R48.64] ;  /* 0x0000000630256981 */ /* 0x008ee8000c1e1500 */
[----:B----4-:R-:W4:Y:S04]  /*35830*/  @P6 LDG.E.U16 R38, desc[UR6][R50.64] ;  /* 0x0000000632266981 */ /* 0x010f28000c1e1500 */
[----:B------:R-:W3:Y:S04]  /*35840*/  LDL.LU.64 R8, [R1+0x2178] ;  /* 0x0021780001087983 */ /* 0x000ee80000300a00 */
[----:B------:R-:W-:Y:S04]  /*35850*/  STL.64 [R1+0x250], R50 ;  /* 0x0002503201007387 */ /* 0x000fe80000100a00 */
[----:B------:R0:W-:Y:S04]  /*35860*/  STL.64 [R1+0x248], R48 ;  /* 0x0002483001007387 */ /* 0x0001e80000100a00 */
[----:B0-----:R-:W3:Y:S04]  /*35870*/  LDL.LU R49, [R1+0x1c88] ;  /* 0x001c880001317983 */ /* 0x001ee80000300800 */
[----:B------:R-:W3:Y:S04]  /*35880*/  LDL.LU R48, [R1+0x1c9c] ;  /* 0x001c9c0001307983 */ /* 0x000ee80000300800 */
[----:B------:R-:W3:Y:S04]  /*35890*/  LDL.LU R51, [R1+0x1c8c] ;  /* 0x001c8c0001337983 */ /* 0x000ee80000300800 */
[----:B------:R-:W3:Y:S04]  /*358a0*/  LDL.LU R50, [R1+0x1ca0] ;  /* 0x001ca00001327983 */ /* 0x000ee80000300800 */
[----:B--2---:R-:W2:Y:S01]  /*358b0*/  @P3 LDG.E.U16 R52, desc[UR6][R6.64] ;  /* 0x0000000606343981 */ /* 0x004ea2000c1e1500 */
[----:B------:R-:W-:-:S02]  /*358c0*/  ISETP.GT.AND P4, PT, R2, 0xe2, PT ;  /* 0x000000e20200780c */ /* 0x000fc40003f84270 */
[----:B------:R-:W-:Y:S01]  /*358d0*/  PRMT R47, RZ, 0x7610, R47 ;  /* 0x00007610ff2f7816 */ /* 0x000fe2000000002f */
[----:B------:R0:W-:Y:S01]  /*358e0*/  STL.64 [R1+0x230], R6 ;  /* 0x0002300601007387 */ /* 0x0001e20000100a00 */
[----:B------:R-:W-:-:S04]  /*358f0*/  PRMT R46, RZ, 0x7610, R46 ;  /* 0x00007610ff2e7816 */ /* 0x000fc8000000002e */
[----:B------:R-:W4:Y:S04]  /*35900*/  @P3 LDG.E.U16 R47, desc[UR6][R4.64] ;  /* 0x00000006042f3981 */ /* 0x000f28000c1e1500 */
[----:B0-----:R-:W4:Y:S04]  /*35910*/  LDL.LU.64 R6, [R1+0x2170] ;  /* 0x0021700001067983 */ /* 0x001f280000300a00 */
[----:B---3--:R-:W3:Y:S04]  /*35920*/  @P4 LDG.E.U16 R46, desc[UR6][R50.64] ;  /* 0x00000006322e4981 */ /* 0x008ee8000c1e1500 */
[----:B--2---:R-:W-:Y:S04]  /*35930*/  STL [R1+0x2124], R52 ;  /* 0x0021243401007387 */ /* 0x004fe80000100800 */
[----:B------:R0:W-:Y:S04]  /*35940*/  STL.64 [R1+0x228], R4 ;  /* 0x0002280401007387 */ /* 0x0001e80000100a00 */
[----:B0-----:R-:W2:Y:S04]  /*35950*/  LDL.LU.64 R4, [R1+0x2168] ;  /* 0x0021680001047983 */ /* 0x001ea80000300a00 */
[----:B------:R0:W-:Y:S04]  /*35960*/  STL [R1+0x1108], R53 ;  /* 0x0011083501007387 */ /* 0x0001e80000100800 */
[----:B0-----:R-:W2:Y:S04]  /*35970*/  LDL.LU R53, [R1+0x1ca4] ;  /* 0x001ca40001357983 */ /* 0x001ea80000300800 */
[----:B------:R-:W2:Y:S04]  /*35980*/  LDL.LU R52, [R1+0x1cb0] ;  /* 0x001cb00001347983 */ /* 0x000ea80000300800 */
[----:B----4-:R0:W-:Y:S04]  /*35990*/  STL [R1+0x1104], R38 ;  /* 0x0011042601007387 */ /* 0x0101e80000100800 */
[----:B0-----:R-:W4:Y:S04]  /*359a0*/  LDL.LU R38, [R1+0x1ca8] ;  /* 0x001ca80001267983 */ /* 0x001f280000300800 */
[----:B------:R0:W-:Y:S04]  /*359b0*/  STL [R1+0x1100], R37 ;  /* 0x0011002501007387 */ /* 0x0001e80000100800 */
[----:B0-----:R-:W4:Y:S01]  /*359c0*/  LDL.LU R37, [R1+0x1cac] ;  /* 0x001cac0001257983 */ /* 0x001f220000300800 */
[----:B------:R-:W-:-:S03]  /*359d0*/  ISETP.GT.AND P3, PT, R2, 0xe3, PT ;  /* 0x000000e30200780c */ /* 0x000fc60003f64270 */
[----:B------:R-:W-:Y:S01]  /*359e0*/  STL [R1+0x2128], R47 ;  /* 0x0021282f01007387 */ /* 0x000fe20000100800 */
[----:B------:R-:W-:-:S03]  /*359f0*/  PRMT R45, RZ, 0x7610, R45 ;  /* 0x00007610ff2d7816 */ /* 0x000fc6000000002d */
[----:B------:R-:W-:Y:S04]  /*35a00*/  STL.64 [R1+0x220], R50 ;  /* 0x0002203201007387 */ /* 0x000fe80000100a00 */
[----:B---3--:R-:W-:Y:S01]  /*35a10*/  STL [R1+0x2114], R46 ;  /* 0x0021142e01007387 */ /* 0x008fe20000100800 */
[----:B------:R-:W-:-:S03]  /*35a20*/  PRMT R44, RZ, 0x7610, R44 ;  /* 0x00007610ff2c7816 */ /* 0x000fc6000000002c */
[----:B------:R-:W3:Y:S04]  /*35a30*/  @P4 LDG.E.U16 R45, desc[UR6][R48.64] ;  /* 0x00000006302d4981 */ /* 0x000ee8000c1e1500 */
[----:B------:R0:W-:Y:S04]  /*35a40*/  STL.64 [R1+0x218], R48 ;  /* 0x0002183001007387 */ /* 0x0001e80000100a00 */
[----:B0-----:R-:W3:Y:S04]  /*35a50*/  LDL.LU R49, [R1+0x1cb4] ;  /* 0x001cb40001317983 */ /* 0x001ee80000300800 */
[----:B------:R-:W3:Y:S04]  /*35a60*/  LDL.LU R48, [R1+0x1cd8] ;  /* 0x001cd80001307983 */ /* 0x000ee80000300800 */
[----:B------:R-:W3:Y:S04]  /*35a70*/  LDL.LU R51, [R1+0x1cb8] ;  /* 0x001cb80001337983 */ /* 0x000ee80000300800 */
[----:B------:R-:W3:Y:S01]  /*35a80*/  LDL.LU R50, [R1+0x1cbc] ;  /* 0x001cbc0001327983 */ /* 0x000ee20000300800 */
[----:B--2---:R-:W-:Y:S01]  /*35a90*/  MOV R47, R53 ;  /* 0x00000035002f7202 */ /* 0x004fe20000000f00 */
[----:B------:R-:W-:-:S02]  /*35aa0*/  IMAD.MOV.U32 R46, RZ, RZ, R52 ;  /* 0x000000ffff2e7224 */ /* 0x000fc400078e0034 */
[----:B----4-:R-:W-:Y:S02]  /*35ab0*/  IMAD.MOV.U32 R53, RZ, RZ, R38 ;  /* 0x000000ffff357224 */ /* 0x010fe400078e0026 */
[----:B------:R-:W-:-:S05]  /*35ac0*/  IMAD.MOV.U32 R52, RZ, RZ, R37 ;  /* 0x000000ffff347224 */ /* 0x000fca00078e0025 */
[----:B------:R-:W2:Y:S01]  /*35ad0*/  @P3 LDG.E.U16 R44, desc[UR6][R52.64] ;  /* 0x00000006342c3981 */ /* 0x000ea2000c1e1500 */
[----:B------:R-:W-:Y:S02]  /*35ae0*/  ISETP.GT.AND P4, PT, R2, 0xe9, PT ;  /* 0x000000e90200780c */ /* 0x000fe40003f84270 */
[----:B------:R-:W-:Y:S01]  /*35af0*/  PRMT R43, RZ, 0x7610, R43 ;  /* 0x00007610ff2b7816 */ /* 0x000fe2000000002b */
[----:B---3--:R-:W-:Y:S04]  /*35b00*/  STL [R1+0x2118], R45 ;  /* 0x0021182d01007387 */ /* 0x008fe80000100800 */
[----:B------:R-:W-:Y:S01]  /*35b10*/  STL.64 [R1+0x210], R52 ;  /* 0x0002103401007387 */ /* 0x000fe20000100a00 */
[----:B------:R-:W-:-:S03]  /*35b20*/  PRMT R36, RZ, 0x7610, R36 ;  /* 0x00007610ff247816 */ /* 0x000fc60000000024 */
[----:B------:R-:W3:Y:S04]  /*35b30*/  @P3 LDG.E.U16 R43, desc[UR6][R46.64] ;  /* 0x000000062e2b3981 */ /* 0x000ee8000c1e1500 */
[----:B------:R-:W4:Y:S04]  /*35b40*/  @P4 LDG.E.U16 R36, desc[UR6][R50.64] ;  /* 0x0000000632244981 */ /* 0x000f28000c1e1500 */
[----:B--2---:R-:W-:Y:S04]  /*35b50*/  STL [R1+0x20fc], R44 ;  /* 0x0020fc2c01007387 */ /* 0x004fe80000100800 */
[----:B------:R0:W-:Y:S04]  /*35b60*/  STL.64 [R1+0x208], R46 ;  /* 0x0002082e01007387 */ /* 0x0001e80000100a00 */
[----:B0-----:R-:W2:Y:S04]  /*35b70*/  LDL.LU R47, [R1+0x1d1c] ;  /* 0x001d1c00012f7983 */ /* 0x001ea80000300800 */
[----:B------:R-:W2:Y:S04]  /*35b80*/  LDL.LU R46, [R1+0x1d3c] ;  /* 0x001d3c00012e7983 */ /* 0x000ea80000300800 */
[----:B------:R-:W2:Y:S04]  /*35b90*/  LDL.LU R38, [R1+0x1d20] ;  /* 0x001d200001267983 */ /* 0x000ea80000300800 */
[----:B------:R-:W2:Y:S01]  /*35ba0*/  LDL.LU R37, [R1+0x1d2c] ;  /* 0x001d2c0001257983 */ /* 0x000ea20000300800 */
[----:B------:R-:W-:-:S02]  /*35bb0*/  ISETP.GT.AND P3, PT, R2, 0xf1, PT ;  /* 0x000000f10200780c */ /* 0x000fc40003f64270 */
[----:B------:R-:W-:Y:S01]  /*35bc0*/  PRMT R35, RZ, 0x7610, R35 ;  /* 0x00007610ff237816 */ /* 0x000fe20000000023 */
[----:B---3--:R-:W-:Y:S04]  /*35bd0*/  STL [R1+0x2100], R43 ;  /* 0x0021002b01007387 */ /* 0x008fe80000100800 */
[----:B------:R-:W-:Y:S01]  /*35be0*/  STL.64 [R1+0x1b0], R50 ;  /* 0x0001b03201007387 */ /* 0x000fe20000100a00 */
[----:B------:R-:W-:-:S03]  /*35bf0*/  PRMT R24, RZ, 0x7610, R24 ;  /* 0x00007610ff187816 */ /* 0x000fc60000000018 */
[----:B----4-:R-:W-:Y:S04]  /*35c00*/  STL [R1+0x212c], R36 ;  /* 0x00212c2401007387 */ /* 0x010fe80000100800 */
[----:B------:R0:W-:Y:S04]  /*35c10*/  STL.64 [R1+0x1a8], R48 ;  /* 0x0001a83001007387 */ /* 0x0001e80000100a00 */
[----:B------:R-:W3:Y:S04]  /*35c20*/  @P4 LDG.E.U16 R35, desc[UR6][R48.64] ;  /* 0x0000000630234981 */ /* 0x000ee8000c1e1500 */
[----:B0-----:R-:W4:Y:S04]  /*35c30*/  LDL.LU R49, [R1+0x1d84] ;  /* 0x001d840001317983 */ /* 0x001f280000300800 */
[----:B------:R-:W4:Y:S04]  /*35c40*/  LDL.LU R48, [R1+0x1da4] ;  /* 0x001da40001307983 */ /* 0x000f280000300800 */
[----:B------:R-:W4:Y:S04]  /*35c50*/  LDL.LU R44, [R1+0x1d88] ;  /* 0x001d8800012c7983 */ /* 0x000f280000300800 */
[----:B------:R-:W4:Y:S01]  /*35c60*/  LDL.LU R43, [R1+0x1d8c] ;  /* 0x001d8c00012b7983 */ /* 0x000f220000300800 */
[----:B--2---:R-:W-:-:S02]  /*35c70*/  IMAD.MOV.U32 R51, RZ, RZ, R38 ;  /* 0x000000ffff337224 */ /* 0x004fc400078e0026 */
[----:B------:R-:W-:-:S05]  /*35c80*/  IMAD.MOV.U32 R50, RZ, RZ, R37 ;  /* 0x000000ffff327224 */ /* 0x000fca00078e0025 */
[----:B------:R4:W2:Y:S01]  /*35c90*/  @P3 LDG.E.U16 R24, desc[UR6][R50.64] ;  /* 0x0000000632183981 */ /* 0x0008a2000c1e1500 */
[----:B------:R-:W-:Y:S02]  /*35ca0*/  ISETP.GT.AND P4, PT, R2, 0xf9, PT ;  /* 0x000000f90200780c */ /* 0x000fe40003f84270 */
[----:B------:R-:W-:Y:S01]  /*35cb0*/  PRMT R23, RZ, 0x7610, R23 ;  /* 0x00007610ff177816 */ /* 0x000fe20000000017 */
[----:B---3--:R-:W-:Y:S04]  /*35cc0*/  STL [R1+0x2130], R35 ;  /* 0x0021302301007387 */ /* 0x008fe80000100800 */
[----:B------:R4:W-:Y:S01]  /*35cd0*/  STL.64 [R1+0x130], R50 ;  /* 0x0001303201007387 */ /* 0x0009e20000100a00 */
[----:B------:R-:W-:-:S03]  /*35ce0*/  PRMT R12, RZ, 0x7610, R12 ;  /* 0x00007610ff0c7816 */ /* 0x000fc6000000000c */
[----:B------:R-:W3:Y:S01]  /*35cf0*/  @P3 LDG.E.U16 R23, desc[UR6][R46.64] ;  /* 0x000000062e173981 */ /* 0x000ee2000c1e1500 */
[----:B----4-:R-:W-:Y:S02]  /*35d00*/  IMAD.MOV.U32 R51, RZ, RZ, R44 ;  /* 0x000000ffff337224 */ /* 0x010fe400078e002c */
[----:B------:R-:W-:-:S05]  /*35d10*/  IMAD.MOV.U32 R50, RZ, RZ, R43 ;  /* 0x000000ffff327224 */ /* 0x000fca00078e002b */
[----:B------:R-:W4:Y:S04]  /*35d20*/  @P4 LDG.E.U16 R12, desc[UR6][R50.64] ;  /* 0x00000006320c4981 */ /* 0x000f28000c1e1500 */
[----:B--2---:R-:W-:Y:S04]  /*35d30*/  STL [R1+0x2134], R24 ;  /* 0x0021341801007387 */ /* 0x004fe80000100800 */
[----:B------:R0:W-:Y:S04]  /*35d40*/  STL.64 [R1+0x128], R46 ;  /* 0x0001282e01007387 */ /* 0x0001e80000100a00 */
[----:B0-----:R-:W2:Y:S04]  /*35d50*/  LDL.LU R47, [R1+0x1cc0] ;  /* 0x001cc000012f7983 */ /* 0x001ea80000300800 */
[----:B------:R-:W2:Y:S04]  /*35d60*/  LDL.LU R46, [R1+0x1cd0] ;  /* 0x001cd000012e7983 */ /* 0x000ea80000300800 */
[----:B------:R-:W2:Y:S04]  /*35d70*/  LDL.LU R38, [R1+0x1cc4] ;  /* 0x001cc40001267983 */ /* 0x000ea80000300800 */
[----:B------:R-:W3:Y:S01]  /*35d80*/  LDL.LU R37, [R1+0x1cd4] ;  /* 0x001cd40001257983 */ /* 0x000ee20000300800 */
[----:B------:R-:W-:-:S02]  /*35d90*/  ISETP.GT.AND P6, PT, R2, 0xe4, PT ;  /* 0x000000e40200780c */ /* 0x000fc40003fc4270 */
[----:B------:R-:W-:Y:S01]  /*35da0*/  PRMT R11, RZ, 0x7610, R11 ;  /* 0x00007610ff0b7816 */ /* 0x000fe2000000000b */
[----:B------:R-:W-:Y:S01]  /*35db0*/  STL.64 [R1+0xb0], R50 ;  /* 0x0000b03201007387 */ /* 0x000fe20000100a00 */
[----:B------:R-:W-:-:S03]  /*35dc0*/  PRMT R42, RZ, 0x7610, R42 ;  /* 0x00007610ff2a7816 */ /* 0x000fc6000000002a */
[----:B----4-:R-:W-:Y:S04]  /*35dd0*/  STL.64 [R1+0x2148], R12 ;  /* 0x0021480c01007387 */ /* 0x010fe80000100a00 */
[----:B------:R0:W-:Y:S04]  /*35de0*/  STL.64 [R1+0xa8], R48 ;  /* 0x0000a83001007387 */ /* 0x0001e80000100a00 */
[----:B------:R1:W4:Y:S04]  /*35df0*/  @P4 LDG.E.U16 R11, desc[UR6][R48.64] ;  /* 0x00000006300b4981 */ /* 0x000328000c1e1500 */
[----:B0-----:R-:W4:Y:S04]  /*35e00*/  LDL.LU R49, [R1+0x1cdc] ;  /* 0x001cdc0001317983 */ /* 0x001f280000300800 */
[----:B------:R-:W4:Y:S04]  /*35e10*/  LDL.LU R43, [R1+0x1cf8] ;  /* 0x001cf800012b7983 */ /* 0x000f280000300800 */
[----:B------:R-:W1:Y:S04]  /*35e20*/  LDL.LU R48, [R1+0x1ce0] ;  /* 0x001ce00001307983 */ /* 0x000e680000300800 */
[----:B------:R-:W4:Y:S01]  /*35e30*/  LDL.LU R44, [R1+0x1cec] ;  /* 0x001cec00012c7983 */ /* 0x000f220000300800 */
[----:B--2---:R-:W-:-:S02]  /*35e40*/  IMAD.MOV.U32 R51, RZ, RZ, R38 ;  /* 0x000000ffff337224 */ /* 0x004fc400078e0026 */
[----:B---3--:R-:W-:-:S05]  /*35e50*/  IMAD.MOV.U32 R50, RZ, RZ, R37 ;  /* 0x000000ffff327224 */ /* 0x008fca00078e0025 */
[----:B------:R-:W2:Y:S01]  /*35e60*/  @P6 LDG.E.U16 R42, desc[UR6][R50.64] ;  /* 0x00000006322a6981 */ /* 0x000ea2000c1e1500 */
[----:B------:R-:W-:Y:S02]  /*35e70*/  PRMT R41, RZ, 0x7610, R41 ;  /* 0x00007610ff297816 */ /* 0x000fe40000000029 */
[----:B------:R-:W-:Y:S01]  /*35e80*/  ISETP.GT.AND P3, PT, R2, 0xe5, PT ;  /* 0x000000e50200780c */ /* 0x000fe20003f64270 */
[----:B------:R-:W-:Y:S01]  /*35e90*/  STL.64 [R1+0x200], R50 ;  /* 0x0002003201007387 */ /* 0x000fe20000100a00 */
[----:B------:R-:W-:-:S03]  /*35ea0*/  PRMT R40, RZ, 0x7610, R40 ;  /* 0x00007610ff287816 */ /* 0x000fc60000000028 */
[----:B------:R-:W3:Y:S04]  /*35eb0*/  @P6 LDG.E.U16 R41, desc[UR6][R46.64] ;  /* 0x000000062e296981 */ /* 0x000ee8000c1e1500 */
[----:B--2---:R4:W-:Y:S04]  /*35ec0*/  STL [R1+0x2104], R42 ;  /* 0x0021042a01007387 */ /* 0x0049e80000100800 */
[----:B------:R0:W-:Y:S01]  /*35ed0*/  STL.64 [R1+0x1f8], R46 ;  /* 0x0001f82e01007387 */ /* 0x0001e20000100a00 */
[----:B----4-:R-:W-:Y:S02]  /*35ee0*/  IMAD.MOV.U32 R42, RZ, RZ, R43 ;  /* 0x000000ffff2a7224 */ /* 0x010fe400078e002b */
[----:B------:R-:W-:-:S02]  /*35ef0*/  IMAD.MOV.U32 R43, RZ, RZ, R49 ;  /* 0x000000ffff2b7224 */ /* 0x000fc400078e0031 */
[----:B-1----:R-:W-:Y:S01]  /*35f00*/  IMAD.MOV.U32 R49, RZ, RZ, R48 ;  /* 0x000000ffff317224 */ /* 0x002fe200078e0030 */
[----:B0-----:R-:W2:Y:S04]  /*35f10*/  LDL.LU R47, [R1+0x1cf0] ;  /* 0x001cf000012f7983 */ /* 0x001ea80000300800 */
[----:B------:R-:W2:Y:S04]  /*35f20*/  LDL.LU R46, [R1+0x1cfc] ;  /* 0x001cfc00012e7983 */ /* 0x000ea80000300800 */
[----:B------:R-:W4:Y:S01]  /*35f30*/  LDL.LU R38, [R1+0x1cf4] ;  /* 0x001cf40001267983 */ /* 0x000f220000300800 */
[----:B------:R-:W-:-:S03]  /*35f40*/  IMAD.MOV.U32 R48, RZ, RZ, R44 ;  /* 0x000000ffff307224 */ /* 0x000fc600078e002c */
[----:B------:R-:W4:Y:S04]  /*35f50*/  LDL.LU R37, [R1+0x1d00] ;  /* 0x001d000001257983 */ /* 0x000f280000300800 */
[----:B------:R4:W4:Y:S01]  /*35f60*/  @P3 LDG.E.U16 R40, desc[UR6][R48.64] ;  /* 0x0000000630283981 */ /* 0x000922000c1e1500 */
[----:B------:R-:W-:Y:S02]  /*35f70*/  ISETP.GT.AND P4, PT, R2, 0xe6, PT ;  /* 0x000000e60200780c */ /* 0x000fe40003f84270 */
[----:B------:R-:W-:Y:S01]  /*35f80*/  PRMT R39, RZ, 0x7610, R39 ;  /* 0x00007610ff277816 */ /* 0x000fe20000000027 */
[----:B---3--:R-:W-:Y:S04]  /*35f90*/  STL [R1+0x2108], R41 ;  /* 0x0021082901007387 */ /* 0x008fe80000100800 */
[----:B------:R4:W-:Y:S01]  /*35fa0*/  STL.64 [R1+0x1f0], R48 ;  /* 0x0001f03001007387 */ /* 0x0009e20000100a00 */
[----:B------:R-:W-:-:S02]  /*35fb0*/  PRMT R13, RZ, 0x7610, R13 ;  /* 0x00007610ff0d7816 */ /* 0x000fc4000000000d */
[----:B------:R-:W-:Y:S01]  /*35fc0*/  PRMT R45, RZ, 0x7610, R45 ;  /* 0x00007610ff2d7816 */ /* 0x000fe2000000002d */
[----:B------:R-:W3:Y:S05]  /*35fd0*/  @P3 LDG.E.U16 R39, desc[UR6][R42.64] ;  /* 0x000000062a273981 */ /* 0x000eea000c1e1500 */
[----:B--2---:R-:W2:Y:S01]  /*35fe0*/  @P4 LDG.E.U16 R45, desc[UR6][R46.64] ;  /* 0x000000062e2d4981 */ /* 0x004ea2000c1e1500 */
[----:B----4-:R-:W-:Y:S02]  /*35ff0*/  IMAD.MOV.U32 R49, RZ, RZ, R38 ;  /* 0x000000ffff317224 */ /* 0x010fe400078e0026 */
[----:B------:R-:W-:Y:S01]  /*36000*/  IMAD.MOV.U32 R48, RZ, RZ, R37 ;  /* 0x000000ffff307224 */ /* 0x000fe200078e0025 */
[----:B------:R-:W-:Y:S04]  /*36010*/  STL [R1+0x20d0], R40 ;  /* 0x0020d02801007387 */ /* 0x000fe80000100800 */
[----:B------:R0:W-:Y:S04]  /*36020*/  STL.64 [R1+0x1e8], R42 ;  /* 0x0001e82a01007387 */ /* 0x0001e80000100a00 */
[----:B------:R-:W4:Y:S04]  /*36030*/  @P4 LDG.E.U16 R13, desc[UR6][R48.64] ;  /* 0x00000006300d4981 */ /* 0x000f28000c1e1500 */
[----:B0-----:R-:W2:Y:S04]  /*36040*/  LDL.LU R43, [R1+0x1d04] ;  /* 0x001d0400012b7983 */ /* 0x001ea80000300800 */
[----:B------:R-:W2:Y:S04]  /*36050*/  LDL.LU R42, [R1+0x1d0c] ;  /* 0x001d0c00012a7983 */ /* 0x000ea80000300800 */
[----:B------:R-:W2:Y:S04]  /*36060*/  LDL.LU R44, [R1+0x1d08] ;  /* 0x001d0800012c7983 */ /* 0x000ea80000300800 */
[----:B------:R-:W2:Y:S04]  /*36070*/  LDL.LU R41, [R1+0x1d10] ;  /* 0x001d100001297983 */ /* 0x000ea80000300800 */
[----:B---3--:R0:W-:Y:S04]  /*36080*/  STL [R1+0x20d4], R39 ;  /* 0x0020d42701007387 */ /* 0x0081e80000100800 */
[----:B------:R-:W-:Y:S01]  /*36090*/  STL.64 [R1+0x1e0], R48 ;  /* 0x0001e03001007387 */ /* 0x000fe20000100a00 */
[----:B------:R-:W-:-:S03]  /*360a0*/  ISETP.GT.AND P3, PT, R2, 0xe7, PT ;  /* 0x000000e70200780c */ /* 0x000fc60003f64270 */
[----:B------:R-:W3:Y:S04]  /*360b0*/  LDL.LU R40, [R1+0x1d14] ;  /* 0x001d140001287983 */ /* 0x000ee80000300800 */
[----:B------:R-:W-:Y:S04]  /*360c0*/  STL.64 [R1+0x1d8], R46 ;  /* 0x0001d82e01007387 */ /* 0x000fe80000100a00 */
[----:B------:R-:W3:Y:S04]  /*360d0*/  LDL.LU R38, [R1+0x1d24] ;  /* 0x001d240001267983 */ /* 0x000ee80000300800 */
[----:B------:R-:W3:Y:S01]  /*360e0*/  LDL.LU R37, [R1+0x1d18] ;  /* 0x001d180001257983 */ /* 0x000ee20000300800 */
[----:B------:R-:W-:-:S02]  /*360f0*/  PRMT R35, RZ, 0x7610, R35 ;  /* 0x00007610ff237816 */ /* 0x000fc40000000023 */
[----:B0-----:R-:W-:Y:S01]  /*36100*/  PRMT R39, RZ, 0x7610, R39 ;  /* 0x00007610ff277816 */ /* 0x001fe20000000027 */
[----:B----4-:R0:W-:Y:S04]  /*36110*/  STL [R1+0x10fc], R13 ;  /* 0x0010fc0d01007387 */ /* 0x0101e80000100800 */
[----:B0-----:R-:W4:Y:S04]  /*36120*/  LDL.LU R13, [R1+0x1d28] ;  /* 0x001d2800010d7983 */ /* 0x001f280000300800 */
[----:B--2---:R0:W-:Y:S04]  /*36130*/  STL [R1+0x10f8], R45 ;  /* 0x0010f82d01007387 */ /* 0x0041e80000100800 */
[----:B------:R-:W2:Y:S01]  /*36140*/  @P3 LDG.E.U16 R35, desc[UR6][R42.64] ;  /* 0x000000062a233981 */ /* 0x000ea2000c1e1500 */
[----:B0-----:R-:W-:-:S02]  /*36150*/  IMAD.MOV.U32 R45, RZ, RZ, R44 ;  /* 0x000000ffff2d7224 */ /* 0x001fc400078e002c */
[----:B------:R-:W-:-:S05]  /*36160*/  IMAD.MOV.U32 R44, RZ, RZ, R41 ;  /* 0x000000ffff2c7224 */ /* 0x000fca00078e0029 */
[----:B------:R0:W2:Y:S01]  /*36170*/  @P3 LDG.E.U16 R39, desc[UR6][R44.64] ;  /* 0x000000062c273981 */ /* 0x0000a2000c1e1500 */
[----:B------:R-:W-:-:S03]  /*36180*/  ISETP.GT.AND P4, PT, R2, 0xea, PT ;  /* 0x000000ea0200780c */ /* 0x000fc60003f84270 */
[----:B------:R-:W-:Y:S04]  /*36190*/  STL.64 [R1+0x1d0], R44 ;  /* 0x0001d02c01007387 */ /* 0x000fe80000100a00 */
[----:B------:R1:W-:Y:S01]  /*361a0*/  STL.64 [R1+0x1c8], R42 ;  /* 0x0001c82a01007387 */ /* 0x0003e20000100a00 */
[----:B------:R-:W-:Y:S02]  /*361b0*/  PRMT R34, RZ, 0x7610, R34 ;  /* 0x00007610ff227816 */ /* 0x000fe40000000022 */
[----:B------:R-:W-:Y:S01]  /*361c0*/  PRMT R33, RZ, 0x7610, R33 ;  /* 0x00007610ff217816 */ /* 0x000fe20000000021 */
[----:B---3--:R-:W-:Y:S01]  /*361d0*/  IMAD.MOV.U32 R47, RZ, RZ, R37 ;  /* 0x000000ffff2f7224 */ /* 0x008fe200078e0025 */
[----:B-1----:R-:W3:Y:S04]  /*361e0*/  LDL.LU R42, [R1+0x1d30] ;  /* 0x001d3000012a7983 */ /* 0x002ee80000300800 */
[----:B------:R-:W3:Y:S01]  /*361f0*/  LDL.LU R41, [R1+0x1d48] ;  /* 0x001d480001297983 */ /* 0x000ee20000300800 */
[----:B0-----:R-:W-:-:S02]  /*36200*/  IMAD.MOV.U32 R44, RZ, RZ, R38 ;  /* 0x000000ffff2c7224 */ /* 0x001fc400078e0026 */
[----:B------:R-:W-:-:S05]  /*36210*/  IMAD.MOV.U32 R45, RZ, RZ, R40 ;  /* 0x000000ffff2d7224 */ /* 0x000fca00078e0028 */
[----:B------:R-:W3:Y:S01]  /*36220*/  @P4 LDG.E.U16 R33, desc[UR6][R44.64] ;  /* 0x000000062c214981 */ /* 0x000ee2000c1e1500 */
[----:B----4-:R-:W-:-:S05]  /*36230*/  IMAD.MOV.U32 R46, RZ, RZ, R13 ;  /* 0x000000ffff2e7224 */ /* 0x010fca00078e000d */
[----:B------:R-:W4:Y:S04]  /*36240*/  @P4 LDG.E.U16 R34, desc[UR6][R46.64] ;  /* 0x000000062e224981 */ /* 0x000f28000c1e1500 */
[----:B--2---:R0:W-:Y:S04]  /*36250*/  STL [R1+0x10f4], R39 ;  /* 0x0010f42701007387 */ /* 0x0041e80000100800 */
[----:B0-----:R-:W2:Y:S04]  /*36260*/  LDL.LU R39, [R1+0x1d34] ;  /* 0x001d340001277983 */ /* 0x001ea80000300800 */
[----:B------:R0:W-:Y:S04]  /*36270*/  STL [R1+0x10f0], R35 ;  /* 0x0010f02301007387 */ /* 0x0001e80000100800 */
[----:B0-----:R-:W2:Y:S04]  /*36280*/  LDL.LU R35, [R1+0x1d38] ;  /* 0x001d380001237983 */ /* 0x001ea80000300800 */
[----:B------:R-:W2:Y:S04]  /*36290*/  LDL.LU R40, [R1+0x1d60] ;  /* 0x001d600001287983 */ /* 0x000ea80000300800 */
[----:B------:R-:W2:Y:S04]  /*362a0*/  LDL.LU R38, [R1+0x1d78] ;  /* 0x001d780001267983 */ /* 0x000ea80000300800 */
[----:B------:R2:W-:Y:S04]  /*362b0*/  STL.64 [R1+0x198], R44 ;  /* 0x0001982c01007387 */ /* 0x0005e80000100a00 */
[----:B------:R-:W-:Y:S04]  /*362c0*/  STL.64 [R1+0x1a0], R46 ;  /* 0x0001a02e01007387 */ /* 0x000fe80000100a00 */
[----:B------:R-:W2:Y:S04]  /*362d0*/  LDL.LU R13, [R1+0x1d7c] ;  /* 0x001d7c00010d7983 */ /* 0x000ea80000300800 */
[----:B------:R-:W2:Y:S01]  /*362e0*/  LDL.LU R37, [R1+0x1d64] ;  /* 0x001d640001257983 */ /* 0x000ea20000300800 */
[----:B------:R-:W-:-:S02]  /*362f0*/  ISETP.GT.AND P3, PT, R2, 0xeb, PT ;  /* 0x000000eb0200780c */ /* 0x000fc40003f64270 */
[----:B------:R-:W-:Y:S02]  /*36300*/  PRMT R32, RZ, 0x7610, R32 ;  /* 0x00007610ff207816 */ /* 0x000fe40000000020 */
[----:B------:R-:W-:Y:S01]  /*36310*/  PRMT R31, RZ, 0x7610, R31 ;  /* 0x00007610ff1f7816 */ /* 0x000fe2000000001f */
[----:B---3--:R-:W-:Y:S02]  /*36320*/  IMAD.MOV.U32 R43, RZ, RZ, R42 ;  /* 0x000000ffff2b7224 */ /* 0x008fe400078e002a */
[----:B------:R-:W-:Y:S01]  /*36330*/  IMAD.MOV.U32 R42, RZ, RZ, R41 ;  /* 0x000000ffff2a7224 */ /* 0x000fe200078e0029 */
[----:B------:R-:W-:Y:S02]  /*36340*/  ISETP.GT.AND P6, PT, R2, 0xf2, PT ;  /* 0x000000f20200780c */ /* 0x000fe40003fc4270 */
[----:B------:R-:W-:-:S03]  /*36350*/  PRMT R22, RZ, 0x7610, R22 ;  /* 0x00007610ff167816 */ /* 0x000fc60000000016 */
[----:B------:R0:W3:Y:S04]  /*36360*/  @P3 LDG.E.U16 R31, desc[UR6][R42.64] ;  /* 0x000000062a1f3981 */ /* 0x0000e8000c1e1500 */
[----:B----4-:R1:W-:Y:S04]  /*36370*/  STL [R1+0x211c], R34 ;  /* 0x00211c2201007387 */ /* 0x0103e80000100800 */
[----:B------:R4:W-:Y:S01]  /*36380*/  STL [R1+0x2120], R33 ;  /* 0x0021202101007387 */ /* 0x0009e20000100800 */
[----:B--2---:R-:W-:-:S03]  /*36390*/  IMAD.MOV.U32 R45, RZ, RZ, R39 ;  /* 0x000000ffff2d7224 */ /* 0x004fc600078e0027 */
[----:B------:R-:W2:Y:S01]  /*363a0*/  LDL.LU R39, [R1+0x1dc4] ;  /* 0x001dc40001277983 */ /* 0x000ea20000300800 */
[----:B------:R-:W-:-:S03]  /*363b0*/  IMAD.MOV.U32 R44, RZ, RZ, R35 ;  /* 0x000000ffff2c7224 */ /* 0x000fc600078e0023 */
[----:B------:R-:W2:Y:S04]  /*363c0*/  LDL.LU R35, [R1+0x1dd8] ;  /* 0x001dd80001237983 */ /* 0x000ea80000300800 */
[----:B------:R-:W2:Y:S04]  /*363d0*/  @P3 LDG.E.U16 R32, desc[UR6][R44.64] ;  /* 0x000000062c203981 */ /* 0x000ea8000c1e1500 */
[----:B------:R0:W-:Y:S04]  /*363e0*/  STL.64 [R1+0x188], R42 ;  /* 0x0001882a01007387 */ /* 0x0001e80000100a00 */
[----:B------:R-:W-:Y:S04]  /*363f0*/  STL.64 [R1+0x190], R44 ;  /* 0x0001902c01007387 */ /* 0x000fe80000100a00 */
[----:B-1----:R-:W3:Y:S04]  /*36400*/  LDL.LU R34, [R1+0x1dc8] ;  /* 0x001dc80001227983 */ /* 0x002ee80000300800 */
[----:B----4-:R-:W4:Y:S01]  /*36410*/  LDL.LU R33, [R1+0x1ddc] ;  /* 0x001ddc0001217983 */ /* 0x010f220000300800 */
[----:B0-----:R-:W-:-:S02]  /*36420*/  IMAD.MOV.U32 R42, RZ, RZ, R13 ;  /* 0x000000ffff2a7224 */ /* 0x001fc400078e000d */
[----:B------:R-:W-:-:S05]  /*36430*/  IMAD.MOV.U32 R43, RZ, RZ, R37 ;  /* 0x000000ffff2b7224 */ /* 0x000fca00078e0025 */
[----:B------:R4:W4:Y:S01]  /*36440*/  @P6 LDG.E.U16 R22, desc[UR6][R42.64] ;  /* 0x000000062a166981 */ /* 0x000922000c1e1500 */
[----:B------:R-:W-:Y:S02]  /*36450*/  ISETP.GT.AND P4, PT, R2, 0xfa, PT ;  /* 0x000000fa0200780c */ /* 0x000fe40003f84270 */
[----:B------:R-:W-:Y:S01]  /*36460*/  MOV R41, R40 ;  /* 0x0000002800297202 */ /* 0x000fe20000000f00 */
[----:B------:R-:W-:Y:S01]  /*36470*/  IMAD.MOV.U32 R40, RZ, RZ, R38 ;  /* 0x000000ffff287224 */ /* 0x000fe200078e0026 */
[----:B------:R-:W-:Y:S02]  /*36480*/  PRMT R21, RZ, 0x7610, R21 ;  /* 0x00007610ff157816 */ /* 0x000fe40000000015 */
[----:B------:R-:W-:-:S04]  /*36490*/  PRMT R10, RZ, 0x7610, R10 ;  /* 0x00007610ff0a7816 */ /* 0x000fc8000000000a */
[----:B------:R0:W4:Y:S04]  /*364a0*/  @P6 LDG.E.U16 R21, desc[UR6][R40.64] ;  /* 0x0000000628156981 */ /* 0x000128000c1e1500 */
[----:B--2---:R-:W-:Y:S04]  /*364b0*/  STL [R1+0x210c], R32 ;  /* 0x00210c2001007387 */ /* 0x004fe80000100800 */
[----:B---3--:R1:W-:Y:S04]  /*364c0*/  STL [R1+0x2110], R31 ;  /* 0x0021101f01007387 */ /* 0x0083e80000100800 */
[----:B------:R-:W2:Y:S04]  /*364d0*/  LDL.LU R38, [R1+0x1d58] ;  /* 0x001d580001267983 */ /* 0x000ea80000300800 */
[----:B------:R-:W3:Y:S04]  /*364e0*/  LDL.LU R37, [R1+0x1d68] ;  /* 0x001d680001257983 */ /* 0x000ee80000300800 */
[----:B------:R-:W-:Y:S04]  /*364f0*/  STL.64 [R1+0x118], R40 ;  /* 0x0001182801007387 */ /* 0x000fe80000100a00 */
[----:B------:R4:W-:Y:S04]  /*36500*/  STL.64 [R1+0x120], R42 ;  /* 0x0001202a01007387 */ /* 0x0009e80000100a00 */
[----:B-1----:R-:W3:Y:S04]  /*36510*/  LDL.LU R31, [R1+0x1d5c] ;  /* 0x001d5c00011f7983 */ /* 0x002ee80000300800 */
[----:B------:R-:W3:Y:S01]  /*36520*/  LDL.LU R13, [R1+0x1d6c] ;  /* 0x001d6c00010d7983 */ /* 0x000ee20000300800 */
[----:B----4-:R-:W-:-:S02]  /*36530*/  IMAD.MOV.U32 R42, RZ, RZ, R33 ;  /* 0x000000ffff2a7224 */ /* 0x010fc400078e0021 */
[----:B------:R-:W-:Y:S02]  /*36540*/  IMAD.MOV.U32 R43, RZ, RZ, R34 ;  /* 0x000000ffff2b7224 */ /* 0x000fe400078e0022 */
[----:B0-----:R-:W-:Y:S02]  /*36550*/  IMAD.MOV.U32 R40, RZ, RZ, R35 ;  /* 0x000000ffff287224 */ /* 0x001fe400078e0023 */
[----:B------:R-:W-:Y:S01]  /*36560*/  IMAD.MOV.U32 R41, RZ, RZ, R39 ;  /* 0x000000ffff297224 */ /* 0x000fe200078e0027 */
[----:B------:R0:W-:Y:S04]  /*36570*/  STL.64 [R1+0x2150], R22 ;  /* 0x0021501601007387 */ /* 0x0001e80000100a00 */
[----:B------:R-:W4:Y:S04]  /*36580*/  LDL.LU R35, [R1+0x1d70] ;  /* 0x001d700001237983 */ /* 0x000f280000300800 */
[----:B------:R-:W4:Y:S04]  /*36590*/  @P4 LDG.E.U16 R10, desc[UR6][R42.64] ;  /* 0x000000062a0a4981 */ /* 0x000f28000c1e1500 */
[----:B------:R-:W4:Y:S04]  /*365a0*/  LDL.LU R34, [R1+0x1d98] ;  /* 0x001d980001227983 */ /* 0x000f280000300800 */
[----:B------:R2:W-:Y:S04]  /*365b0*/  STL.64 [R1+0x98], R40 ;  /* 0x0000982801007387 */ /* 0x0005e80000100a00 */
[----:B------:R1:W-:Y:S04]  /*365c0*/  STL.64 [R1+0xa0], R42 ;  /* 0x0000a02a01007387 */ /* 0x0003e80000100a00 */
[----:B------:R-:W4:Y:S04]  /*365d0*/  LDL.LU R33, [R1+0x1d74] ;  /* 0x001d740001217983 */ /* 0x000f280000300800 */
[----:B0-----:R-:W4:Y:S01]  /*365e0*/  LDL.LU R23, [R1+0x1d80] ;  /* 0x001d800001177983 */ /* 0x001f220000300800 */
[----:B------:R-:W-:-:S02]  /*365f0*/  ISETP.GT.AND P6, PT, R2, 0xec, PT ;  /* 0x000000ec0200780c */ /* 0x000fc40003fc4270 */
[----:B------:R-:W-:Y:S02]  /*36600*/  PRMT R9, RZ, 0x7610, R9 ;  /* 0x00007610ff097816 */ /* 0x000fe40000000009 */
[----:B------:R-:W-:Y:S02]  /*36610*/  ISETP.GT.AND P3, PT, R2, 0xed, PT ;  /* 0x000000ed0200780c */ /* 0x000fe40003f64270 */
[----:B------:R-:W-:Y:S02]  /*36620*/  PRMT R30, RZ, 0x7610, R30 ;  /* 0x00007610ff1e7816 */ /* 0x000fe4000000001e */
[----:B------:R-:W-:Y:S01]  /*36630*/  PRMT R29, RZ, 0x7610, R29 ;  /* 0x00007610ff1d7816 */ /* 0x000fe2000000001d */
[----:B------:R2:W4:Y:S01]  /*36640*/  @P4 LDG.E.U16 R9, desc[UR6][R40.64] ;  /* 0x0000000628094981 */ /* 0x000522000c1e1500 */
[----:B------:R-:W-:Y:S02]  /*36650*/  PRMT R28, RZ, 0x7610, R28 ;  /* 0x00007610ff1c7816 */ /* 0x000fe4000000001c */
[----:B------:R-:W-:Y:S01]  /*36660*/  PRMT R27, RZ, 0x7610, R27 ;  /* 0x00007610ff1b7816 */ /* 0x000fe2000000001b */
[----:B--2---:R-:W-:-:S02]  /*36670*/  IMAD.MOV.U32 R41, RZ, RZ, R38 ;  /* 0x000000ffff297224 */ /* 0x004fc400078e0026 */
[----:B---3--:R-:W-:-:S05]  /*36680*/  IMAD.MOV.U32 R40, RZ, RZ, R37 ;  /* 0x000000ffff287224 */ /* 0x008fca00078e0025 */
[----:B------:R0:W2:Y:S01]  /*36690*/  @P6 LDG.E.U16 R29, desc[UR6][R40.64] ;  /* 0x00000006281d6981 */ /* 0x0000a2000c1e1500 */
[----:B-1----:R-:W-:Y:S02]  /*366a0*/  IMAD.MOV.U32 R43, RZ, RZ, R31 ;  /* 0x000000ffff2b7224 */ /* 0x002fe400078e001f */
[----:B------:R-:W-:-:S05]  /*366b0*/  IMAD.MOV.U32 R42, RZ, RZ, R13 ;  /* 0x000000ffff2a7224 */ /* 0x000fca00078e000d */
[----:B------:R1:W3:Y:S04]  /*366c0*/  @P6 LDG.E.U16 R30, desc[UR6][R42.64] ;  /* 0x000000062a1e6981 */ /* 0x0002e8000c1e1500 */
[----:B----4-:R-:W-:Y:S04]  /*366d0*/  STL.64 [R1+0x2158], R10 ;  /* 0x0021580a01007387 */ /* 0x010fe80000100a00 */
[----:B------:R-:W4:Y:S04]  /*366e0*/  LDL.LU R38, [R1+0x1d90] ;  /* 0x001d900001267983 */ /* 0x000f280000300800 */
[----:B------:R-:W2:Y:S04]  /*366f0*/  LDL.LU R37, [R1+0x1d9c] ;  /* 0x001d9c0001257983 */ /* 0x000ea80000300800 */
[----:B------:R0:W-:Y:S04]  /*36700*/  STL.64 [R1+0x178], R40 ;  /* 0x0001782801007387 */ /* 0x0001e80000100a00 */
[----:B------:R1:W-:Y:S04]  /*36710*/  STL.64 [R1+0x180], R42 ;  /* 0x0001802a01007387 */ /* 0x0003e80000100a00 */
[----:B------:R-:W2:Y:S04]  /*36720*/  LDL.LU R31, [R1+0x1d94] ;  /* 0x001d9400011f7983 */ /* 0x000ea80000300800 */
[----:B------:R-:W2:Y:S01]  /*36730*/  LDL.LU R13, [R1+0x1da0] ;  /* 0x001da000010d7983 */ /* 0x000ea20000300800 */
[----:B0-----:R-:W-:-:S02]  /*36740*/  IMAD.MOV.U32 R40, RZ, RZ, R34 ;  /* 0x000000ffff287224 */ /* 0x001fc400078e0022 */
[----:B-1----:R-:W-:Y:S02]  /*36750*/  IMAD.MOV.U32 R42, RZ, RZ, R23 ;  /* 0x000000ffff2a7224 */ /* 0x002fe400078e0017 */
[----:B------:R-:W-:Y:S02]  /*36760*/  IMAD.MOV.U32 R43, RZ, RZ, R33 ;  /* 0x000000ffff2b7224 */ /* 0x000fe400078e0021 */
[----:B------:R-:W-:Y:S01]  /*36770*/  IMAD.MOV.U32 R41, RZ, RZ, R35 ;  /* 0x000000ffff297224 */ /* 0x000fe200078e0023 */
[----:B------:R-:W-:Y:S01]  /*36780*/  ISETP.GT.AND P4, PT, R2, 0xee, PT ;  /* 0x000000ee0200780c */ /* 0x000fe20003f84270 */
[----:B------:R-:W2:Y:S04]  /*36790*/  LDL.LU R35, [R1+0x1da8] ;  /* 0x001da80001237983 */ /* 0x000ea80000300800 */
[----:B------:R-:W2:Y:S04]  /*367a0*/  @P3 LDG.E.U16 R28, desc[UR6][R42.64] ;  /* 0x000000062a1c3981 */ /* 0x000ea8000c1e1500 */
[----:B------:R-:W3:Y:S04]  /*367b0*/  @P3 LDG.E.U16 R27, desc[UR6][R40.64] ;  /* 0x00000006281b3981 */ /* 0x000ee8000c1e1500 */
[----:B------:R-:W4:Y:S04]  /*367c0*/  LDL.LU R34, [R1+0x1db0] ;  /* 0x001db00001227983 */ /* 0x000f280000300800 */
[----:B------:R-:W-:Y:S04]  /*367d0*/  STL.64 [R1+0x168], R40 ;  /* 0x0001682801007387 */ /* 0x000fe80000100a00 */
[----:B------:R-:W-:Y:S04]  /*367e0*/  STL.64 [R1+0x170], R42 ;  /* 0x0001702a01007387 */ /* 0x000fe80000100a00 */
[----:B------:R-:W4:Y:S04]  /*367f0*/  LDL.LU R33, [R1+0x1dac] ;  /* 0x001dac0001217983 */ /* 0x000f280000300800 */
[----:B------:R-:W4:Y:S01]  /*36800*/  LDL.LU R23, [R1+0x1db4] ;  /* 0x001db40001177983 */ /* 0x000f220000300800 */
[----:B------:R-:W-:-:S02]  /*36810*/  PRMT R12, RZ, 0x7610, R12 ;  /* 0x00007610ff0c7816 */ /* 0x000fc4000000000c */
[----:B------:R-:W-:Y:S01]  /*36820*/  ISETP.GT.AND P3, PT, R2, 0xef, PT ;  /* 0x000000ef0200780c */ /* 0x000fe20003f64270 */
[----:B--2---:R-:W-:Y:S04]  /*36830*/  STL [R1+0x20d8], R28 ;  /* 0x0020d81c01007387 */ /* 0x004fe80000100800 */
[----:B---3--:R0:W-:Y:S04]  /*36840*/  STL [R1+0x20dc], R27 ;  /* 0x0020dc1b01007387 */ /* 0x0081e80000100800 */
[----:B------:R1:W-:Y:S01]  /*36850*/  STL [R1+0x2160], R26 ;  /* 0x0021601a01007387 */ /* 0x0003e20000100800 */
[----:B0-----:R-:W-:-:S02]  /*36860*/  IMAD.MOV.U32 R27, RZ, RZ, R31 ;  /* 0x000000ffff1b7224 */ /* 0x001fc400078e001f */
[----:B-1----:R-:W-:-:S05]  /*36870*/  IMAD.MOV.U32 R26, RZ, RZ, R13 ;  /* 0x000000ffff1a7224 */ /* 0x002fca00078e000d */
[----:B------:R0:W2:Y:S01]  /*36880*/  @P4 LDG.E.U16 R12, desc[UR6][R26.64] ;  /* 0x000000061a0c4981 */ /* 0x0000a2000c1e1500 */
[----:B----4-:R-:W-:-:S03]  /*36890*/  IMAD.MOV.U32 R39, RZ, RZ, R38 ;  /* 0x000000ffff277224 */ /* 0x010fc600078e0026 */
[----:B------:R0:W-:Y:S01]  /*368a0*/  STL.64 [R1+0x160], R26 ;  /* 0x0001601a01007387 */ /* 0x0001e20000100a00 */
[----:B------:R-:W-:Y:S01]  /*368b0*/  PRMT R22, RZ, 0x7610, R22 ;  /* 0x00007610ff167816 */ /* 0x000fe20000000016 */
[----:B------:R-:W-:Y:S01]  /*368c0*/  IMAD.MOV.U32 R38, RZ, RZ, R37 ;  /* 0x000000ffff267224 */ /* 0x000fe200078e0025 */
[----:B------:R-:W-:Y:S01]  /*368d0*/  PRMT R32, RZ, 0x7610, R32 ;  /* 0x00007610ff207816 */ /* 0x000fe20000000020 */
[----:B------:R-:W3:Y:S04]  /*368e0*/  LDL.LU R31, [R1+0x1db8] ;  /* 0x001db800011f7983 */ /* 0x000ee80000300800 */
[----:B------:R-:W-:Y:S04]  /*368f0*/  STL.64 [R1+0x158], R38 ;  /* 0x0001582601007387 */ /* 0x000fe80000100a00 */
[----:B------:R-:W4:Y:S04]  /*36900*/  LDL.LU R28, [R1+0x1dd4] ;  /* 0x001dd400011c7983 */ /* 0x000f280000300800 */
[----:B------:R-:W4:Y:S04]  /*36910*/  LDL.LU R13, [R1+0x1dbc] ;  /* 0x001dbc00010d7983 */ /* 0x000f280000300800 */
[----:B------:R-:W4:Y:S01]  /*36920*/  @P3 LDG.E.U16 R32, desc[UR6][R34.64] ;  /* 0x0000000622203981 */ /* 0x000f22000c1e1500 */
[----:B0-----:R-:W-:-:S02]  /*36930*/  IMAD.MOV.U32 R26, RZ, RZ, R23 ;  /* 0x000000ffff1a7224 */ /* 0x001fc400078e0017 */
[----:B------:R-:W-:-:S05]  /*36940*/  IMAD.MOV.U32 R27, RZ, RZ, R33 ;  /* 0x000000ffff1b7224 */ /* 0x000fca00078e0021 */
[----:B------:R-:W4:Y:S04]  /*36950*/  @P3 LDG.E.U16 R22, desc[UR6][R26.64] ;  /* 0x000000061a163981 */ /* 0x000f28000c1e1500 */
[----:B--2---:R0:W-:Y:S04]  /*36960*/  STL [R1+0x10ec], R12 ;  /* 0x0010ec0c01007387 */ /* 0x0041e80000100800 */
[----:B0-----:R-:W2:Y:S04]  /*36970*/  LDL.LU R12, [R1+0x1dc0] ;  /* 0x001dc000010c7983 */ /* 0x001ea80000300800 */
[----:B------:R0:W-:Y:S01]  /*36980*/  STL.64 [R1+0x150], R26 ;  /* 0x0001501a01007387 */ /* 0x0001e20000100a00 */
[----:B------:R-:W-:Y:S01]  /*36990*/  PRMT R36, RZ, 0x7610, R36 ;  /* 0x00007610ff247816 */ /* 0x000fe20000000024 */
[----:B---3--:R-:W-:-:S05]  /*369a0*/  IMAD.MOV.U32 R33, RZ, RZ, R31 ;  /* 0x000000ffff217224 */ /* 0x008fca00078e001f */
[----:B------:R-:W3:Y:S04]  /*369b0*/  @P4 LDG.E.U16 R36, desc[UR6][R38.64] ;  /* 0x0000000626244981 */ /* 0x000ee8000c1e1500 */
[----:B0-----:R-:W3:Y:S04]  /*369c0*/  LDL.LU R27, [R1+0x1dcc] ;  /* 0x001dcc00011b7983 */ /* 0x001ee80000300800 */
[----:B------:R-:W-:Y:S04]  /*369d0*/  STL.64 [R1+0x148], R34 ;  /* 0x0001482201007387 */ /* 0x000fe80000100a00 */
[----:B------:R-:W3:Y:S04]  /*369e0*/  LDL.LU R26, [R1+0x1de0] ;  /* 0x001de000011a7983 */ /* 0x000ee80000300800 */
[----:B------:R-:W3:Y:S04]  /*369f0*/  LDL.LU R23, [R1+0x1dd0] ;  /* 0x001dd00001177983 */ /* 0x000ee80000300800 */
[----:B----4-:R0:W-:Y:S04]  /*36a00*/  STL [R1+0x10e4], R22 ;  /* 0x0010e41601007387 */ /* 0x0101e80000100800 */
[----:B0-----:R-:W4:Y:S04]  /*36a10*/  LDL.LU R22, [R1+0x1de4] ;  /* 0x001de40001167983 */ /* 0x001f280000300800 */
[----:B------:R0:W-:Y:S01]  /*36a20*/  STL [R1+0x10e0], R32 ;  /* 0x0010e02001007387 */ /* 0x0001e20000100800 */
[----:B------:R-:W-:-:S03]  /*36a30*/  MOV R35, R13 ;  /* 0x0000000d00237202 */ /* 0x000fc60000000f00 */
[----:B------:R-:W4:Y:S01]  /*36a40*/  LDL.LU R31, [R1+0x1de8] ;  /* 0x001de800011f7983 */ /* 0x000f220000300800 */
[----:B0-----:R-:W-:-:S03]  /*36a50*/  IMAD.MOV.U32 R32, RZ, RZ, R28 ;  /* 0x000000ffff207224 */ /* 0x001fc600078e001c */
[----:B------:R-:W4:Y:S04]  /*36a60*/  LDL.LU R28, [R1+0x1df4] ;  /* 0x001df400011c7983 */ /* 0x000f280000300800 */
[----:B------:R-:W-:Y:S01]  /*36a70*/  STL.64 [R1+0x108], R32 ;  /* 0x0001082001007387 */ /* 0x000fe20000100a00 */
[----:B--2---:R-:W-:-:S05]  /*36a80*/  IMAD.MOV.U32 R34, RZ, RZ, R12 ;  /* 0x000000ffff227224 */ /* 0x004fca00078e000c */
[----:B------:R4:W-:Y:S04]  /*36a90*/  STL.64 [R1+0x110], R34 ;  /* 0x0001102201007387 */ /* 0x0009e80000100a00 */
[----:B------:R-:W2:Y:S04]  /*36aa0*/  LDL.LU R13, [R1+0x1dec] ;  /* 0x001dec00010d7983 */ /* 0x000ea80000300800 */
[----:B------:R-:W2:Y:S01]  /*36ab0*/  LDL.LU R12, [R1+0x1df0] ;  /* 0x001df000010c7983 */ /* 0x000ea20000300800 */
[----:B------:R-:W-:Y:S02]  /*36ac0*/  ISETP.GT.AND P4, PT, R2, 0xf3, PT ;  /* 0x000000f30200780c */ /* 0x000fe40003f84270 */
[----:B------:R-:W-:-:S02]  /*36ad0*/  PRMT R20, RZ, 0x7610, R20 ;  /* 0x00007610ff147816 */ /* 0x000fc40000000014 */
[----:B------:R-:W-:Y:S02]  /*36ae0*/  PRMT R19, RZ, 0x7610, R19 ;  /* 0x00007610ff137816 */ /* 0x000fe40000000013 */
[C---:B------:R-:W-:Y:S02]  /*36af0*/  ISETP.GT.AND P3, PT, R2.reuse, 0xf4, PT ;  /* 0x000000f40200780c */ /* 0x040fe40003f64270 */
[----:B------:R-:W-:Y:S02]  /*36b00*/  PRMT R18, RZ, 0x7610, R18 ;  /* 0x00007610ff127816 */ /* 0x000fe40000000012 */
[----:B------:R-:W-:Y:S01]  /*36b10*/  PRMT R17, RZ, 0x7610, R17 ;  /* 0x00007610ff117816 */ /* 0x000fe20000000011 */
[----:B---3--:R-:W-:Y:S04]  /*36b20*/  STL [R1+0x10e8], R36 ;  /* 0x0010e82401007387 */ /* 0x008fe80000100800 */
[----:B------:R4:W3:Y:S04]  /*36b30*/  @P4 LDG.E.U16 R20, desc[UR6][R34.64] ;  /* 0x0000000622144981 */ /* 0x0008e8000c1e1500 */
[----:B------:R0:W3:Y:S01]  /*36b40*/  @P4 LDG.E.U16 R19, desc[UR6][R32.64] ;  /* 0x0000000620134981 */ /* 0x0000e2000c1e1500 */
[----:B------:R-:W-:-:S02]  /*36b50*/  ISETP.GT.AND P4, PT, R2, 0xf5, PT ;  /* 0x000000f50200780c */ /* 0x000fc40003f84270 */
[----:B------:R-:W-:Y:S02]  /*36b60*/  PRMT R16, RZ, 0x7610, R16 ;  /* 0x00007610ff107816 */ /* 0x000fe40000000010 */
[----:B------:R-:W-:Y:S01]  /*36b70*/  PRMT R15, RZ, 0x7610, R15 ;  /* 0x00007610ff0f7816 */ /* 0x000fe2000000000f */
[----:B----4-:R-:W-:Y:S02]  /*36b80*/  IMAD.MOV.U32 R34, RZ, RZ, R22 ;  /* 0x000000ffff227224 */ /* 0x010fe400078e0016 */
[----:B0-----:R-:W-:Y:S02]  /*36b90*/  IMAD.MOV.U32 R32, RZ, RZ, R26 ;  /* 0x000000ffff207224 */ /* 0x001fe400078e001a */
[----:B------:R-:W-:Y:S02]  /*36ba0*/  IMAD.MOV.U32 R33, RZ, RZ, R27 ;  /* 0x000000ffff217224 */ /* 0x000fe400078e001b */
[----:B------:R-:W-:Y:S01]  /*36bb0*/  IMAD.MOV.U32 R35, RZ, RZ, R23 ;  /* 0x000000ffff237224 */ /* 0x000fe200078e0017 */
[----:B------:R-:W4:Y:S04]  /*36bc0*/  LDL.LU R27, [R1+0x1e00] ;  /* 0x001e0000011b7983 */ /* 0x000f280000300800 */
[----:B------:R-:W3:Y:S04]  /*36bd0*/  LDL.LU R26, [R1+0x1e24] ;  /* 0x001e2400011a7983 */ /* 0x000ee80000300800 */
[----:B------:R0:W-:Y:S04]  /*36be0*/  STL.64 [R1+0xf8], R32 ;  /* 0x0000f82001007387 */ /* 0x0001e80000100a00 */
[----:B------:R0:W3:Y:S04]  /*36bf0*/  @P3 LDG.E.U16 R17, desc[UR6][R32.64] ;  /* 0x0000000620113981 */ /* 0x0000e8000c1e1500 */
[----:B------:R2:W-:Y:S04]  /*36c00*/  STL.64 [R1+0x100], R34 ;  /* 0x0001002201007387 */ /* 0x0005e80000100a00 */
[----:B------:R2:W3:Y:S04]  /*36c10*/  @P3 LDG.E.U16 R18, desc[UR6][R34.64] ;  /* 0x0000000622123981 */ /* 0x0004e8000c1e1500 */
[----:B------:R-:W3:Y:S04]  /*36c20*/  LDL.LU R23, [R1+0x1e04] ;  /* 0x001e040001177983 */ /* 0x000ee80000300800 */
[----:B------:R-:W3:Y:S01]  /*36c30*/  LDL.LU R22, [R1+0x1e08] ;  /* 0x001e080001167983 */ /* 0x000ee20000300800 */
[----:B0-----:R-:W-:-:S02]  /*36c40*/  IMAD.MOV.U32 R32, RZ, RZ, R28 ;  /* 0x000000ffff207224 */ /* 0x001fc400078e001c */
[----:B------:R-:W-:Y:S02]  /*36c50*/  IMAD.MOV.U32 R33, RZ, RZ, R31 ;  /* 0x000000ffff217224 */ /* 0x000fe400078e001f */
[----:B------:R-:W3:Y:S04]  /*36c60*/  LDL.LU R31, [R1+0x1df8] ;  /* 0x001df800011f7983 */ /* 0x000ee80000300800 */
[----:B------:R4:W3:Y:S04]  /*36c70*/  @P4 LDG.E.U16 R15, desc[UR6][R32.64] ;  /* 0x00000006200f4981 */ /* 0x0008e8000c1e1500 */
[----:B------:R-:W3:Y:S04]  /*36c80*/  LDL.LU R28, [R1+0x1e0c] ;  /* 0x001e0c00011c7983 */ /* 0x000ee80000300800 */
[----:B------:R4:W-:Y:S01]  /*36c90*/  STL.64 [R1+0xe8], R32 ;  /* 0x0000e82001007387 */ /* 0x0009e20000100a00 */
[----:B--2---:R-:W-:-:S02]  /*36ca0*/  IMAD.MOV.U32 R35, RZ, RZ, R13 ;  /* 0x000000ffff237224 */ /* 0x004fc400078e000d */
[----:B------:R-:W-:-:S05]  /*36cb0*/  IMAD.MOV.U32 R34, RZ, RZ, R12 ;  /* 0x000000ffff227224 */ /* 0x000fca00078e000c */
[----:B------:R0:W2:Y:S04]  /*36cc0*/  @P4 LDG.E.U16 R16, desc[UR6][R34.64] ;  /* 0x0000000622104981 */ /* 0x0000a8000c1e1500 */
[----:B------:R0:W-:Y:S04]  /*36cd0*/  STL.64 [R1+0xf0], R34 ;  /* 0x0000f02201007387 */ /* 0x0001e80000100a00 */
[----:B------:R-:W2:Y:S04]  /*36ce0*/  LDL.LU R13, [R1+0x1dfc] ;  /* 0x001dfc00010d7983 */ /* 0x000ea80000300800 */
[----:B------:R-:W2:Y:S01]  /*36cf0*/  LDL.LU R12, [R1+0x1e10] ;  /* 0x001e1000010c7983 */ /* 0x000ea20000300800 */
[----:B------:R-:W-:-:S02]  /*36d00*/  ISETP.GT.AND P3, PT, R2, 0xfb, PT ;  /* 0x000000fb0200780c */ /* 0x000fc40003f64270 */
[----:B------:R-:W-:Y:S02]  /*36d10*/  ISETP.GT.AND P6, PT, R2, 0xf6, PT ;  /* 0x000000f60200780c */ /* 0x000fe40003fc4270 */
[----:B------:R-:W-:Y:S02]  /*36d20*/  PRMT R7, RZ, 0x7610, R7 ;  /* 0x00007610ff077816 */ /* 0x000fe40000000007 */
[----:B------:R-:W-:Y:S02]  /*36d30*/  PRMT R11, RZ, 0x7610, R11 ;  /* 0x00007610ff0b7816 */ /* 0x000fe4000000000b */
[----:B------:R-:W-:Y:S01]  /*36d40*/  PRMT R10, RZ, 0x7610, R10 ;  /* 0x00007610ff0a7816 */ /* 0x000fe2000000000a */
[----:B----4-:R-:W-:Y:S02]  /*36d50*/  IMAD.MOV.U32 R33, RZ, RZ, R27 ;  /* 0x000000ffff217224 */ /* 0x010fe400078e001b */
[----:B---3--:R-:W-:Y:S02]  /*36d60*/  IMAD.MOV.U32 R32, RZ, RZ, R26 ;  /* 0x000000ffff207224 */ /* 0x008fe400078e001a */
[----:B0-----:R-:W-:-:S02]  /*36d70*/  IMAD.MOV.U32 R35, RZ, RZ, R23 ;  /* 0x000000ffff237224 */ /* 0x001fc400078e0017 */
[----:B------:R-:W-:Y:S01]  /*36d80*/  IMAD.MOV.U32 R34, RZ, RZ, R22 ;  /* 0x000000ffff227224 */ /* 0x000fe200078e0016 */
[----:B------:R0:W3:Y:S04]  /*36d90*/  @P3 LDG.E.U16 R7, desc[UR6][R32.64] ;  /* 0x0000000620073981 */ /* 0x0000e8000c1e1500 */
[----:B--2---:R-:W-:Y:S04]  /*36da0*/  STL [R1+0x20e0], R16 ;  /* 0x0020e01001007387 */ /* 0x004fe80000100800 */
[----:B------:R-:W-:Y:S04]  /*36db0*/  STL [R1+0x20e4], R15 ;  /* 0x0020e40f01007387 */ /* 0x000fe80000100800 */
[----:B------:R-:W2:Y:S04]  /*36dc0*/  LDL.LU R23, [R1+0x1e14] ;  /* 0x001e140001177983 */ /* 0x000ea80000300800 */
[----:B------:R-:W2:Y:S04]  /*36dd0*/  LDL.LU R22, [R1+0x1e1c] ;  /* 0x001e1c0001167983 */ /* 0x000ea80000300800 */
[----:B------:R0:W-:Y:S04]  /*36de0*/  STL.64 [R1+0x88], R32 ;  /* 0x0000882001007387 */ /* 0x0001e80000100a00 */
[----:B------:R-:W4:Y:S04]  /*36df0*/  @P6 LDG.E.U16 R11, desc[UR6][R12.64] ;  /* 0x000000060c0b6981 */ /* 0x000f28000c1e1500 */
[----:B------:R-:W-:Y:S04]  /*36e00*/  STL.64 [R1+0x90], R34 ;  /* 0x0000902201007387 */ /* 0x000fe80000100a00 */
[----:B------:R-:W3:Y:S04]  /*36e10*/  LDL.LU R27, [R1+0x1e18] ;  /* 0x001e1800011b7983 */ /* 0x000ee80000300800 */
[----:B------:R-:W3:Y:S01]  /*36e20*/  LDL.LU R26, [R1+0x1e20] ;  /* 0x001e2000011a7983 */ /* 0x000ee20000300800 */
[----:B0-----:R-:W-:-:S02]  /*36e30*/  IMAD.MOV.U32 R32, RZ, RZ, R28 ;  /* 0x000000ffff207224 */ /* 0x001fc400078e001c */
[----:B------:R-:W-:-:S05]  /*36e40*/  IMAD.MOV.U32 R33, RZ, RZ, R31 ;  /* 0x000000ffff217224 */ /* 0x000fca00078e001f */
[----:B------:R-:W3:Y:S01]  /*36e50*/  @P6 LDG.E.U16 R10, desc[UR6][R32.64] ;  /* 0x00000006200a6981 */ /* 0x000ee2000c1e1500 */
[----:B------:R-:W-:-:S03]  /*36e60*/  ISETP.GT.AND P4, PT, R2, 0xf7, PT ;  /* 0x000000f70200780c */ /* 0x000fc60003f84270 */
[----:B------:R0:W-:Y:S01]  /*36e70*/  STL.64 [R1+0xe0], R12 ;  /* 0x0000e00c01007387 */ /* 0x0001e20000100a00 */
[----:B------:R-:W-:-:S03]  /*36e80*/  PRMT R24, RZ, 0x7610, R24 ;  /* 0x00007610ff187816 */ /* 0x000fc60000000018 */
[----:B0-----:R-:W3:Y:S04]  /*36e90*/  LDL.LU R13, [R1+0x1e28] ;  /* 0x001e2800010d7983 */ /* 0x001ee80000300800 */
[----:B------:R-:W-:Y:S04]  /*36ea0*/  STL.64 [R1+0xd8], R32 ;  /* 0x0000d82001007387 */ /* 0x000fe80000100a00 */
[----:B------:R-:W3:Y:S01]  /*36eb0*/  LDL.LU R12, [R1+0x1e30] ;  /* 0x001e3000010c7983 */ /* 0x000ee20000300800 */
[----:B------:R-:W-:-:S06]  /*36ec0*/  PRMT R16, RZ, 0x7610, R16 ;  /* 0x00007610ff107816 */ /* 0x000fcc0000000010 */
[----:B--2---:R-:W2:Y:S04]  /*36ed0*/  @P4 LDG.E.U16 R16, desc[UR6][R22.64] ;  /* 0x0000000616104981 */ /* 0x004ea8000c1e1500 */
[----:B----4-:R0:W-:Y:S04]  /*36ee0*/  STL [R1+0x10dc], R11 ;  /* 0x0010dc0b01007387 */ /* 0x0101e80000100800 */
[----:B---3--:R-:W3:Y:S04]  /*36ef0*/  @P4 LDG.E.U16 R24, desc[UR6][R26.64] ;  /* 0x000000061a184981 */ /* 0x008ee8000c1e1500 */
[----:B0-----:R-:W4:Y:S04]  /*36f00*/  LDL.LU R11, [R1+0x1e2c] ;  /* 0x001e2c00010b7983 */ /* 0x001f280000300800 */
[----:B------:R0:W-:Y:S04]  /*36f10*/  STL [R1+0x10d8], R10 ;  /* 0x0010d80a01007387 */ /* 0x0001e80000100800 */
[----:B0-----:R-:W2:Y:S04]  /*36f20*/  LDL.LU R10, [R1+0x1e34] ;  /* 0x001e3400010a7983 */ /* 0x001ea80000300800 */
[----:B------:R0:W-:Y:S04]  /*36f30*/  STL.64 [R1+0xd0], R26 ;  /* 0x0000d01a01007387 */ /* 0x0001e80000100a00 */
[----:B0-----:R-:W3:Y:S04]  /*36f40*/  LDL.LU R26, [R1+0x1e54] ;  /* 0x001e5400011a7983 */ /* 0x001ee80000300800 */
[----:B------:R0:W-:Y:S04]  /*36f50*/  STL.64 [R1+0xc8], R22 ;  /* 0x0000c81601007387 */ /* 0x0001e80000100a00 */
[----:B------:R-:W3:Y:S04]  /*36f60*/  LDL.LU R27, [R1+0x1e38] ;  /* 0x001e3800011b7983 */ /* 0x000ee80000300800 */
[----:B------:R-:W3:Y:S04]  /*36f70*/  LDL.LU R32, [R1+0x1e3c] ;  /* 0x001e3c0001207983 */ /* 0x000ee80000300800 */
[----:B------:R-:W3:Y:S01]  /*36f80*/  LDL.LU R31, [R1+0x1e40] ;  /* 0x001e4000011f7983 */ /* 0x000ee20000300800 */
[----:B------:R-:W-:-:S02]  /*36f90*/  PRMT R8, RZ, 0x7610, R8 ;  /* 0x00007610ff087816 */ /* 0x000fc40000000008 */
[----:B------:R-:W-:-:S04]  /*36fa0*/  ISETP.GT.AND P6, PT, R2, 0xfd, PT ;  /* 0x000000fd0200780c */ /* 0x000fc80003fc4270 */
[----:B------:R1:W3:Y:S01]  /*36fb0*/  @P3 LDG.E.U16 R8, desc[UR6][R34.64] ;  /* 0x0000000622083981 */ /* 0x0002e2000c1e1500 */
[----:B------:R-:W-:Y:S02]  /*36fc0*/  PRMT R4, RZ, 0x7610, R4 ;  /* 0x00007610ff047816 */ /* 0x000fe40000000004 */
[----:B------:R-:W-:Y:S01]  /*36fd0*/  PRMT R3, RZ, 0x7610, R3 ;  /* 0x00007610ff037816 */ /* 0x000fe20000000003 */
[----:B-1----:R-:W-:Y:S02]  /*36fe0*/  IMAD.MOV.U32 R34, RZ, RZ, R12 ;  /* 0x000000ffff227224 */ /* 0x002fe400078e000c */
[----:B------:R-:W-:Y:S02]  /*36ff0*/  IMAD.MOV.U32 R35, RZ, RZ, R13 ;  /* 0x000000ffff237224 */ /* 0x000fe400078e000d */
[----:B------:R-:W3:Y:S04]  /*37000*/  LDL.LU R13, [R1+0x1e44] ;  /* 0x001e4400010d7983 */ /* 0x000ee80000300800 */
[----:B------:R-:W3:Y:S04]  /*37010*/  LDL.LU R12, [R1+0x1e64] ;  /* 0x001e6400010c7983 */ /* 0x000ee80000300800 */
[----:B------:R-:W-:Y:S01]  /*37020*/  STL.64 [R1+0x78], R34 ;  /* 0x0000782201007387 */ /* 0x000fe20000100a00 */
[----:B----4-:R-:W-:-:S02]  /*37030*/  IMAD.MOV.U32 R37, RZ, RZ, R11 ;  /* 0x000000ffff257224 */ /* 0x010fc400078e000b */
[----:B--2---:R-:W-:-:S05]  /*37040*/  IMAD.MOV.U32 R36, RZ, RZ, R10 ;  /* 0x000000ffff247224 */ /* 0x004fca00078e000a */
[----:B------:R-:W-:Y:S04]  /*37050*/  STL.64 [R1+0x80], R36 ;  /* 0x0000802401007387 */ /* 0x000fe80000100a00 */
[----:B0-----:R-:W2:Y:S04]  /*37060*/  LDL.LU R23, [R1+0x1e48] ;  /* 0x001e480001177983 */ /* 0x001ea80000300800 */
[----:B------:R-:W2:Y:S04]  /*37070*/  LDL.LU R22, [R1+0x1e58] ;  /* 0x001e580001167983 */ /* 0x000ea80000300800 */
[----:B------:R-:W4:Y:S04]  /*37080*/  LDL.LU R11, [R1+0x1e4c] ;  /* 0x001e4c00010b7983 */ /* 0x000f280000300800 */
[----:B------:R-:W4:Y:S04]  /*37090*/  LDL.LU R10, [R1+0x1e5c] ;  /* 0x001e5c00010a7983 */ /* 0x000f280000300800 */
[----:B---3--:R0:W-:Y:S04]  /*370a0*/  STL [R1+0x10d4], R24 ;  /* 0x0010d41801007387 */ /* 0x0081e80000100800 */
[----:B------:R1:W3:Y:S01]  /*370b0*/  @P6 LDG.E.U16 R3, desc[UR6][R26.64] ;  /* 0x000000061a036981 */ /* 0x0002e2000c1e1500 */
[----:B------:R-:W-:-:S02]  /*370c0*/  IMAD.MOV.U32 R33, RZ, RZ, R32 ;  /* 0x000000ffff217224 */ /* 0x000fc400078e0020 */
[----:B------:R-:W-:Y:S01]  /*370d0*/  IMAD.MOV.U32 R32, RZ, RZ, R31 ;  /* 0x000000ffff207224 */ /* 0x000fe200078e001f */
[----:B0-----:R-:W1:Y:S04]  /*370e0*/  LDL.LU R24, [R1+0x1e50] ;  /* 0x001e500001187983 */ /* 0x001e680000300800 */
[----:B------:R0:W-:Y:S04]  /*370f0*/  STL [R1+0x10d0], R16 ;  /* 0x0010d01001007387 */ /* 0x0001e80000100800 */
[----:B------:R-:W2:Y:S04]  /*37100*/  @P6 LDG.E.U16 R4, desc[UR6][R32.64] ;  /* 0x0000000620046981 */ /* 0x000ea8000c1e1500 */
[----:B0-----:R-:W4:Y:S01]  /*37110*/  LDL.LU R16, [R1+0x1e60] ;  /* 0x001e600001107983 */ /* 0x001f220000300800 */
[----:B------:R-:W0:Y:S01]  /*37120*/  S2R R28, SR_TID.X ;  /* 0x00000000001c7919 */ /* 0x000e220000002100 */
[----:B------:R-:W-:-:S02]  /*37130*/  ISETP.GT.AND P3, PT, R2, 0xfc, PT ;  /* 0x000000fc0200780c */ /* 0x000fc40003f64270 */
[----:B------:R-:W-:Y:S04]  /*37140*/  STL.64 [R1+0x70], R32 ;  /* 0x0000702001007387 */ /* 0x000fe80000100a00 */
[----:B------:R1:W-:Y:S01]  /*37150*/  STL.64 [R1+0x68], R26 ;  /* 0x0000681a01007387 */ /* 0x0003e20000100a00 */
[----:B------:R-:W-:Y:S02]  /*37160*/  PRMT R5, RZ, 0x7610, R5 ;  /* 0x00007610ff057816 */ /* 0x000fe40000000005 */
[----:B------:R-:W-:Y:S02]  /*37170*/  PRMT R6, RZ, 0x7610, R6 ;  /* 0x00007610ff067816 */ /* 0x000fe40000000006 */
[C---:B------:R-:W-:Y:S02]  /*37180*/  ISETP.GT.AND P4, PT, R2.reuse, 0xfe, PT ;  /* 0x000000fe0200780c */ /* 0x040fe40003f84270 */
[----:B------:R-:W4:Y:S04]  /*37190*/  @P3 LDG.E.U16 R5, desc[UR6][R34.64] ;  /* 0x0000000622053981 */ /* 0x000f28000c1e1500 */
[----:B------:R-:W4:Y:S01]  /*371a0*/  @P3 LDG.E.U16 R6, desc[UR6][R36.64] ;  /* 0x0000000624063981 */ /* 0x000f22000c1e1500 */
[----:B------:R-:W-:-:S02]  /*371b0*/  ISETP.GT.AND P3, PT, R2, 0xff, PT ;  /* 0x000000ff0200780c */ /* 0x000fc40003f64270 */
[----:B------:R-:W-:Y:S02]  /*371c0*/  PRMT R15, RZ, 0x7610, R15 ;  /* 0x00007610ff0f7816 */ /* 0x000fe4000000000f */
[----:B0-----:R-:W-:-:S04]  /*371d0*/  LOP3.LUT R49, R28, 0x7f, RZ, 0xc0, !PT ;  /* 0x0000007f1c317812 */ /* 0x001fc800078ec0ff */
[----:B------:R-:W-:Y:S01]  /*371e0*/  ISETP.GE.AND P6, PT, R49, R2, PT ;  /* 0x000000023100720c */ /* 0x000fe20003fc6270 */
[----:B-1----:R-:W-:Y:S01]  /*371f0*/  IMAD.MOV.U32 R27, RZ, RZ, R24 ;  /* 0x000000ffff1b7224 */ /* 0x002fe200078e0018 */
[----:B--2---:R0:W-:Y:S04]  /*37200*/  STL [R1+0x20e8], R4 ;  /* 0x0020e80401007387 */ /* 0x0041e80000100800 */
[----:B---3--:R1:W-:Y:S04]  /*37210*/  STL [R1+0x20ec], R3 ;  /* 0x0020ec0301007387 */ /* 0x0083e80000100800 */
[----:B------:R2:W-:Y:S04]  /*37220*/  STL [R1+0x20f0], R2 ;  /* 0x0020f00201007387 */ /* 0x0005e80000100800 */
[----:B------:R-:W-:Y:S04]  /*37230*/  STL.64 [R1+0x48], R12 ;  /* 0x0000480c01007387 */ /* 0x000fe80000100a00 */
[----:B------:R-:W-:Y:S04]  /*37240*/  STL.64 [R1+0x50], R22 ;  /* 0x0000501601007387 */ /* 0x000fe80000100a00 */
[----:B----4-:R-:W-:Y:S01]  /*37250*/  STL.64 [R1+0x58], R10 ;  /* 0x0000580a01007387 */ /* 0x010fe20000100a00 */
[----:B------:R-:W-:-:S05]  /*37260*/  IMAD.MOV.U32 R26, RZ, RZ, R16 ;  /* 0x000000ffff1a7224 */ /* 0x000fca00078e0010 */
[----:B------:R3:W-:Y:S04]  /*37270*/  STL.64 [R1+0x60], R26 ;  /* 0x0000601a01007387 */ /* 0x0007e80000100a00 */
        /* <DEDUP_REMOVED lines=14> */
[----:B------:R-:W4:Y:S01]  /*37360*/  LDL.LU R45, [R1+0x1458] ;  /* 0x00145800012d7983 */ /* 0x000f220000300800 */
[----:B0-----:R-:W-:-:S03]  /*37370*/  PRMT R4, RZ, 0x7610, R4 ;  /* 0x00007610ff047816 */ /* 0x001fc60000000004 */
[----:B------:R-:W4:Y:S04]  /*37380*/  LDL.LU R46, [R1+0x1454] ;  /* 0x00145400012e7983 */ /* 0x000f280000300800 */
[----:B------:R-:W4:Y:S04]  /*37390*/  LDL.LU R47, [R1+0x1420] ;  /* 0x00142000012f7983 */ /* 0x000f280000300800 */
[----:B------:R-:W4:Y:S01]  /*373a0*/  LDL.LU R52, [R1+0x141c] ;  /* 0x00141c0001347983 */ /* 0x000f220000300800 */
[----:B-1----:R-:W-:-:S03]  /*373b0*/  PRMT R3, RZ, 0x7610, R3 ;  /* 0x00007610ff037816 */ /* 0x002fc60000000003 */
[----:B------:R-:W4:Y:S04]  /*373c0*/  LDL.LU R37, [R1+0x13ec] ;  /* 0x0013ec0001257983 */ /* 0x000f280000300800 */
[----:B------:R-:W4:Y:S01]  /*373d0*/  @P4 LDG.E.U16 R15, desc[UR6][R26.64] ;  /* 0x000000061a0f4981 */ /* 0x000f22000c1e1500 */
[----:B--2---:R-:W-:-:S03]  /*373e0*/  PRMT R2, RZ, 0x7610, R2 ;  /* 0x00007610ff027816 */ /* 0x004fc60000000002 */
[----:B------:R-:W2:Y:S04]  /*373f0*/  LDL.LU R38, [R1+0x13e8] ;  /* 0x0013e80001267983 */ /* 0x000ea80000300800 */
[----:B------:R-:W2:Y:S04]  /*37400*/  @P4 LDG.E.U16 R4, desc[UR6][R10.64] ;  /* 0x000000060a044981 */ /* 0x000ea8000c1e1500 */
[----:B------:R-:W2:Y:S04]  /*37410*/  LDL.LU R53, [R1+0x13bc] ;  /* 0x0013bc0001357983 */ /* 0x000ea80000300800 */
[----:B------:R-:W2:Y:S04]  /*37420*/  LDL.LU R48, [R1+0x13b8] ;  /* 0x0013b80001307983 */ /* 0x000ea80000300800 */
[----:B------:R-:W2:Y:S04]  /*37430*/  @P3 LDG.E.U16 R3, desc[UR6][R22.64] ;  /* 0x0000000616033981 */ /* 0x000ea8000c1e1500 */
[----:B------:R-:W2:Y:S01]  /*37440*/  @P3 LDG.E.U16 R2, desc[UR6][R12.64] ;  /* 0x000000060c023981 */ /* 0x000ea2000c1e1500 */
[----:B------:R-:W-:Y:S06]  /*37450*/  BAR.SYNC.DEFER_BLOCKING 0x0 ;  /* 0x0000000000007b1d */ /* 0x000fec0000010000 */
[----:B------:R-:W2:Y:S04]  /*37460*/  LDL.LU R51, [R1+0x138c] ;  /* 0x00138c0001337983 */ /* 0x000ea80000300800 */
[----:B------:R-:W2:Y:S04]  /*37470*/  LDL.LU R50, [R1+0x1388] ;  /* 0x0013880001327983 */ /* 0x000ea80000300800 */
[----:B------:R-:W2:Y:S04]  /*37480*/  LDL.LU R49, [R1+0x135c] ;  /* 0x00135c0001317983 */ /* 0x000ea80000300800 */
[----:B---3--:R-:W3:Y:S04]  /*37490*/  LDL.LU R26, [R1+0x2160] ;  /* 0x00216000011a7983 */ /* 0x008ee80000300800 */
[----:B------:R-:W3:Y:S04]  /*374a0*/  LDL.LU.64 R10, [R1+0x2158] ;  /* 0x00215800010a7983 */ /* 0x000ee80000300a00 */
[----:B------:R-:W3:Y:S04]  /*374b0*/  LDL.LU.64 R22, [R1+0x2150] ;  /* 0x0021500001167983 */ /* 0x000ee80000300a00 */
[----:B------:R-:W3:Y:S04]  /*374c0*/  LDL.LU.64 R12, [R1+0x2148] ;  /* 0x00214800010c7983 */ /* 0x000ee80000300a00 */
[----:B----4-:R-:W-:Y:S04]  /*374d0*/  STS.U16 [R0+UR76+0x20000], R28 ;  /* 0x0200001c00007988 */ /* 0x010fe8000800044c */
[----:B------:R-:W-:Y:S04]  /*374e0*/  STS.U16 [R0+UR76+0x30000], R31 ;  /* 0x0300001f00007988 */ /* 0x000fe8000800044c */
[----:B------:R-:W-:Y:S04]  /*374f0*/  STS.U16 [R0+UR76+0x20400], R32 ;  /* 0x0204002000007988 */ /* 0x000fe8000800044c */
[----:B------:R-:W-:Y:S04]  /*37500*/  STS.U16 [R0+UR76+0x30400], R33 ;  /* 0x0304002100007988 */ /* 0x000fe8000800044c */
[----:B------:R0:W-:Y:S04]  /*37510*/  STS.U16 [R0+UR76+0x22400], R37 ;  /* 0x0224002500007988 */ /* 0x0001e8000800044c */
[----:B------:R-:W-:Y:S04]  /*37520*/  STL [R1+0x10cc], R15 ;  /* 0x0010cc0f01007387 */ /* 0x000fe80000100800 */
[----:B--2---:R1:W-:Y:S04]  /*37530*/  STS.U16 [R0+UR76+0x32400], R38 ;  /* 0x0324002600007988 */ /* 0x0043e8000800044c */
[----:B------:R2:W-:Y:S04]  /*37540*/  STS.U16 [R0+UR76+0x22800], R53 ;  /* 0x0228003500007988 */ /* 0x0005e8000800044c */
[----:B------:R4:W-:Y:S04]  /*37550*/  STS.U16 [R0+UR76+0x32800], R48 ;  /* 0x0328003000007988 */ /* 0x0009e8000800044c */
[----:B0-----:R-:W3:Y:S04]  /*37560*/  LDL.LU R37, [R1+0x1358] ;  /* 0x0013580001257983 */ /* 0x001ee80000300800 */
[----:B------:R-:W-:Y:S04]  /*37570*/  STL [R1+0x10c8], R4 ;  /* 0x0010c80401007387 */ /* 0x000fe80000100800 */
[----:B-1----:R-:W3:Y:S04]  /*37580*/  LDL.LU R38, [R1+0x132c] ;  /* 0x00132c0001267983 */ /* 0x002ee80000300800 */
[----:B--2---:R-:W2:Y:S04]  /*37590*/  LDL.LU R53, [R1+0x1328] ;  /* 0x0013280001357983 */ /* 0x004ea80000300800 */
[----:B------:R-:W-:Y:S04]  /*375a0*/  STL [R1+0x10c4], R3 ;  /* 0x0010c40301007387 */ /* 0x000fe80000100800 */
[----:B----4-:R-:W4:Y:S04]  /*375b0*/  LDL.LU R48, [R1+0x12fc] ;  /* 0x0012fc0001307983 */ /* 0x010f280000300800 */
[----:B------:R0:W-:Y:S04]  /*375c0*/  STL [R1+0x10c0], R2 ;  /* 0x0010c00201007387 */ /* 0x0001e80000100800 */
        /* <DEDUP_REMOVED lines=11> */
[----:B------:R0:W-:Y:S04]  /*37680*/  STS.U16 [R0+UR76+0x30800], R39 ;  /* 0x0308002700007988 */ /* 0x0001e8000800044c */
[----:B-1----:R-:W4:Y:S04]  /*37690*/  LDL.LU R34, [R1+0x1208] ;  /* 0x0012080001227983 */ /* 0x002f280000300800 */
[----:B------:R1:W-:Y:S04]  /*376a0*/  STS.U16 [R0+UR76+0x20c00], R40 ;  /* 0x020c002800007988 */ /* 0x0003e8000800044c */
        /* <DEDUP_REMOVED lines=8> */
[----:B------:R-:W4:Y:S04]  /*37730*/  LDL.LU R24, [R1+0x117c] ;  /* 0x00117c0001187983 */ /* 0x000f280000300800 */
[----:B------:R0:W-:Y:S04]  /*37740*/  STS.U16 [R0+UR76+0x31400], R36 ;  /* 0x0314002400007988 */ /* 0x0001e8000800044c */
[----:B------:R-:W4:Y:S04]  /*37750*/  LDL.LU R35, [R1+0x1178] ;  /* 0x0011780001237983 */ /* 0x000f280000300800 */
        /* <DEDUP_REMOVED lines=12> */
[----:B0-----:R-:W4:Y:S04]  /*37820*/  LDL.LU R52, [R1+0x1058] ;  /* 0x0010580001347983 */ /* 0x001f280000300800 */
[----:B------:R0:W-:Y:S04]  /*37830*/  STS.U16 [R0+UR76+0x22c00], R51 ;  /* 0x022c003300007988 */ /* 0x0001e8000800044c */
[----:B------:R1:W-:Y:S04]  /*37840*/  STS.U16 [R0+UR76+0x32c00], R50 ;  /* 0x032c003200007988 */ /* 0x0003e8000800044c */
[----:B------:R1:W-:Y:S04]  /*37850*/  STS.U16 [R0+UR76+0x23000], R49 ;  /* 0x0230003100007988 */ /* 0x0003e8000800044c */
[----:B0-----:R-:W4:Y:S04]  /*37860*/  LDL.LU R51, [R1+0x1054] ;  /* 0x0010540001337983 */ /* 0x001f280000300800 */
[----:B-1----:R-:W4:Y:S04]  /*37870*/  LDL.LU R50, [R1+0x30] ;  /* 0x0000300001327983 */ /* 0x002f280000300800 */
[----:B------:R-:W4:Y:S04]  /*37880*/  LDL.LU R49, [R1+0x2c] ;  /* 0x00002c0001317983 */ /* 0x000f280000300800 */
[----:B---3--:R0:W-:Y:S04]  /*37890*/  STS.U16 [R0+UR76+0x33000], R37 ;  /* 0x0330002500007988 */ /* 0x0081e8000800044c */
[----:B------:R1:W-:Y:S04]  /*378a0*/  STS.U16 [R0+UR76+0x23400], R38 ;  /* 0x0234002600007988 */ /* 0x0003e8000800044c */
[----:B--2---:R2:W-:Y:S04]  /*378b0*/  STS.U16 [R0+UR76+0x33400], R53 ;  /* 0x0334003500007988 */ /* 0x0045e8000800044c */
[----:B----4-:R3:W-:Y:S04]  /*378c0*/  STS.U16 [R0+UR76+0x23800], R48 ;  /* 0x0238003000007988 */ /* 0x0107e8000800044c */
[----:B0-----:R-:W4:Y:S04]  /*378d0*/  LDL.LU R37, [R1+0x2144] ;  /* 0x0021440001257983 */ /* 0x001f280000300800 */
[----:B-1----:R-:W4:Y:S04]  /*378e0*/  LDL.LU R38, [R1+0x2140] ;  /* 0x0021400001267983 */ /* 0x002f280000300800 */
[----:B--2---:R-:W2:Y:S04]  /*378f0*/  LDL.LU R53, [R1+0x213c] ;  /* 0x00213c0001357983 */ /* 0x004ea80000300800 */
[----:B---3--:R-:W3:Y:S04]  /*37900*/  LDL.LU R48, [R1+0x2138] ;  /* 0x0021380001307983 */ /* 0x008ee80000300800 */
[----:B------:R0:W-:Y:S04]  /*37910*/  STS.U16 [R0+UR76+0x24000], R15 ;  /* 0x0240000f00007988 */ /* 0x0001e8000800044c */
[----:B------:R1:W-:Y:S04]  /*37920*/  STS.U16 [R0+UR76+0x34000], R16 ;  /* 0x0340001000007988 */ /* 0x0003e8000800044c */
[----:B------:R0:W-:Y:S04]  /*37930*/  STS.U16 [R0+UR76+0x24400], R27 ;  /* 0x0244001b00007988 */ /* 0x0001e8000800044c */
[----:B------:R0:W-:Y:S04]  /*37940*/  STS.U16 [R0+UR76+0x34400], R28 ;  /* 0x0344001c00007988 */ /* 0x0001e8000800044c */
[----:B------:R1:W-:Y:S04]  /*37950*/  STS.U16 [R0+UR76+0x24800], R31 ;  /* 0x0248001f00007988 */ /* 0x0003e8000800044c */
[----:B------:R1:W-:Y:S04]  /*37960*/  STS.U16 [R0+UR76+0x34800], R32 ;  /* 0x0348002000007988 */ /* 0x0003e8000800044c */
[----:B0-----:R-:W2:Y:S04]  /*37970*/  LDL.LU R15, [R1+0x15d8] ;  /* 0x0015d800010f7983 */ /* 0x001ea80000300800 */
[----:B-1----:R-:W2:Y:S04]  /*37980*/  LDL.LU R16, [R1+0x15d4] ;  /* 0x0015d40001107983 */ /* 0x002ea80000300800 */
[----:B------:R-:W2:Y:S04]  /*37990*/  LDL.LU R27, [R1+0x15a0] ;  /* 0x0015a000011b7983 */ /* 0x000ea80000300800 */
[----:B------:R-:W2:Y:S04]  /*379a0*/  LDL.LU R28, [R1+0x159c] ;  /* 0x00159c00011c7983 */ /* 0x000ea80000300800 */
[----:B------:R-:W2:Y:S04]  /*379b0*/  LDL.LU R31, [R1+0x1568] ;  /* 0x00156800011f7983 */ /* 0x000ea80000300800 */
[----:B------:R0:W-:Y:S04]  /*379c0*/  STS.U16 [R0+UR76+0x24c00], R33 ;  /* 0x024c002100007988 */ /* 0x0001e8000800044c */
[----:B------:R-:W2:Y:S04]  /*379d0*/  LDL.LU R32, [R1+0x1564] ;  /* 0x0015640001207983 */ /* 0x000ea80000300800 */
        /* <DEDUP_REMOVED lines=26> */
[----:B0-----:R-:W2:Y:S04]  /*37b80*/  LDL.LU R46, [R1+0x13e4] ;  /* 0x0013e400012e7983 */ /* 0x001ea80000300800 */
[----:B-1----:R-:W2:Y:S04]  /*37b90*/  LDL.LU R47, [R1+0x13e0] ;  /* 0x0013e000012f7983 */ /* 0x002ea80000300800 */
[----:B------:R-:W2:Y:S04]  /*37ba0*/  LDL.LU R52, [R1+0x13b4] ;  /* 0x0013b40001347983 */ /* 0x000ea80000300800 */
[----:B------:R0:W-:Y:S04]  /*37bb0*/  STS.U16 [R0+UR76+0x27800], R26 ;  /* 0x0278001a00007988 */ /* 0x0001e8000800044c */
[----:B------:R-:W-:Y:S04]  /*37bc0*/  STS.U16 [R0+UR76+0x33800], R2 ;  /* 0x0338000200007988 */ /* 0x000fe8000800044c */
[----:B------:R-:W-:Y:S04]  /*37bd0*/  STS.U16 [R0+UR76+0x23c00], R3 ;  /* 0x023c000300007988 */ /* 0x000fe8000800044c */
[----:B------:R-:W-:Y:S04]  /*37be0*/  STS.U16 [R0+UR76+0x33c00], R4 ;  /* 0x033c000400007988 */ /* 0x000fe8000800044c */
[----:B------:R1:W-:Y:S04]  /*37bf0*/  STS.U16 [R0+UR76+0x36800], R51 ;  /* 0x0368003300007988 */ /* 0x0003e8000800044c */
[----:B------:R1:W-:Y:S04]  /*37c00*/  STS.U16 [R0+UR76+0x26c00], R50 ;  /* 0x026c003200007988 */ /* 0x0003e8000800044c */
[----:B------:R-:W-:Y:S01]  /*37c10*/  STS.U16 [R0+UR76+0x36c00], R49 ;  /* 0x036c003100007988 */ /* 0x000fe2000800044c */
[----:B0-----:R-:W-:-:S03]  /*37c20*/  LOP3.LUT R26, R0, 0x10, RZ, 0x3c, !PT ;  /* 0x00000010001a7812 */ /* 0x001fc600078e3cff */
[----:B------:R-:W-:Y:S04]  /*37c30*/  STS.U16 [R0+UR76+0x37800], R25 ;  /* 0x0378001900007988 */ /* 0x000fe8000800044c */
[----:B------:R-:W-:Y:S04]  /*37c40*/  STS.U16 [R0+UR76+0x27c00], R14 ;  /* 0x027c000e00007988 */ /* 0x000fe8000800044c */
[----:B------:R-:W-:Y:S04]  /*37c50*/  STS.U16 [R0+UR76+0x37c00], R13 ;  /* 0x037c000d00007988 */ /* 0x000fe8000800044c */
[----:B-1----:R-:W2:Y:S04]  /*37c60*/  LDL.LU R51, [R1+0x13b0] ;  /* 0x0013b00001337983 */ /* 0x002ea80000300800 */
[----:B------:R-:W2:Y:S04]  /*37c70*/  LDL.LU R50, [R1+0x1384] ;  /* 0x0013840001327983 */ /* 0x000ea80000300800 */
[----:B----4-:R-:W-:Y:S04]  /*37c80*/  STS.U16 [R0+UR76+0x37400], R37 ;  /* 0x0374002500007988 */ /* 0x010fe8000800044c */
[----:B---3--:R0:W-:Y:S04]  /*37c90*/  STS.U16 [R0+UR76+0x27000], R48 ;  /* 0x0270003000007988 */ /* 0x0081e8000800044c */
[----:B--2---:R-:W-:Y:S04]  /*37ca0*/  STS.U16 [R0+UR76+0x37000], R53 ;  /* 0x0370003500007988 */ /* 0x004fe8000800044c */
[----:B------:R-:W-:Y:S04]  /*37cb0*/  STS.U16 [R0+UR76+0x27400], R38 ;  /* 0x0274002600007988 */ /* 0x000fe8000800044c */
[----:B0-----:R-:W2:Y:S04]  /*37cc0*/  LDL.LU R48, [R1+0x1380] ;  /* 0x0013800001307983 */ /* 0x001ea80000300800 */
[----:B------:R-:W3:Y:S04]  /*37cd0*/  LDL.LU R49, [R1+0x1354] ;  /* 0x0013540001317983 */ /* 0x000ee80000300800 */
        /* <DEDUP_REMOVED lines=12> */
[----:B------:R-:W-:Y:S04]  /*37da0*/  STL [R1+0x1f8c], R0 ;  /* 0x001f8c0001007387 */ /* 0x000fe80000100800 */
[----:B------:R0:W-:Y:S04]  /*37db0*/  STS.U16 [R26+UR76+0x21880], R24 ;  /* 0x021880181a007988 */ /* 0x0001e8000800044c */
[----:B------:R1:W-:Y:S04]  /*37dc0*/  STS.U16 [R26+UR76+0x31880], R35 ;  /* 0x031880231a007988 */ /* 0x0003e8000800044c */
[----:B------:R4:W-:Y:S04]  /*37dd0*/  STS.U16 [R26+UR76+0x21c80], R36 ;  /* 0x021c80241a007988 */ /* 0x0009e8000800044c */
[----:B------:R-:W-:Y:S04]  /*37de0*/  STS.U16 [R26+UR76+0x31c80], R43 ;  /* 0x031c802b1a007988 */ /* 0x000fe8000800044c */
[----:B------:R-:W-:Y:S04]  /*37df0*/  STS.U16 [R26+UR76+0x22080], R44 ;  /* 0x0220802c1a007988 */ /* 0x000fe8000800044c */
[----:B------:R-:W-:Y:S04]  /*37e00*/  STS.U16 [R26+UR76+0x32080], R45 ;  /* 0x0320802d1a007988 */ /* 0x000fe8000800044c */
[----:B0-----:R-:W3:Y:S04]  /*37e10*/  LDL.LU R24, [R1+0x1350] ;  /* 0x0013500001187983 */ /* 0x001ee80000300800 */
[----:B-1----:R-:W3:Y:S04]  /*37e20*/  LDL.LU R35, [R1+0x1324] ;  /* 0x0013240001237983 */ /* 0x002ee80000300800 */
[----:B----4-:R-:W4:Y:S04]  /*37e30*/  LDL.LU R36, [R1+0x1320] ;  /* 0x0013200001247983 */ /* 0x010f280000300800 */
[----:B------:R-:W-:Y:S04]  /*37e40*/  STS.U16 [R26+UR76+0x22480], R46 ;  /* 0x0224802e1a007988 */ /* 0x000fe8000800044c */
[----:B------:R0:W-:Y:S04]  /*37e50*/  STS.U16 [R26+UR76+0x32480], R47 ;  /* 0x0324802f1a007988 */ /* 0x0001e8000800044c */
[----:B------:R1:W-:Y:S04]  /*37e60*/  STS.U16 [R26+UR76+0x22880], R52 ;  /* 0x022880341a007988 */ /* 0x0003e8000800044c */
[----:B0-----:R-:W4:Y:S04]  /*37e70*/  LDL.LU R47, [R1+0x12f4] ;  /* 0x0012f400012f7983 */ /* 0x001f280000300800 */
[----:B-1----:R-:W4:Y:S04]  /*37e80*/  LDL.LU R52, [R1+0x12f0] ;  /* 0x0012f00001347983 */ /* 0x002f280000300800 */
        /* <DEDUP_REMOVED lines=22> */
[----:B------:R-:W4:Y:S04]  /*37ff0*/  LDL.LU R46, [R1+0x107c] ;  /* 0x00107c00012e7983 */ /* 0x000f280000300800 */
[----:B------:R1:W-:Y:S04]  /*38000*/  STS.U16 [R26+UR76+0x22c80], R50 ;  /* 0x022c80321a007988 */ /* 0x0003e8000800044c */
[----:B0-----:R-:W4:Y:S04]  /*38010*/  LDL.LU R51, [R1+0x1050] ;  /* 0x0010500001337983 */ /* 0x001f280000300800 */
[----:B-1----:R-:W4:Y:S04]  /*38020*/  LDL.LU R50, [R1+0x104c] ;  /* 0x00104c0001327983 */ /* 0x002f280000300800 */
[----:B--2---:R0:W-:Y:S04]  /*38030*/  STS.U16 [R26+UR76+0x32c80], R48 ;  /* 0x032c80301a007988 */ /* 0x0041e8000800044c */
[----:B---3--:R1:W-:Y:S04]  /*38040*/  STS.U16 [R26+UR76+0x23080], R49 ;  /* 0x023080311a007988 */ /* 0x0083e8000800044c */
[----:B0-----:R-:W2:Y:S04]  /*38050*/  LDL.LU R48, [R1+0x28] ;  /* 0x0000280001307983 */ /* 0x001ea80000300800 */
[----:B-1----:R-:W3:Y:S04]  /*38060*/  LDL.LU R49, [R1+0x24] ;  /* 0x0000240001317983 */ /* 0x002ee80000300800 */
[----:B------:R0:W-:Y:S04]  /*38070*/  STS.U16 [R26+UR76+0x33080], R24 ;  /* 0x033080181a007988 */ /* 0x0001e8000800044c */
[----:B------:R1:W-:Y:S04]  /*38080*/  STS.U16 [R26+UR76+0x23480], R35 ;  /* 0x023480231a007988 */ /* 0x0003e8000800044c */
[----:B----4-:R4:W-:Y:S04]  /*38090*/  STS.U16 [R26+UR76+0x33480], R36 ;  /* 0x033480241a007988 */ /* 0x0109e8000800044c */
[----:B0-----:R-:W3:Y:S04]  /*380a0*/  LDL.LU R24, [R1+0x2134] ;  /* 0x0021340001187983 */ /* 0x001ee80000300800 */
[----:B-1----:R-:W3:Y:S04]  /*380b0*/  LDL.LU R35, [R1+0x2130] ;  /* 0x0021300001237983 */ /* 0x002ee80000300800 */
[----:B----4-:R-:W4:Y:S04]  /*380c0*/  LDL.LU R36, [R1+0x212c] ;  /* 0x00212c0001247983 */ /* 0x010f280000300800 */
[----:B------:R0:W-:Y:S04]  /*380d0*/  STS.U16 [R26+UR76+0x23880], R47 ;  /* 0x0238802f1a007988 */ /* 0x0001e8000800044c */
[----:B------:R1:W-:Y:S04]  /*380e0*/  STS.U16 [R26+UR76+0x33880], R52 ;  /* 0x033880341a007988 */ /* 0x0003e8000800044c */
[----:B0-----:R-:W4:Y:S04]  /*380f0*/  LDL.LU R47, [R1+0x2128] ;  /* 0x00212800012f7983 */ /* 0x001f280000300800 */
[----:B-1----:R-:W4:Y:S04]  /*38100*/  LDL.LU R52, [R1+0x2124] ;  /* 0x0021240001347983 */ /* 0x002f280000300800 */
[----:B------:R-:W-:Y:S04]  /*38110*/  STS.U16 [R26+UR76+0x23c80], R25 ;  /* 0x023c80191a007988 */ /* 0x000fe8000800044c */
[----:B------:R0:W-:Y:S04]  /*38120*/  STS.U16 [R26+UR76+0x33c80], R37 ;  /* 0x033c80251a007988 */ /* 0x0001e8000800044c */
[----:B------:R1:W-:Y:S04]  /*38130*/  STS.U16 [R26+UR76+0x24080], R38 ;  /* 0x024080261a007988 */ /* 0x0003e8000800044c */
        /* <DEDUP_REMOVED lines=15> */
[----:B------:R0:W-:Y:S04]  /*38230*/  STS.U16 [R26+UR76+0x35080], R32 ;  /* 0x035080201a007988 */ /* 0x0001e8000800044c */
[----:B------:R1:W-:Y:S04]  /*38240*/  STS.U16 [R26+UR76+0x25480], R33 ;  /* 0x025480211a007988 */ /* 0x0003e8000800044c */
[----:B------:R1:W-:Y:S04]  /*38250*/  STS.U16 [R26+UR76+0x35480], R34 ;  /* 0x035480221a007988 */ /* 0x0003e8000800044c */
[----:B0-----:R-:W4:Y:S04]  /*38260*/  LDL.LU R27, [R1+0x1524] ;  /* 0x00152400011b7983 */ /* 0x001f280000300800 */
[----:B-1----:R-:W4:Y:S04]  /*38270*/  LDL.LU R28, [R1+0x14f0] ;  /* 0x0014f000011c7983 */ /* 0x002f280000300800 */
[----:B------:R0:W-:Y:S04]  /*38280*/  STS.U16 [R26+UR76+0x25880], R39 ;  /* 0x025880271a007988 */ /* 0x0001e8000800044c */
        /* <DEDUP_REMOVED lines=8> */
[----:B0-----:R-:W4:Y:S04]  /*38310*/  LDL.LU R39, [R1+0x147c] ;  /* 0x00147c0001277983 */ /* 0x001f280000300800 */
[----:B------:R0:W-:Y:S04]  /*38320*/  STS.U16 [R26+UR76+0x36080], R44 ;  /* 0x0360802c1a007988 */ /* 0x0001e8000800044c */
[----:B-1----:R-:W4:Y:S04]  /*38330*/  LDL.LU R40, [R1+0x1448] ;  /* 0x0014480001287983 */ /* 0x002f280000300800 */
[----:B------:R-:W4:Y:S04]  /*38340*/  LDL.LU R41, [R1+0x1444] ;  /* 0x0014440001297983 */ /* 0x000f280000300800 */
[----:B------:R-:W4:Y:S04]  /*38350*/  LDL.LU R42, [R1+0x1410] ;  /* 0x00141000012a7983 */ /* 0x000f280000300800 */
[----:B------:R1:W-:Y:S04]  /*38360*/  STS.U16 [R26+UR76+0x26480], R45 ;  /* 0x0264802d1a007988 */ /* 0x0003e8000800044c */
[----:B------:R-:W4:Y:S04]  /*38370*/  LDL.LU R43, [R1+0x140c] ;  /* 0x00140c00012b7983 */ /* 0x000f280000300800 */
[----:B------:R1:W-:Y:S04]  /*38380*/  STS.U16 [R26+UR76+0x36480], R46 ;  /* 0x0364802e1a007988 */ /* 0x0003e8000800044c */
[----:B0-----:R-:W4:Y:S04]  /*38390*/  LDL.LU R44, [R1+0x13dc] ;  /* 0x0013dc00012c7983 */ /* 0x001f280000300800 */
[----:B------:R0:W-:Y:S04]  /*383a0*/  STS.U16 [R26+UR76+0x26880], R51 ;  /* 0x026880331a007988 */ /* 0x0001e8000800044c */
[----:B------:R0:W-:Y:S04]  /*383b0*/  STS.U16 [R26+UR76+0x36880], R50 ;  /* 0x036880321a007988 */ /* 0x0001e8000800044c */
[----:B-1----:R-:W4:Y:S04]  /*383c0*/  LDL.LU R45, [R1+0x13d8] ;  /* 0x0013d800012d7983 */ /* 0x002f280000300800 */
[----:B------:R-:W4:Y:S04]  /*383d0*/  LDL.LU R46, [R1+0x13ac] ;  /* 0x0013ac00012e7983 */ /* 0x000f280000300800 */
[----:B0-----:R-:W4:Y:S04]  /*383e0*/  LDL.LU R51, [R1+0x13a8] ;  /* 0x0013a80001337983 */ /* 0x001f280000300800 */
[----:B------:R-:W4:Y:S04]  /*383f0*/  LDL.LU R50, [R1+0x137c] ;  /* 0x00137c0001327983 */ /* 0x000f280000300800 */
[----:B--2---:R0:W-:Y:S04]  /*38400*/  STS.U16 [R26+UR76+0x26c80], R48 ;  /* 0x026c80301a007988 */ /* 0x0041e8000800044c */
[----:B---3--:R1:W-:Y:S04]  /*38410*/  STS.U16 [R26+UR76+0x36c80], R49 ;  /* 0x036c80311a007988 */ /* 0x0083e8000800044c */
[----:B0-----:R-:W2:Y:S04]  /*38420*/  LDL.LU R48, [R1+0x1378] ;  /* 0x0013780001307983 */ /* 0x001ea80000300800 */
[----:B-1----:R-:W3:Y:S04]  /*38430*/  LDL.LU R49, [R1+0x134c] ;  /* 0x00134c0001317983 */ /* 0x002ee80000300800 */
[----:B----4-:R-:W-:Y:S04]  /*38440*/  STS.U16 [R26+UR76+0x27080], R52 ;  /* 0x027080341a007988 */ /* 0x010fe8000800044c */
[----:B------:R0:W-:Y:S04]  /*38450*/  STS.U16 [R26+UR76+0x37080], R47 ;  /* 0x0370802f1a007988 */ /* 0x0001e8000800044c */
[----:B0-----:R-:W4:Y:S04]  /*38460*/  LDL R47, [R1+0x1bec] ;  /* 0x001bec00012f7983 */ /* 0x001f280000100800 */
[----:B------:R-:W-:Y:S04]  /*38470*/  STS.U16 [R26+UR76+0x27480], R36 ;  /* 0x027480241a007988 */ /* 0x000fe8000800044c */
[----:B------:R-:W-:Y:S04]  /*38480*/  STS.U16 [R26+UR76+0x37480], R35 ;  /* 0x037480231a007988 */ /* 0x000fe8000800044c */
[----:B------:R-:W-:Y:S04]  /*38490*/  STS.U16 [R26+UR76+0x27880], R24 ;  /* 0x027880181a007988 */ /* 0x000fe8000800044c */
[----:B------:R-:W-:Y:S04]  /*384a0*/  STS.U16 [R26+UR76+0x37880], R23 ;  /* 0x037880171a007988 */ /* 0x000fe8000800044c */
[----:B------:R-:W-:Y:S04]  /*384b0*/  STS.U16 [R26+UR76+0x27c80], R12 ;  /* 0x027c800c1a007988 */ /* 0x000fe8000800044c */
[----:B------:R-:W-:Y:S04]  /*384c0*/  STS.U16 [R26+UR76+0x37c80], R11 ;  /* 0x037c800b1a007988 */ /* 0x000fe8000800044c */
        /* <DEDUP_REMOVED lines=11> */
[----:B------:R0:W-:Y:S04]  /*38580*/  STS.U16 [R47+UR76+0x31500], R33 ;  /* 0x031500212f007988 */ /* 0x0001e8000800044c */
[----:B------:R1:W-:Y:S04]  /*38590*/  STS.U16 [R47+UR76+0x21900], R34 ;  /* 0x021900222f007988 */ /* 0x0003e8000800044c */
[----:B------:R-:W-:Y:S04]  /*385a0*/  STS.U16 [R47+UR76+0x31900], R39 ;  /* 0x031900272f007988 */ /* 0x000fe8000800044c */
[----:B------:R-:W-:Y:S04]  /*385b0*/  STS.U16 [R47+UR76+0x21d00], R40 ;  /* 0x021d00282f007988 */ /* 0x000fe8000800044c */
[----:B------:R-:W-:Y:S04]  /*385c0*/  STS.U16 [R47+UR76+0x31d00], R41 ;  /* 0x031d00292f007988 */ /* 0x000fe8000800044c */
[----:B------:R-:W-:Y:S04]  /*385d0*/  STS.U16 [R47+UR76+0x22100], R42 ;  /* 0x0221002a2f007988 */ /* 0x000fe8000800044c */
[----:B------:R-:W-:Y:S04]  /*385e0*/  STS.U16 [R47+UR76+0x32100], R43 ;  /* 0x0321002b2f007988 */ /* 0x000fe8000800044c */
[----:B------:R-:W-:Y:S04]  /*385f0*/  STS.U16 [R47+UR76+0x22500], R44 ;  /* 0x0225002c2f007988 */ /* 0x000fe8000800044c */
[----:B------:R4:W-:Y:S04]  /*38600*/  STS.U16 [R47+UR76+0x32500], R45 ;  /* 0x0325002d2f007988 */ /* 0x0009e8000800044c */
[----:B0-----:R-:W3:Y:S04]  /*38610*/  LDL.LU R33, [R1+0x1348] ;  /* 0x0013480001217983 */ /* 0x001ee80000300800 */
[----:B-1----:R-:W3:Y:S04]  /*38620*/  LDL.LU R34, [R1+0x131c] ;  /* 0x00131c0001227983 */ /* 0x002ee80000300800 */
[----:B------:R0:W-:Y:S04]  /*38630*/  STS.U16 [R47+UR76+0x22900], R46 ;  /* 0x0229002e2f007988 */ /* 0x0001e8000800044c */
[----:B----4-:R-:W4:Y:S04]  /*38640*/  LDL.LU R45, [R1+0x1318] ;  /* 0x00131800012d7983 */ /* 0x010f280000300800 */
        /* <DEDUP_REMOVED lines=26> */
[----:B--2---:R2:W-:Y:S04]  /*387f0*/  STS.U16 [R47+UR76+0x32d00], R48 ;  /* 0x032d00302f007988 */ /* 0x0045e8000800044c */
[----:B---3--:R3:W-:Y:S04]  /*38800*/  STS.U16 [R47+UR76+0x23100], R49 ;  /* 0x023100312f007988 */ /* 0x0087e8000800044c */
[----:B0-----:R-:W4:Y:S04]  /*38810*/  LDL.LU R51, [R1+0x1048] ;  /* 0x0010480001337983 */ /* 0x001f280000300800 */
[----:B-1----:R-:W4:Y:S04]  /*38820*/  LDL.LU R50, [R1+0x1044] ;  /* 0x0010440001327983 */ /* 0x002f280000300800 */
[----:B--2---:R-:W2:Y:S04]  /*38830*/  LDL.LU R48, [R1+0x20] ;  /* 0x0000200001307983 */ /* 0x004ea80000300800 */
[----:B---3--:R-:W3:Y:S04]  /*38840*/  LDL.LU R49, [R1+0x1c] ;  /* 0x00001c0001317983 */ /* 0x008ee80000300800 */
[----:B------:R0:W-:Y:S04]  /*38850*/  STS.U16 [R47+UR76+0x33100], R33 ;  /* 0x033100212f007988 */ /* 0x0001e8000800044c */
[----:B------:R1:W-:Y:S04]  /*38860*/  STS.U16 [R47+UR76+0x23500], R34 ;  /* 0x023500222f007988 */ /* 0x0003e8000800044c */
[----:B----4-:R4:W-:Y:S04]  /*38870*/  STS.U16 [R47+UR76+0x33500], R45 ;  /* 0x0335002d2f007988 */ /* 0x0109e8000800044c */
[----:B0-----:R-:W3:Y:S04]  /*38880*/  LDL.LU R33, [R1+0x2120] ;  /* 0x0021200001217983 */ /* 0x001ee80000300800 */
[----:B-1----:R-:W3:Y:S04]  /*38890*/  LDL.LU R34, [R1+0x211c] ;  /* 0x00211c0001227983 */ /* 0x002ee80000300800 */
[----:B------:R0:W-:Y:S04]  /*388a0*/  STS.U16 [R47+UR76+0x23900], R46 ;  /* 0x0239002e2f007988 */ /* 0x0001e8000800044c */
[----:B----4-:R-:W4:Y:S04]  /*388b0*/  LDL.LU R45, [R1+0x2118] ;  /* 0x00211800012d7983 */ /* 0x010f280000300800 */
[----:B0-----:R-:W4:Y:S04]  /*388c0*/  LDL.LU R46, [R1+0x2114] ;  /* 0x00211400012e7983 */ /* 0x001f280000300800 */
[----:B------:R-:W-:Y:S04]  /*388d0*/  STS.U16 [R47+UR76+0x33900], R23 ;  /* 0x033900172f007988 */ /* 0x000fe8000800044c */
[----:B------:R-:W-:Y:S04]  /*388e0*/  STS.U16 [R47+UR76+0x23d00], R24 ;  /* 0x023d00182f007988 */ /* 0x000fe8000800044c */
[----:B------:R-:W-:Y:S04]  /*388f0*/  STS.U16 [R47+UR76+0x33d00], R35 ;  /* 0x033d00232f007988 */ /* 0x000fe8000800044c */
        /* <DEDUP_REMOVED lines=22> */
[----:B------:R2:W-:Y:S04]  /*38a60*/  STS.U16 [R47+UR76+0x25d00], R39 ;  /* 0x025d00272f007988 */ /* 0x0005e8000800044c */
[----:B0-----:R-:W4:Y:S04]  /*38a70*/  LDL.LU R16, [R1+0x14e8] ;  /* 0x0014e80001107983 */ /* 0x001f280000300800 */
[----:B-1----:R-:W4:Y:S04]  /*38a80*/  LDL.LU R27, [R1+0x14e4] ;  /* 0x0014e400011b7983 */ /* 0x002f280000300800 */
[----:B------:R0:W-:Y:S04]  /*38a90*/  STS.U16 [R47+UR76+0x35d00], R40 ;  /* 0x035d00282f007988 */ /* 0x0001e8000800044c */
[----:B------:R-:W4:Y:S04]  /*38aa0*/  LDL.LU R28, [R1+0x14b0] ;  /* 0x0014b000011c7983 */ /* 0x000f280000300800 */
[----:B------:R1:W-:Y:S04]  /*38ab0*/  STS.U16 [R47+UR76+0x26100], R41 ;  /* 0x026100292f007988 */ /* 0x0003e8000800044c */
[----:B------:R-:W4:Y:S04]  /*38ac0*/  LDL.LU R31, [R1+0x14ac] ;  /* 0x0014ac00011f7983 */ /* 0x000f280000300800 */
[----:B------:R0:W-:Y:S04]  /*38ad0*/  STS.U16 [R47+UR76+0x36100], R42 ;  /* 0x0361002a2f007988 */ /* 0x0001e8000800044c */
[----:B------:R0:W-:Y:S04]  /*38ae0*/  STS.U16 [R47+UR76+0x26500], R43 ;  /* 0x0265002b2f007988 */ /* 0x0001e8000800044c */
[----:B------:R-:W4:Y:S04]  /*38af0*/  LDL.LU R32, [R1+0x1478] ;  /* 0x0014780001207983 */ /* 0x000f280000300800 */
[----:B--2---:R-:W2:Y:S04]  /*38b00*/  LDL.LU R39, [R1+0x1474] ;  /* 0x0014740001277983 */ /* 0x004ea80000300800 */
[----:B------:R1:W-:Y:S04]  /*38b10*/  STS.U16 [R47+UR76+0x36500], R44 ;  /* 0x0365002c2f007988 */ /* 0x0003e8000800044c */
[----:B------:R3:W-:Y:S04]  /*38b20*/  STS.U16 [R47+UR76+0x26900], R51 ;  /* 0x026900332f007988 */ /* 0x0007e8000800044c */
[----:B0-----:R-:W2:Y:S04]  /*38b30*/  LDL.LU R40, [R1+0x1440] ;  /* 0x0014400001287983 */ /* 0x001ea80000300800 */
[----:B-1----:R-:W2:Y:S04]  /*38b40*/  LDL.LU R41, [R1+0x143c] ;  /* 0x00143c0001297983 */ /* 0x002ea80000300800 */
[----:B------:R0:W-:Y:S04]  /*38b50*/  STS.U16 [R47+UR76+0x36900], R50 ;  /* 0x036900322f007988 */ /* 0x0001e8000800044c */
[----:B------:R-:W2:Y:S04]  /*38b60*/  LDL.LU R42, [R1+0x1408] ;  /* 0x00140800012a7983 */ /* 0x000ea80000300800 */
[----:B------:R1:W-:Y:S04]  /*38b70*/  STS.U16 [R47+UR76+0x26d00], R48 ;  /* 0x026d00302f007988 */ /* 0x0003e8000800044c */
[----:B------:R-:W2:Y:S04]  /*38b80*/  LDL.LU R43, [R1+0x1404] ;  /* 0x00140400012b7983 */ /* 0x000ea80000300800 */
[----:B---3--:R3:W-:Y:S04]  /*38b90*/  STS.U16 [R47+UR76+0x36d00], R49 ;  /* 0x036d00312f007988 */ /* 0x0087e8000800044c */
[----:B------:R-:W2:Y:S04]  /*38ba0*/  LDL.LU R44, [R1+0x13d4] ;  /* 0x0013d400012c7983 */ /* 0x000ea80000300800 */
[----:B------:R-:W2:Y:S04]  /*38bb0*/  LDL.LU R51, [R1+0x13d0] ;  /* 0x0013d00001337983 */ /* 0x000ea80000300800 */
[----:B0-----:R-:W2:Y:S04]  /*38bc0*/  LDL.LU R50, [R1+0x13a4] ;  /* 0x0013a40001327983 */ /* 0x001ea80000300800 */
[----:B-1----:R-:W2:Y:S04]  /*38bd0*/  LDL.LU R48, [R1+0x13a0] ;  /* 0x0013a00001307983 */ /* 0x002ea80000300800 */
[----:B---3--:R-:W3:Y:S04]  /*38be0*/  LDL.LU R49, [R1+0x1374] ;  /* 0x0013740001317983 */ /* 0x008ee80000300800 */
[----:B----4-:R-:W-:Y:S04]  /*38bf0*/  STS.U16 [R47+UR76+0x27100], R46 ;  /* 0x0271002e2f007988 */ /* 0x010fe8000800044c */
[----:B------:R-:W-:Y:S04]  /*38c00*/  STS.U16 [R47+UR76+0x37100], R45 ;  /* 0x0371002d2f007988 */ /* 0x000fe8000800044c */
[----:B------:R-:W-:Y:S04]  /*38c10*/  STS.U16 [R47+UR76+0x27500], R34 ;  /* 0x027500222f007988 */ /* 0x000fe8000800044c */
[----:B------:R0:W-:Y:S04]  /*38c20*/  STS.U16 [R47+UR76+0x37500], R33 ;  /* 0x037500212f007988 */ /* 0x0001e8000800044c */
[----:B0-----:R-:W4:Y:S04]  /*38c30*/  LDL R33, [R1+0x1be8] ;  /* 0x001be80001217983 */ /* 0x001f280000100800 */
        /* <DEDUP_REMOVED lines=17> */
[----:B--2---:R-:W-:Y:S04]  /*38d50*/  STS.U16 [R33+UR76+0x31980], R39 ;  /* 0x0319802721007988 */ /* 0x004fe8000800044c */
[----:B------:R-:W-:Y:S04]  /*38d60*/  STS.U16 [R33+UR76+0x21d80], R40 ;  /* 0x021d802821007988 */ /* 0x000fe8000800044c */
[----:B------:R2:W-:Y:S04]  /*38d70*/  STS.U16 [R33+UR76+0x31d80], R41 ;  /* 0x031d802921007988 */ /* 0x0005e8000800044c */
[----:B------:R4:W-:Y:S04]  /*38d80*/  STS.U16 [R33+UR76+0x22180], R42 ;  /* 0x0221802a21007988 */ /* 0x0009e8000800044c */
[----:B------:R1:W-:Y:S04]  /*38d90*/  STS.U16 [R33+UR76+0x32180], R43 ;  /* 0x0321802b21007988 */ /* 0x0003e8000800044c */
[----:B------:R2:W-:Y:S04]  /*38da0*/  STS.U16 [R33+UR76+0x22580], R44 ;  /* 0x0225802c21007988 */ /* 0x0005e8000800044c */
[----:B0-----:R-:W3:Y:S04]  /*38db0*/  LDL.LU R31, [R1+0x1370] ;  /* 0x00137000011f7983 */ /* 0x001ee80000300800 */
[----:B-1----:R-:W3:Y:S04]  /*38dc0*/  LDL.LU R32, [R1+0x1344] ;  /* 0x0013440001207983 */ /* 0x002ee80000300800 */
[----:B------:R-:W-:Y:S04]  /*38dd0*/  STS.U16 [R33+UR76+0x32580], R51 ;  /* 0x0325803321007988 */ /* 0x000fe8000800044c */
[----:B--2---:R-:W2:Y:S04]  /*38de0*/  LDL.LU R41, [R1+0x1340] ;  /* 0x0013400001297983 */ /* 0x004ea80000300800 */
[----:B----4-:R-:W4:Y:S04]  /*38df0*/  LDL.LU R42, [R1+0x1314] ;  /* 0x00131400012a7983 */ /* 0x010f280000300800 */
[----:B------:R-:W-:Y:S04]  /*38e00*/  STS.U16 [R33+UR76+0x22980], R50 ;  /* 0x0229803221007988 */ /* 0x000fe8000800044c */
[----:B------:R-:W4:Y:S04]  /*38e10*/  LDL.LU R43, [R1+0x1310] ;  /* 0x00131000012b7983 */ /* 0x000f280000300800 */
[----:B------:R0:W-:Y:S04]  /*38e20*/  STS.U16 [R33+UR76+0x32980], R48 ;  /* 0x0329803021007988 */ /* 0x0001e8000800044c */
[----:B------:R-:W4:Y:S04]  /*38e30*/  LDL.LU R44, [R1+0x12e4] ;  /* 0x0012e400012c7983 */ /* 0x000f280000300800 */
[----:B---3--:R1:W-:Y:S04]  /*38e40*/  STS.U16 [R33+UR76+0x22d80], R49 ;  /* 0x022d803121007988 */ /* 0x0083e8000800044c */
[----:B0-----:R-:W3:Y:S04]  /*38e50*/  LDL.LU R48, [R1+0x12e0] ;  /* 0x0012e00001307983 */ /* 0x001ee80000300800 */
[----:B-1----:R-:W3:Y:S04]  /*38e60*/  LDL.LU R49, [R1+0x12b4] ;  /* 0x0012b40001317983 */ /* 0x002ee80000300800 */
        /* <DEDUP_REMOVED lines=23> */
[----:B------:R0:W-:Y:S04]  /*38fe0*/  STS.U16 [R33+UR76+0x32d80], R31 ;  /* 0x032d801f21007988 */ /* 0x0001e8000800044c */
[----:B------:R1:W-:Y:S04]  /*38ff0*/  STS.U16 [R33+UR76+0x23180], R32 ;  /* 0x0231802021007988 */ /* 0x0003e8000800044c */
[----:B--2---:R2:W-:Y:S04]  /*39000*/  STS.U16 [R33+UR76+0x33180], R41 ;  /* 0x0331802921007988 */ /* 0x0045e8000800044c */
[----:B----4-:R4:W-:Y:S04]  /*39010*/  STS.U16 [R33+UR76+0x23580], R42 ;  /* 0x0235802a21007988 */ /* 0x0109e8000800044c */
[----:B------:R2:W-:Y:S04]  /*39020*/  STS.U16 [R33+UR76+0x33580], R43 ;  /* 0x0335802b21007988 */ /* 0x0005e8000800044c */
[----:B0-----:R-:W3:Y:S04]  /*39030*/  LDL.LU R31, [R1+0x2110] ;  /* 0x00211000011f7983 */ /* 0x001ee80000300800 */
[----:B-1----:R-:W3:Y:S04]  /*39040*/  LDL.LU R32, [R1+0x210c] ;  /* 0x00210c0001207983 */ /* 0x002ee80000300800 */
[----:B------:R0:W-:Y:S04]  /*39050*/  STS.U16 [R33+UR76+0x23980], R44 ;  /* 0x0239802c21007988 */ /* 0x0001e8000800044c */
[----:B--2---:R-:W2:Y:S04]  /*39060*/  LDL.LU R41, [R1+0x2108] ;  /* 0x0021080001297983 */ /* 0x004ea80000300800 */
[----:B----4-:R-:W4:Y:S04]  /*39070*/  LDL.LU R42, [R1+0x2104] ;  /* 0x00210400012a7983 */ /* 0x010f280000300800 */
[----:B------:R-:W2:Y:S04]  /*39080*/  LDL.LU R43, [R1+0x2100] ;  /* 0x00210000012b7983 */ /* 0x000ea80000300800 */
[----:B---3--:R1:W-:Y:S04]  /*39090*/  STS.U16 [R33+UR76+0x33980], R48 ;  /* 0x0339803021007988 */ /* 0x0083e8000800044c */
[----:B------:R3:W-:Y:S04]  /*390a0*/  STS.U16 [R33+UR76+0x23d80], R49 ;  /* 0x023d803121007988 */ /* 0x0007e8000800044c */
[----:B0-----:R-:W2:Y:S04]  /*390b0*/  LDL.LU R44, [R1+0x20fc] ;  /* 0x0020fc00012c7983 */ /* 0x001ea80000300800 */
[----:B-1----:R-:W2:Y:S04]  /*390c0*/  LDL.LU R48, [R1+0x20f8] ;  /* 0x0020f80001307983 */ /* 0x002ea80000300800 */
[----:B---3--:R-:W3:Y:S04]  /*390d0*/  LDL.LU R49, [R1+0x20f4] ;  /* 0x0020f40001317983 */ /* 0x008ee80000300800 */
[----:B------:R0:W-:Y:S04]  /*390e0*/  STS.U16 [R33+UR76+0x33d80], R34 ;  /* 0x033d802221007988 */ /* 0x0001e8000800044c */
[----:B------:R1:W-:Y:S04]  /*390f0*/  STS.U16 [R33+UR76+0x24180], R45 ;  /* 0x0241802d21007988 */ /* 0x0003e8000800044c */
[----:B------:R0:W-:Y:S04]  /*39100*/  STS.U16 [R33+UR76+0x34180], R46 ;  /* 0x0341802e21007988 */ /* 0x0001e8000800044c */
[----:B------:R-:W-:Y:S04]  /*39110*/  STS.U16 [R33+UR76+0x24580], R23 ;  /* 0x0245801721007988 */ /* 0x000fe8000800044c */
[----:B------:R-:W-:Y:S04]  /*39120*/  STS.U16 [R33+UR76+0x34580], R24 ;  /* 0x0345801821007988 */ /* 0x000fe8000800044c */
[----:B------:R0:W-:Y:S04]  /*39130*/  STS.U16 [R33+UR76+0x24980], R35 ;  /* 0x0249802321007988 */ /* 0x0001e8000800044c */
[----:B------:R0:W-:Y:S04]  /*39140*/  STS.U16 [R33+UR76+0x34980], R36 ;  /* 0x0349802421007988 */ /* 0x0001e8000800044c */
[----:B------:R0:W-:Y:S04]  /*39150*/  STS.U16 [R33+UR76+0x24d80], R47 ;  /* 0x024d802f21007988 */ /* 0x0001e8000800044c */
[----:B------:R1:W-:Y:S04]  /*39160*/  STS.U16 [R33+UR76+0x34d80], R25 ;  /* 0x034d801921007988 */ /* 0x0003e8000800044c */
        /* <DEDUP_REMOVED lines=12> */
[----:B------:R-:W-:Y:S04]  /*39230*/  STS.U16 [R33+UR76+0x25d80], R15 ;  /* 0x025d800f21007988 */ /* 0x000fe8000800044c */
[----:B------:R-:W4:Y:S04]  /*39240*/  LDL.LU R25, [R1+0x1518] ;  /* 0x0015180001197983 */ /* 0x000f280000300800 */
[----:B------:R-:W-:Y:S04]  /*39250*/  STS.U16 [R33+UR76+0x35d80], R16 ;  /* 0x035d801021007988 */ /* 0x000fe8000800044c */
[----:B------:R-:W4:Y:S04]  /*39260*/  LDL.LU R26, [R1+0x1514] ;  /* 0x00151400011a7983 */ /* 0x000f280000300800 */
[----:B------:R-:W-:Y:S04]  /*39270*/  STS.U16 [R33+UR76+0x26180], R27 ;  /* 0x0261801b21007988 */ /* 0x000fe8000800044c */
[----:B0-----:R-:W4:Y:S04]  /*39280*/  LDL.LU R37, [R1+0x14e0] ;  /* 0x0014e00001257983 */ /* 0x001f280000300800 */
[----:B------:R-:W-:Y:S04]  /*39290*/  STS.U16 [R33+UR76+0x36180], R28 ;  /* 0x0361801c21007988 */ /* 0x000fe8000800044c */
[----:B-1----:R-:W4:Y:S04]  /*392a0*/  LDL.LU R38, [R1+0x14dc] ;  /* 0x0014dc0001267983 */ /* 0x002f280000300800 */
[----:B------:R-:W-:Y:S04]  /*392b0*/  STS.U16 [R33+UR76+0x26580], R39 ;  /* 0x0265802721007988 */ /* 0x000fe8000800044c */
[----:B------:R-:W4:Y:S04]  /*392c0*/  LDL.LU R2, [R1+0x14a8] ;  /* 0x0014a80001027983 */ /* 0x000f280000300800 */
[----:B------:R-:W-:Y:S04]  /*392d0*/  STS.U16 [R33+UR76+0x36580], R40 ;  /* 0x0365802821007988 */ /* 0x000fe8000800044c */
[----:B------:R-:W4:Y:S04]  /*392e0*/  LDL.LU R3, [R1+0x14a4] ;  /* 0x0014a40001037983 */ /* 0x000f280000300800 */
[----:B------:R0:W-:Y:S04]  /*392f0*/  STS.U16 [R33+UR76+0x26980], R51 ;  /* 0x0269803321007988 */ /* 0x0001e8000800044c */
[----:B------:R-:W4:Y:S04]  /*39300*/  LDL.LU R4, [R1+0x1470] ;  /* 0x0014700001047983 */ /* 0x000f280000300800 */
[----:B------:R1:W-:Y:S04]  /*39310*/  STS.U16 [R33+UR76+0x36980], R50 ;  /* 0x0369803221007988 */ /* 0x0003e8000800044c */
[----:B0-----:R-:W4:Y:S04]  /*39320*/  LDL.LU R51, [R1+0x146c] ;  /* 0x00146c0001337983 */ /* 0x001f280000300800 */
[----:B-1----:R-:W4:Y:S04]  /*39330*/  LDL.LU R50, [R1+0x1438] ;  /* 0x0014380001327983 */ /* 0x002f280000300800 */
[----:B------:R-:W4:Y:S04]  /*39340*/  LDL.LU R15, [R1+0x1434] ;  /* 0x00143400010f7983 */ /* 0x000f280000300800 */
[----:B------:R-:W4:Y:S04]  /*39350*/  LDL.LU R16, [R1+0x1400] ;  /* 0x0014000001107983 */ /* 0x000f280000300800 */
[----:B---3--:R-:W-:Y:S04]  /*39360*/  STS.U16 [R33+UR76+0x26d80], R49 ;  /* 0x026d803121007988 */ /* 0x008fe8000800044c */
[----:B--2---:R0:W-:Y:S04]  /*39370*/  STS.U16 [R33+UR76+0x36d80], R48 ;  /* 0x036d803021007988 */ /* 0x0041e8000800044c */
[----:B0-----:R-:W2:Y:S01]  /*39380*/  LDL.LU R48, [R1+0x13fc] ;  /* 0x0013fc0001307983 */ /* 0x001ea20000300800 */
[----:B------:R-:W0:Y:S03]  /*39390*/  S2R R49, SR_TID.X ;  /* 0x0000000000317919 */ /* 0x000e260000002100 */
[----:B------:R-:W3:Y:S04]  /*393a0*/  LDL.LU R27, [R1+0x13cc] ;  /* 0x0013cc00011b7983 */ /* 0x000ee80000300800 */
[----:B------:R-:W-:Y:S04]  /*393b0*/  STS.U16 [R33+UR76+0x27180], R44 ;  /* 0x0271802c21007988 */ /* 0x000fe8000800044c */
[----:B------:R-:W3:Y:S04]  /*393c0*/  LDL.LU R28, [R1+0x13c8] ;  /* 0x0013c800011c7983 */ /* 0x000ee80000300800 */
[----:B------:R-:W-:Y:S04]  /*393d0*/  STS.U16 [R33+UR76+0x37180], R43 ;  /* 0x0371802b21007988 */ /* 0x000fe8000800044c */
[----:B------:R-:W3:Y:S04]  /*393e0*/  LDL.LU R39, [R1+0x139c] ;  /* 0x00139c0001277983 */ /* 0x000ee80000300800 */
[----:B------:R-:W-:Y:S04]  /*393f0*/  STS.U16 [R33+UR76+0x27580], R32 ;  /* 0x0275802021007988 */ /* 0x000fe8000800044c */
[----:B------:R-:W-:Y:S04]  /*39400*/  STS.U16 [R33+UR76+0x37580], R31 ;  /* 0x0375801f21007988 */ /* 0x000fe8000800044c */
[----:B------:R-:W-:Y:S04]  /*39410*/  STS.U16 [R33+UR76+0x27980], R20 ;  /* 0x0279801421007988 */ /* 0x000fe8000800044c */
[----:B------:R-:W-:Y:S04]  /*39420*/  STS.U16 [R33+UR76+0x37980], R19 ;  /* 0x0379801321007988 */ /* 0x000fe8000800044c */
[----:B------:R-:W-:Y:S04]  /*39430*/  STS.U16 [R33+UR76+0x27d80], R8 ;  /* 0x027d800821007988 */ /* 0x000fe8000800044c */
[----:B------:R-:W-:Y:S01]  /*39440*/  STS.U16 [R33+UR76+0x37d80], R7 ;  /* 0x037d800721007988 */ /* 0x000fe2000800044c */
[C---:B0-----:R-:W-:Y:S01]  /*39450*/  IMAD.SHL.U32 R24, R49.reuse, 0x2, RZ ;  /* 0x0000000231187824 */ /* 0x041fe200078e00ff */
[----:B------:R-:W-:-:S02]  /*39460*/  LOP3.LUT R23, R49, 0x40, RZ, 0xc0, !PT ;  /* 0x0000004031177812 */ /* 0x000fc400078ec0ff */
[----:B------:R-:W3:Y:S04]  /*39470*/  LDL.LU R49, [R1+0x1398] ;  /* 0x0013980001317983 */ /* 0x000ee80000300800 */
[----:B------:R-:W3:Y:S01]  /*39480*/  LDL.LU R40, [R1+0x136c] ;  /* 0x00136c0001287983 */ /* 0x000ee20000300800 */
[----:B------:R-:W-:-:S05]  /*39490*/  LOP3.LUT R24, R24, 0x7e, RZ, 0xc0, !PT ;  /* 0x0000007e18187812 */ /* 0x000fca00078ec0ff */
[----:B------:R-:W-:-:S05]  /*394a0*/  IMAD R23, R23, 0x200, R24 ;  /* 0x0000020017177824 */ /* 0x000fca00078e0218 */
        /* <DEDUP_REMOVED lines=18> */
[----:B0-----:R-:W4:Y:S04]  /*395d0*/  LDL.LU R51, [R1+0x1368] ;  /* 0x0013680001337983 */ /* 0x001f280000300800 */
[----:B-1----:R-:W4:Y:S04]  /*395e0*/  LDL.LU R50, [R1+0x133c] ;  /* 0x00133c0001327983 */ /* 0x002f280000300800 */
[----:B--2---:R0:W-:Y:S04]  /*395f0*/  STS.U16 [R23+UR76+0x32200], R48 ;  /* 0x0322003017007988 */ /* 0x0041e8000800044c */
[----:B0-----:R-:W2:Y:S04]  /*39600*/  LDL.LU R48, [R1+0x1338] ;  /* 0x0013380001307983 */ /* 0x001ea80000300800 */
[----:B---3--:R-:W-:Y:S04]  /*39610*/  STS.U16 [R23+UR76+0x22600], R27 ;  /* 0x0226001b17007988 */ /* 0x008fe8000800044c */
[----:B------:R-:W-:Y:S04]  /*39620*/  STS.U16 [R23+UR76+0x32600], R28 ;  /* 0x0326001c17007988 */ /* 0x000fe8000800044c */
[----:B------:R-:W-:Y:S04]  /*39630*/  STS.U16 [R23+UR76+0x22a00], R39 ;  /* 0x022a002717007988 */ /* 0x000fe8000800044c */
[----:B------:R-:W3:Y:S04]  /*39640*/  LDL.LU R31, [R1+0x130c] ;  /* 0x00130c00011f7983 */ /* 0x000ee80000300800 */
[----:B------:R-:W3:Y:S04]  /*39650*/  LDL.LU R32, [R1+0x1308] ;  /* 0x0013080001207983 */ /* 0x000ee80000300800 */
        /* <DEDUP_REMOVED lines=22> */
[----:B------:R-:W3:Y:S04]  /*397c0*/  LDL.LU R39, [R1+0x1098] ;  /* 0x0010980001277983 */ /* 0x000ee80000300800 */
[----:B----4-:R1:W-:Y:S04]  /*397d0*/  STS.U16 [R23+UR76+0x32e00], R51 ;  /* 0x032e003317007988 */ /* 0x0103e8000800044c */
[----:B0-----:R-:W4:Y:S04]  /*397e0*/  LDL.LU R40, [R1+0x1094] ;  /* 0x0010940001287983 */ /* 0x001f280000300800 */
[----:B------:R0:W-:Y:S04]  /*397f0*/  STS.U16 [R23+UR76+0x23200], R50 ;  /* 0x0232003217007988 */ /* 0x0001e8000800044c */
[----:B-1----:R-:W4:Y:S04]  /*39800*/  LDL.LU R51, [R1+0x1068] ;  /* 0x0010680001337983 */ /* 0x002f280000300800 */
[----:B0-----:R-:W4:Y:S04]  /*39810*/  LDL.LU R50, [R1+0x1064] ;  /* 0x0010640001327983 */ /* 0x001f280000300800 */
[----:B--2---:R0:W-:Y:S04]  /*39820*/  STS.U16 [R23+UR76+0x33200], R48 ;  /* 0x0332003017007988 */ /* 0x0041e8000800044c */
[----:B0-----:R-:W2:Y:S04]  /*39830*/  LDL.LU R48, [R1+0x40] ;  /* 0x0000400001307983 */ /* 0x001ea80000300800 */
[----:B---3--:R-:W-:Y:S04]  /*39840*/  STS.U16 [R23+UR76+0x23600], R31 ;  /* 0x0236001f17007988 */ /* 0x008fe8000800044c */
[----:B------:R-:W-:Y:S04]  /*39850*/  STS.U16 [R23+UR76+0x33600], R32 ;  /* 0x0336002017007988 */ /* 0x000fe8000800044c */
[----:B------:R0:W-:Y:S04]  /*39860*/  STS.U16 [R23+UR76+0x23a00], R49 ;  /* 0x023a003117007988 */ /* 0x0001e8000800044c */
[----:B------:R-:W-:Y:S04]  /*39870*/  STS.U16 [R23+UR76+0x33a00], R44 ;  /* 0x033a002c17007988 */ /* 0x000fe8000800044c */
[----:B------:R-:W-:Y:S04]  /*39880*/  STS.U16 [R23+UR76+0x23e00], R33 ;  /* 0x023e002117007988 */ /* 0x000fe8000800044c */
[----:B------:R-:W-:Y:S04]  /*39890*/  STS.U16 [R23+UR76+0x33e00], R34 ;  /* 0x033e002217007988 */ /* 0x000fe8000800044c */
[----:B------:R1:W-:Y:S04]  /*398a0*/  STS.U16 [R23+UR76+0x24200], R45 ;  /* 0x0242002d17007988 */ /* 0x0003e8000800044c */
[----:B------:R3:W-:Y:S04]  /*398b0*/  STS.U16 [R23+UR76+0x34200], R46 ;  /* 0x0342002e17007988 */ /* 0x0007e8000800044c */
[----:B------:R0:W-:Y:S04]  /*398c0*/  STS.U16 [R23+UR76+0x24600], R35 ;  /* 0x0246002317007988 */ /* 0x0001e8000800044c */
[----:B------:R0:W-:Y:S04]  /*398d0*/  STS.U16 [R23+UR76+0x34600], R36 ;  /* 0x0346002417007988 */ /* 0x0001e8000800044c */
[----:B------:R-:W-:Y:S04]  /*398e0*/  STS.U16 [R23+UR76+0x24a00], R47 ;  /* 0x024a002f17007988 */ /* 0x000fe8000800044c */
[----:B------:R-:W-:Y:S04]  /*398f0*/  STS.U16 [R23+UR76+0x34a00], R25 ;  /* 0x034a001917007988 */ /* 0x000fe8000800044c */
[----:B------:R-:W-:Y:S04]  /*39900*/  STS.U16 [R23+UR76+0x24e00], R26 ;  /* 0x024e001a17007988 */ /* 0x000fe8000800044c */
[----:B------:R-:W-:Y:S04]  /*39910*/  STS.U16 [R23+UR76+0x34e00], R37 ;  /* 0x034e002517007988 */ /* 0x000fe8000800044c */
[----:B0-----:R-:W2:Y:S04]  /*39920*/  LDL.LU R49, [R1+0x3c] ;  /* 0x00003c0001317983 */ /* 0x001ea80000300800 */
[----:B------:R-:W-:Y:S04]  /*39930*/  STS.U16 [R23+UR76+0x25200], R38 ;  /* 0x0252002617007988 */ /* 0x000fe8000800044c */
[----:B------:R-:W-:Y:S04]  /*39940*/  STS.U16 [R23+UR76+0x35200], R2 ;  /* 0x0352000217007988 */ /* 0x000fe8000800044c */
[----:B-1----:R-:W2:Y:S04]  /*39950*/  LDL.LU R45, [R1+0x10] ;  /* 0x00001000012d7983 */ /* 0x002ea80000300800 */
[----:B------:R-:W-:Y:S04]  /*39960*/  STS.U16 [R23+UR76+0x25600], R3 ;  /* 0x0256000317007988 */ /* 0x000fe8000800044c */
[----:B---3--:R-:W3:Y:S04]  /*39970*/  LDL.LU R46, [R1+0xc] ;  /* 0x00000c00012e7983 */ /* 0x008ee80000300800 */
[----:B------:R-:W-:Y:S04]  /*39980*/  STS.U16 [R23+UR76+0x35600], R4 ;  /* 0x0356000417007988 */ /* 0x000fe8000800044c */
[----:B------:R-:W-:Y:S04]  /*39990*/  STS.U16 [R23+UR76+0x25a00], R15 ;  /* 0x025a000f17007988 */ /* 0x000fe8000800044c */
[----:B------:R-:W-:Y:S04]  /*399a0*/  STS.U16 [R23+UR76+0x35a00], R16 ;  /* 0x035a001017007988 */ /* 0x000fe8000800044c */
[----:B------:R-:W-:Y:S04]  /*399b0*/  STS.U16 [R23+UR76+0x25e00], R27 ;  /* 0x025e001b17007988 */ /* 0x000fe8000800044c */
[----:B------:R-:W-:Y:S04]  /*399c0*/  STS.U16 [R23+UR76+0x35e00], R28 ;  /* 0x035e001c17007988 */ /* 0x000fe8000800044c */
[----:B------:R-:W-:Y:S04]  /*399d0*/  STS.U16 [R23+UR76+0x26200], R39 ;  /* 0x0262002717007988 */ /* 0x000fe8000800044c */
[----:B------:R-:W3:Y:S04]  /*399e0*/  LDL R31, [R1+0x1be0] ;  /* 0x001be000011f7983 */ /* 0x000ee80000100800 */
[----:B------:R-:W3:Y:S04]  /*399f0*/  LDL.LU R35, [R1+0x15b8] ;  /* 0x0015b80001237983 */ /* 0x000ee80000300800 */
[----:B------:R-:W3:Y:S04]  /*39a00*/  LDL.LU R36, [R1+0x15b4] ;  /* 0x0015b40001247983 */ /* 0x000ee80000300800 */
[----:B----4-:R-:W-:Y:S04]  /*39a10*/  STS.U16 [R23+UR76+0x36200], R40 ;  /* 0x0362002817007988 */ /* 0x010fe8000800044c */
[----:B------:R-:W-:Y:S04]  /*39a20*/  STS.U16 [R23+UR76+0x26600], R51 ;  /* 0x0266003317007988 */ /* 0x000fe8000800044c */
[----:B------:R-:W-:Y:S04]  /*39a30*/  STS.U16 [R23+UR76+0x36600], R50 ;  /* 0x0366003217007988 */ /* 0x000fe8000800044c */
[----:B--2---:R0:W-:Y:S04]  /*39a40*/  STS.U16 [R23+UR76+0x26a00], R48 ;  /* 0x026a003017007988 */ /* 0x0041e8000800044c */
[----:B0-----:R-:W2:Y:S04]  /*39a50*/  LDL.LU R48, [R1+0x1580] ;  /* 0x0015800001307983 */ /* 0x001ea80000300800 */
        /* <DEDUP_REMOVED lines=17> */
[----:B------:R-:W-:Y:S04]  /*39b70*/  STS.U16 [R23+UR76+0x26e00], R45 ;  /* 0x026e002d17007988 */ /* 0x000fe8000800044c */
[----:B---3--:R-:W-:Y:S04]  /*39b80*/  STS.U16 [R23+UR76+0x36e00], R46 ;  /* 0x036e002e17007988 */ /* 0x008fe8000800044c */
        /* <DEDUP_REMOVED lines=9> */
[----:B0-----:R-:W3:Y:S04]  /*39c20*/  LDL.LU R49, [R1+0x13c0] ;  /* 0x0013c00001317983 */ /* 0x001ee80000300800 */
[----:B------:R-:W-:Y:S04]  /*39c30*/  STS.U16 [R31+UR76+0x30280], R36 ;  /* 0x030280241f007988 */ /* 0x000fe8000800044c */
[----:B--2---:R0:W-:Y:S04]  /*39c40*/  STS.U16 [R31+UR76+0x20680], R48 ;  /* 0x020680301f007988 */ /* 0x0041e8000800044c */
[----:B0-----:R-:W2:Y:S04]  /*39c50*/  LDL.LU R48, [R1+0x1394] ;  /* 0x0013940001307983 */ /* 0x001ea80000300800 */
[----:B----4-:R-:W-:Y:S04]  /*39c60*/  STS.U16 [R31+UR76+0x30680], R47 ;  /* 0x0306802f1f007988 */ /* 0x010fe8000800044c */
        /* <DEDUP_REMOVED lines=12> */
[----:B----4-:R-:W4:Y:S04]  /*39d30*/  LDL.LU R4, [R1+0x1360] ;  /* 0x0013600001047983 */ /* 0x010f280000300800 */
        /* <DEDUP_REMOVED lines=10> */
[----:B------:R-:W4:Y:S04]  /*39de0*/  LDL.LU R40, [R1+0x12d0] ;  /* 0x0012d00001287983 */ /* 0x000f280000300800 */
[----:B---3--:R0:W-:Y:S04]  /*39df0*/  STS.U16 [R31+UR76+0x32680], R49 ;  /* 0x032680311f007988 */ /* 0x0081e8000800044c */
[----:B------:R-:W3:Y:S04]  /*39e00*/  LDL.LU R51, [R1+0x12a4] ;  /* 0x0012a40001337983 */ /* 0x000ee80000300800 */
[----:B------:R-:W3:Y:S04]  /*39e10*/  LDL.LU R50, [R1+0x12a0] ;  /* 0x0012a00001327983 */ /* 0x000ee80000300800 */
[----:B0-----:R-:W3:Y:S04]  /*39e20*/  LDL.LU R49, [R1+0x1274] ;  /* 0x0012740001317983 */ /* 0x001ee80000300800 */
[----:B------:R-:W3:Y:S04]  /*39e30*/  LDL.LU R24, [R1+0x1270] ;  /* 0x0012700001187983 */ /* 0x000ee80000300800 */
        /* <DEDUP_REMOVED lines=18> */
[----:B------:R0:W-:Y:S04]  /*39f60*/  STS.U16 [R31+UR76+0x32a80], R2 ;  /* 0x032a80021f007988 */ /* 0x0001e8000800044c */
[----:B------:R1:W-:Y:S04]  /*39f70*/  STS.U16 [R31+UR76+0x22e80], R3 ;  /* 0x022e80031f007988 */ /* 0x0003e8000800044c */
[----:B----4-:R4:W-:Y:S04]  /*39f80*/  STS.U16 [R31+UR76+0x32e80], R4 ;  /* 0x032e80041f007988 */ /* 0x0109e8000800044c */
        /* <DEDUP_REMOVED lines=8> */
[----:B------:R-:W4:Y:S04]  /*3a010*/  LDL.LU R27, [R1+0x20dc] ;  /* 0x0020dc00011b7983 */ /* 0x000f280000300800 */
[----:B------:R0:W-:Y:S04]  /*3a020*/  STS.U16 [R31+UR76+0x33680], R28 ;  /* 0x0336801c1f007988 */ /* 0x0001e8000800044c */
[----:B------:R1:W-:Y:S04]  /*3a030*/  STS.U16 [R31+UR76+0x23a80], R39 ;  /* 0x023a80271f007988 */ /* 0x0003e8000800044c */
[----:B------:R0:W-:Y:S04]  /*3a040*/  STS.U16 [R31+UR76+0x33a80], R40 ;  /* 0x033a80281f007988 */ /* 0x0001e8000800044c */
[----:B---3--:R3:W-:Y:S04]  /*3a050*/  STS.U16 [R31+UR76+0x23e80], R51 ;  /* 0x023e80331f007988 */ /* 0x0087e8000800044c */
[----:B------:R1:W-:Y:S04]  /*3a060*/  STS.U16 [R31+UR76+0x33e80], R50 ;  /* 0x033e80321f007988 */ /* 0x0003e8000800044c */
[----:B------:R3:W-:Y:S04]  /*3a070*/  STS.U16 [R31+UR76+0x24280], R49 ;  /* 0x024280311f007988 */ /* 0x0007e8000800044c */
[----:B0-----:R-:W4:Y:S04]  /*3a080*/  LDL.LU R28, [R1+0x20d8] ;  /* 0x0020d800011c7983 */ /* 0x001f280000300800 */
[----:B-1----:R-:W4:Y:S04]  /*3a090*/  LDL.LU R39, [R1+0x20d4] ;  /* 0x0020d40001277983 */ /* 0x002f280000300800 */
[----:B------:R-:W4:Y:S04]  /*3a0a0*/  LDL.LU R40, [R1+0x20d0] ;  /* 0x0020d00001287983 */ /* 0x000f280000300800 */
[----:B---3--:R-:W3:Y:S04]  /*3a0b0*/  LDL.LU R51, [R1+0x20cc] ;  /* 0x0020cc0001337983 */ /* 0x008ee80000300800 */
[----:B------:R-:W3:Y:S04]  /*3a0c0*/  LDL.LU R50, [R1+0x20c8] ;  /* 0x0020c80001327983 */ /* 0x000ee80000300800 */
[----:B------:R-:W3:Y:S04]  /*3a0d0*/  LDL.LU R49, [R1+0x20c4] ;  /* 0x0020c40001317983 */ /* 0x000ee80000300800 */
[----:B------:R0:W-:Y:S04]  /*3a0e0*/  STS.U16 [R31+UR76+0x34280], R24 ;  /* 0x034280181f007988 */ /* 0x0001e8000800044c */
[----:B0-----:R-:W3:Y:S04]  /*3a0f0*/  LDL.LU R24, [R1+0x105c] ;  /* 0x00105c0001187983 */ /* 0x001ee80000300800 */
[----:B--2---:R0:W-:Y:S04]  /*3a100*/  STS.U16 [R31+UR76+0x24680], R48 ;  /* 0x024680301f007988 */ /* 0x0041e8000800044c */
[----:B0-----:R-:W2:Y:S04]  /*3a110*/  LDL.LU R48, [R1+0x20c0] ;  /* 0x0020c00001307983 */ /* 0x001ea80000300800 */
        /* <DEDUP_REMOVED lines=8> */
[----:B------:R-:W-:Y:S04]  /*3a1a0*/  STS.U16 [R31+UR76+0x35680], R23 ;  /* 0x035680171f007988 */ /* 0x000fe8000800044c */
        /* <DEDUP_REMOVED lines=18> */
[----:B------:R-:W4:Y:S04]  /*3a2d0*/  LDL.LU R37, [R1+0x1494] ;  /* 0x0014940001257983 */ /* 0x000f280000300800 */
[----:B0-----:R-:W4:Y:S04]  /*3a2e0*/  LDL.LU R38, [R1+0x1460] ;  /* 0x0014600001267983 */ /* 0x001f280000300800 */
[----:B---3--:R-:W-:Y:S01]  /*3a2f0*/  STS.U16 [R31+UR76+0x36680], R24 ;  /* 0x036680181f007988 */ /* 0x008fe2000800044c */
[----:B------:R-:W0:Y:S03]  /*3a300*/  S2R R23, SR_TID.X ;  /* 0x0000000000177919 */ /* 0x000e260000002100 */
[----:B--2---:R1:W-:Y:S04]  /*3a310*/  STS.U16 [R31+UR76+0x26a80], R48 ;  /* 0x026a80301f007988 */ /* 0x0043e8000800044c */
[----:B------:R2:W-:Y:S04]  /*3a320*/  STS.U16 [R31+UR76+0x36a80], R49 ;  /* 0x036a80311f007988 */ /* 0x0005e8000800044c */
[----:B------:R3:W-:Y:S04]  /*3a330*/  STS.U16 [R31+UR76+0x26e80], R50 ;  /* 0x026e80321f007988 */ /* 0x0007e8000800044c */
[----:B------:R0:W-:Y:S04]  /*3a340*/  STS.U16 [R31+UR76+0x36e80], R51 ;  /* 0x036e80331f007988 */ /* 0x0001e8000800044c */
[----:B-1----:R-:W4:Y:S04]  /*3a350*/  LDL.LU R48, [R1+0x20bc] ;  /* 0x0020bc0001307983 */ /* 0x002f280000300800 */
[----:B--2---:R-:W2:Y:S04]  /*3a360*/  LDL.LU R49, [R1+0x20b8] ;  /* 0x0020b80001317983 */ /* 0x004ea80000300800 */
[----:B---3--:R-:W3:Y:S04]  /*3a370*/  LDL.LU R50, [R1+0x20b4] ;  /* 0x0020b40001327983 */ /* 0x008ee80000300800 */
[----:B0-----:R-:W2:Y:S01]  /*3a380*/  LDL.LU R51, [R1+0x20b0] ;  /* 0x0020b00001337983 */ /* 0x001ea20000300800 */
[----:B------:R-:W-:-:S02]  /*3a390*/  SHF.L.U32 R24, R23, 0x1, RZ ;  /* 0x0000000117187819 */ /* 0x000fc400000006ff */
[----:B------:R-:W-:Y:S02]  /*3a3a0*/  LOP3.LUT R23, R23, 0x40, RZ, 0xc0, !PT ;  /* 0x0000004017177812 */ /* 0x000fe400078ec0ff */
[----:B------:R-:W-:Y:S01]  /*3a3b0*/  LOP3.LUT R24, R24, 0x7e, RZ, 0xc0, !PT ;  /* 0x0000007e18187812 */ /* 0x000fe200078ec0ff */
[----:B----4-:R-:W-:Y:S04]  /*3a3c0*/  STS.U16 [R31+UR76+0x27280], R40 ;  /* 0x027280281f007988 */ /* 0x010fe8000800044c */
[----:B------:R-:W-:Y:S01]  /*3a3d0*/  STS.U16 [R31+UR76+0x37280], R39 ;  /* 0x037280271f007988 */ /* 0x000fe2000800044c */
[----:B------:R-:W-:-:S03]  /*3a3e0*/  IMAD R23, R23, 0x200, R24 ;  /* 0x0000020017177824 */ /* 0x000fc600078e0218 */
[----:B------:R-:W-:Y:S04]  /*3a3f0*/  STS.U16 [R31+UR76+0x27680], R28 ;  /* 0x0276801c1f007988 */ /* 0x000fe8000800044c */
[----:B------:R-:W-:Y:S04]  /*3a400*/  STS.U16 [R31+UR76+0x37680], R27 ;  /* 0x0376801b1f007988 */ /* 0x000fe8000800044c */
[----:B------:R0:W-:Y:S01]  /*3a410*/  STS.U16 [R31+UR76+0x27a80], R16 ;  /* 0x027a80101f007988 */ /* 0x0001e2000800044c */
[----:B------:R-:W-:-:S03]  /*3a420*/  LOP3.LUT R23, R23, 0x60, RZ, 0x3c, !PT ;  /* 0x0000006017177812 */ /* 0x000fc600078e3cff */
[----:B------:R1:W-:Y:S04]  /*3a430*/  STS.U16 [R31+UR76+0x37a80], R15 ;  /* 0x037a800f1f007988 */ /* 0x0003e8000800044c */
[----:B------:R-:W-:Y:S04]  /*3a440*/  STS.U16 [R31+UR76+0x27e80], R4 ;  /* 0x027e80041f007988 */ /* 0x000fe8000800044c */
[----:B------:R4:W-:Y:S04]  /*3a450*/  STS.U16 [R31+UR76+0x37e80], R3 ;  /* 0x037e80031f007988 */ /* 0x0009e8000800044c */
        /* <DEDUP_REMOVED lines=12> */
[----:B------:R-:W-:Y:S01]  /*3a520*/  STS.U16 [R23+UR76+0x21b00], R38 ;  /* 0x021b002617007988 */ /* 0x000fe2000800044c */
[----:B------:R-:W-:-:S02]  /*3a530*/  PRMT R22, RZ, 0x7610, R22 ;  /* 0x00007610ff167816 */ /* 0x000fc40000000016 */
[----:B------:R-:W-:Y:S02]  /*3a540*/  PRMT R21, RZ, 0x7610, R21 ;  /* 0x00007610ff157816 */ /* 0x000fe40000000015 */
[----:B------:R-:W-:Y:S02]  /*3a550*/  PRMT R20, RZ, 0x7610, R20 ;  /* 0x00007610ff147816 */ /* 0x000fe40000000014 */
[----:B------:R-:W-:Y:S02]  /*3a560*/  PRMT R19, RZ, 0x7610, R19 ;  /* 0x00007610ff137816 */ /* 0x000fe40000000013 */
[----:B------:R-:W-:Y:S02]  /*3a570*/  PRMT R18, RZ, 0x7610, R18 ;  /* 0x00007610ff127816 */ /* 0x000fe40000000012 */
[----:B------:R-:W-:Y:S02]  /*3a580*/  PRMT R17, RZ, 0x7610, R17 ;  /* 0x00007610ff117816 */ /* 0x000fe40000000011 */
[----:B------:R-:W-:-:S02]  /*3a590*/  PRMT R52, RZ, 0x7610, R52 ;  /* 0x00007610ff347816 */ /* 0x000fc40000000034 */
[----:B0-----:R-:W-:Y:S02]  /*3a5a0*/  PRMT R16, RZ, 0x7610, R16 ;  /* 0x00007610ff107816 */ /* 0x001fe40000000010 */
[----:B-1----:R-:W-:Y:S02]  /*3a5b0*/  PRMT R15, RZ, 0x7610, R15 ;  /* 0x00007610ff0f7816 */ /* 0x002fe4000000000f */
[----:B------:R-:W-:Y:S02]  /*3a5c0*/  PRMT R41, RZ, 0x7610, R41 ;  /* 0x00007610ff297816 */ /* 0x000fe40000000029 */
[----:B------:R-:W-:Y:S02]  /*3a5d0*/  PRMT R14, RZ, 0x7610, R14 ;  /* 0x00007610ff0e7816 */ /* 0x000fe4000000000e */
[----:B------:R-:W-:Y:S02]  /*3a5e0*/  PRMT R40, RZ, 0x7610, R40 ;  /* 0x00007610ff287816 */ /* 0x000fe40000000028 */
[----:B------:R-:W-:-:S02]  /*3a5f0*/  PRMT R13, RZ, 0x7610, R13 ;  /* 0x00007610ff0d7816 */ /* 0x000fc4000000000d */
[----:B------:R-:W-:Y:S02]  /*3a600*/  PRMT R43, RZ, 0x7610, R43 ;  /* 0x00007610ff2b7816 */ /* 0x000fe4000000002b */
[----:B------:R-:W-:Y:S02]  /*3a610*/  PRMT R42, RZ, 0x7610, R42 ;  /* 0x00007610ff2a7816 */ /* 0x000fe4000000002a */
[----:B------:R-:W-:Y:S02]  /*3a620*/  PRMT R5, RZ, 0x7610, R5 ;  /* 0x00007610ff057816 */ /* 0x000fe40000000005 */
[----:B----4-:R-:W-:Y:S02]  /*3a630*/  PRMT R3, RZ, 0x7610, R3 ;  /* 0x00007610ff037816 */ /* 0x010fe40000000003 */
[----:B------:R-:W-:Y:S02]  /*3a640*/  PRMT R2, RZ, 0x7610, R2 ;  /* 0x00007610ff027816 */ /* 0x000fe40000000002 */
[----:B------:R-:W-:-:S02]  /*3a650*/  PRMT R4, RZ, 0x7610, R4 ;  /* 0x00007610ff047816 */ /* 0x000fc40000000004 */
[----:B------:R-:W-:Y:S02]  /*3a660*/  PRMT R53, RZ, 0x7610, R53 ;  /* 0x00007610ff357816 */ /* 0x000fe40000000035 */
[----:B------:R-:W-:Y:S02]  /*3a670*/  PRMT R7, RZ, 0x7610, R7 ;  /* 0x00007610ff077816 */ /* 0x000fe40000000007 */
[----:B------:R-:W-:Y:S01]  /*3a680*/  PRMT R6, RZ, 0x7610, R6 ;  /* 0x00007610ff067816 */ /* 0x000fe20000000006 */
[----:B--2---:R0:W-:Y:S04]  /*3a690*/  STS.U16 [R23+UR76+0x31b00], R51 ;  /* 0x031b003317007988 */ /* 0x0041e8000800044c */
[----:B---3--:R1:W-:Y:S04]  /*3a6a0*/  STS.U16 [R23+UR76+0x21f00], R50 ;  /* 0x021f003217007988 */ /* 0x0083e8000800044c */
[----:B------:R2:W-:Y:S04]  /*3a6b0*/  STS.U16 [R23+UR76+0x31f00], R49 ;  /* 0x031f003117007988 */ /* 0x0005e8000800044c */
[----:B------:R3:W-:Y:S04]  /*3a6c0*/  STS.U16 [R23+UR76+0x22300], R48 ;  /* 0x0223003017007988 */ /* 0x0007e8000800044c */
[----:B0-----:R-:W4:Y:S04]  /*3a6d0*/  LDL.LU R51, [R1+0x20ac] ;  /* 0x0020ac0001337983 */ /* 0x001f280000300800 */
[----:B-1----:R-:W4:Y:S04]  /*3a6e0*/  LDL.LU R50, [R1+0x20a8] ;  /* 0x0020a80001327983 */ /* 0x002f280000300800 */
[----:B--2---:R-:W2:Y:S04]  /*3a6f0*/  LDL.LU R49, [R1+0x20a4] ;  /* 0x0020a40001317983 */ /* 0x004ea80000300800 */
[----:B---3--:R-:W3:Y:S04]  /*3a700*/  LDL.LU R48, [R1+0x20a0] ;  /* 0x0020a00001307983 */ /* 0x008ee80000300800 */
[----:B------:R-:W-:Y:S04]  /*3a710*/  STL.S16 [R1+0x108c], R22 ;  /* 0x00108c1601007387 */ /* 0x000fe80000100600 */
[----:B------:R-:W-:Y:S04]  /*3a720*/  STL.S16 [R1+0x1088], R21 ;  /* 0x0010881501007387 */ /* 0x000fe80000100600 */
[----:B------:R-:W-:Y:S04]  /*3a730*/  STL.S16 [R1+0x1060], R20 ;  /* 0x0010601401007387 */ /* 0x000fe80000100600 */
[----:B------:R-:W-:Y:S04]  /*3a740*/  STL.S16 [R1+0x105c], R19 ;  /* 0x00105c1301007387 */ /* 0x000fe80000100600 */
[----:B------:R-:W-:Y:S04]  /*3a750*/  STL.S16 [R1+0x1084], R18 ;  /* 0x0010841201007387 */ /* 0x000fe80000100600 */
[----:B------:R-:W-:Y:S04]  /*3a760*/  STL.S16 [R1+0x1080], R17 ;  /* 0x0010801101007387 */ /* 0x000fe80000100600 */
[----:B------:R-:W-:Y:S04]  /*3a770*/  STL [R1+0x2060], R52 ;  /* 0x0020603401007387 */ /* 0x000fe80000100800 */
[----:B------:R-:W-:Y:S04]  /*3a780*/  STL.S16 [R1+0x1058], R16 ;  /* 0x0010581001007387 */ /* 0x000fe80000100600 */
[----:B------:R-:W-:Y:S04]  /*3a790*/  STL.S16 [R1+0x107c], R15 ;  /* 0x00107c0f01007387 */ /* 0x000fe80000100600 */
[----:B------:R-:W-:Y:S04]  /*3a7a0*/  STL [R1+0x2040], R41 ;  /* 0x0020402901007387 */ /* 0x000fe80000100800 */
[----:B------:R-:W-:Y:S04]  /*3a7b0*/  STL.S16 [R1+0x1078], R14 ;  /* 0x0010780e01007387 */ /* 0x000fe80000100600 */
[----:B------:R-:W-:Y:S04]  /*3a7c0*/  STL [R1+0x2050], R40 ;  /* 0x0020502801007387 */ /* 0x000fe80000100800 */
[----:B------:R-:W-:Y:S04]  /*3a7d0*/  STL.S16 [R1+0x1074], R13 ;  /* 0x0010740d01007387 */ /* 0x000fe80000100600 */
[----:B------:R-:W-:Y:S04]  /*3a7e0*/  STL.64 [R1+0x2038], R42 ;  /* 0x0020382a01007387 */ /* 0x000fe80000100a00 */
[----:B------:R-:W-:Y:S04]  /*3a7f0*/  STL.S16 [R1+0x1044], R5 ;  /* 0x0010440501007387 */ /* 0x000fe80000100600 */
[----:B------:R0:W-:Y:S04]  /*3a800*/  STL.S16 [R1+0x106c], R3 ;  /* 0x00106c0301007387 */ /* 0x0001e80000100600 */
[----:B0-----:R-:W3:Y:S04]  /*3a810*/  LDL.LU R3, [R1+0x1ebc] ;  /* 0x001ebc0001037983 */ /* 0x001ee80000300800 */
[----:B------:R0:W-:Y:S04]  /*3a820*/  STL.S16 [R1+0x1068], R2 ;  /* 0x0010680201007387 */ /* 0x0001e80000100600 */
[----:B0-----:R-:W3:Y:S04]  /*3a830*/  LDL.LU R2, [R1+0x1f0c] ;  /* 0x001f0c0001027983 */ /* 0x001ee80000300800 */
[----:B------:R0:W-:Y:S04]  /*3a840*/  STL.S16 [R1+0x1040], R4 ;  /* 0x0010400401007387 */ /* 0x0001e80000100600 */
[----:B------:R-:W-:Y:S04]  /*3a850*/  STL [R1+0x2034], R53 ;  /* 0x0020343501007387 */ /* 0x000fe80000100800 */
[----:B------:R-:W3:Y:S04]  /*3a860*/  LDL.LU R5, [R1+0x1ec0] ;  /* 0x001ec00001057983 */ /* 0x000ee80000300800 */
[----:B0-----:R-:W3:Y:S04]  /*3a870*/  LDL.LU R4, [R1+0x1f10] ;  /* 0x001f100001047983 */ /* 0x001ee80000300800 */
[----:B------:R0:W-:Y:S04]  /*3a880*/  STL.S16 [R1+0x1064], R7 ;  /* 0x0010640701007387 */ /* 0x0001e80000100600 */
[----:B0-----:R-:W3:Y:S04]  /*3a890*/  LDL.LU R7, [R1+0x1ec4] ;  /* 0x001ec40001077983 */ /* 0x001ee80000300800 */
[----:B------:R0:W-:Y:S04]  /*3a8a0*/  STL.S16 [R1+0x1098], R6 ;  /* 0x0010980601007387 */ /* 0x0001e80000100600 */
[----:B0-----:R-:W3:Y:S01]  /*3a8b0*/  LDL.LU R6, [R1+0x1f14] ;  /* 0x001f140001067983 */ /* 0x001ee20000300800 */
[----:B------:R-:W-:-:S02]  /*3a8c0*/  PRMT R11, RZ, 0x7610, R11 ;  /* 0x00007610ff0b7816 */ /* 0x000fc4000000000b */
[----:B------:R-:W-:Y:S02]  /*3a8d0*/  PRMT R9, RZ, 0x7610, R9 ;  /* 0x00007610ff097816 */ /* 0x000fe40000000009 */
[----:B------:R-:W-:Y:S02]  /*3a8e0*/  PRMT R8, RZ, 0x7610, R8 ;  /* 0x00007610ff087816 */ /* 0x000fe40000000008 */
[----:B------:R-:W-:Y:S01]  /*3a8f0*/  PRMT R10, RZ, 0x7610, R10 ;  /* 0x00007610ff0a7816 */ /* 0x000fe2000000000a */
[----:B------:R-:W-:Y:S04]  /*3a900*/  STL.S16 [R1+0x1094], R11 ;  /* 0x0010940b01007387 */ /* 0x000fe80000100600 */
[----:B------:R0:W-:Y:S01]  /*3a910*/  STL.S16 [R1+0x1090], R9 ;  /* 0x0010900901007387 */ /* 0x0001e20000100600 */
[----:B------:R-:W-:-:S03]  /*3a920*/  PRMT R12, RZ, 0x7610, R12 ;  /* 0x00007610ff0c7816 */ /* 0x000fc6000000000c */
[----:B0-----:R-:W3:Y:S04]  /*3a930*/  LDL.LU R9, [R1+0x1ec8] ;  /* 0x001ec80001097983 */ /* 0x001ee80000300800 */
[----:B------:R0:W-:Y:S01]  /*3a940*/  STL.S16 [R1+0x10b8], R8 ;  /* 0x0010b80801007387 */ /* 0x0001e20000100600 */
[----:B------:R-:W-:-:S03]  /*3a950*/  PRMT R0, RZ, 0x7610, R0 ;  /* 0x00007610ff007816 */ /* 0x000fc60000000000 */
[----:B0-----:R-:W3:Y:S04]  /*3a960*/  LDL.LU R8, [R1+0x1f18] ;  /* 0x001f180001087983 */ /* 0x001ee80000300800 */
[----:B------:R0:W-:Y:S04]  /*3a970*/  STL.S16 [R1+0x10b4], R10 ;  /* 0x0010b40a01007387 */ /* 0x0001e80000100600 */
[----:B------:R-:W3:Y:S04]  /*3a980*/  LDL.LU R11, [R1+0x1ecc] ;  /* 0x001ecc00010b7983 */ /* 0x000ee80000300800 */
[----:B0-----:R-:W3:Y:S04]  /*3a990*/  LDL.LU R10, [R1+0x1f1c] ;  /* 0x001f1c00010a7983 */ /* 0x001ee80000300800 */
[----:B------:R0:W-:Y:S04]  /*3a9a0*/  STL.S16 [R1+0x10a8], R12 ;  /* 0x0010a80c01007387 */ /* 0x0001e80000100600 */
[----:B------:R-:W3:Y:S04]  /*3a9b0*/  LDL.LU R13, [R1+0x1ed0] ;  /* 0x001ed000010d7983 */ /* 0x000ee80000300800 */
[----:B0-----:R-:W3:Y:S04]  /*3a9c0*/  LDL.LU R12, [R1+0x1f20] ;  /* 0x001f2000010c7983 */ /* 0x001ee80000300800 */
[----:B------:R-:W3:Y:S04]  /*3a9d0*/  LDL.LU R15, [R1+0x1ed4] ;  /* 0x001ed400010f7983 */ /* 0x000ee80000300800 */
[----:B------:R-:W3:Y:S04]  /*3a9e0*/  LDL.LU R14, [R1+0x1f24] ;  /* 0x001f2400010e7983 */ /* 0x000ee80000300800 */
[----:B------:R-:W3:Y:S04]  /*3a9f0*/  LDL.LU R17, [R1+0x1ed8] ;  /* 0x001ed80001117983 */ /* 0x000ee80000300800 */
[----:B------:R-:W3:Y:S04]  /*3aa00*/  LDL.LU R16, [R1+0x1f28] ;  /* 0x001f280001107983 */ /* 0x000ee80000300800 */
[----:B------:R-:W3:Y:S04]  /*3aa10*/  LDL.LU R18, [R1+0x1f2c] ;  /* 0x001f2c0001127983 */ /* 0x000ee80000300800 */
[----:B------:R-:W-:Y:S01]  /*3aa20*/  STL [R1+0x2070], R0 ;  /* 0x0020700001007387 */ /* 0x000fe20000100800 */
[----:B----4-:R-:W-:-:S02]  /*3aa30*/  PRMT R51, RZ, 0x7610, R51 ;  /* 0x00007610ff337816 */ /* 0x010fc40000000033 */
[----:B------:R-:W-:Y:S02]  /*3aa40*/  PRMT R50, RZ, 0x7610, R50 ;  /* 0x00007610ff327816 */ /* 0x000fe40000000032 */
[----:B--2---:R-:W-:Y:S02]  /*3aa50*/  PRMT R49, RZ, 0x7610, R49 ;  /* 0x00007610ff317816 */ /* 0x004fe40000000031 */
[----:B---3--:R-:W-:Y:S01]  /*3aa60*/  PRMT R48, RZ, 0x7610, R48 ;  /* 0x00007610ff307816 */ /* 0x008fe20000000030 */
[----:B------:R-:W-:Y:S04]  /*3aa70*/  STL.64 [R1+0x2048], R50 ;  /* 0x0020483201007387 */ /* 0x000fe80000100a00 */
[----:B------:R-:W-:Y:S04]  /*3aa80*/  STL.64 [R1+0x2058], R48 ;  /* 0x0020583001007387 */ /* 0x000fe80000100a00 */
[----:B------:R-:W2:Y:S04]  /*3aa90*/  LDL.LU R19, [R1+0x1edc] ;  /* 0x001edc0001137983 */ /* 0x000ea80000300800 */
[----:B------:R-:W-:Y:S04]  /*3aaa0*/  STL.64 [R1+0x2068], R2 ;  /* 0x0020680201007387 */ /* 0x000fe80000100a00 */
[----:B------:R-:W3:Y:S04]  /*3aab0*/  LDL.LU R21, [R1+0x1ee0] ;  /* 0x001ee00001157983 */ /* 0x000ee80000300800 */
[----:B------:R-:W3:Y:S04]  /*3aac0*/  LDL.LU R20, [R1+0x1f30] ;  /* 0x001f300001147983 */ /* 0x000ee80000300800 */
[----:B------:R0:W-:Y:S04]  /*3aad0*/  STL.64 [R1+0x2078], R4 ;  /* 0x0020780401007387 */ /* 0x0001e80000100a00 */
[----:B------:R-:W4:Y:S04]  /*3aae0*/  LDL.LU R22, [R1+0x1ee4] ;  /* 0x001ee40001167983 */ /* 0x000f280000300800 */
[----:B0-----:R-:W2:Y:S04]  /*3aaf0*/  LDL.LU R5, [R1+0x1f34] ;  /* 0x001f340001057983 */ /* 0x001ea80000300800 */
[----:B------:R0:W-:Y:S04]  /*3ab00*/  STL [R1+0x2090], R6 ;  /* 0x0020900601007387 */ /* 0x0001e80000100800 */
[----:B------:R1:W-:Y:S04]  /*3ab10*/  STL [R1+0x2080], R7 ;  /* 0x0020800701007387 */ /* 0x0003e80000100800 */
[----:B------:R-:W3:Y:S04]  /*3ab20*/  LDL.LU R4, [R1+0x1ee8] ;  /* 0x001ee80001047983 */ /* 0x000ee80000300800 */
[----:B------:R-:W3:Y:S04]  /*3ab30*/  LDL.LU R3, [R1+0x1f38] ;  /* 0x001f380001037983 */ /* 0x000ee80000300800 */
[----:B------:R-:W3:Y:S04]  /*3ab40*/  LDL.LU R2, [R1+0x1eec] ;  /* 0x001eec0001027983 */ /* 0x000ee80000300800 */
[----:B------:R-:W3:Y:S04]  /*3ab50*/  LDL.LU R0, [R1+0x1f3c] ;  /* 0x001f3c0001007983 */ /* 0x000ee80000300800 */
[----:B------:R-:W-:Y:S04]  /*3ab60*/  STL.64 [R1+0x2088], R8 ;  /* 0x0020880801007387 */ /* 0x000fe80000100a00 */
[----:B------:R1:W-:Y:S04]  /*3ab70*/  STL.64 [R1+0x2098], R10 ;  /* 0x0020980a01007387 */ /* 0x0003e80000100a00 */
[----:B0-----:R0:W3:Y:S04]  /*3ab80*/  LDL R6, [R1+0x108c] ;  /* 0x00108c0001067983 */ /* 0x0010e80000100800 */
[----:B-1----:R0:W3:Y:S04]  /*3ab90*/  LDL R7, [R1+0x1088] ;  /* 0x0010880001077983 */ /* 0x0020e80000100800 */
[----:B------:R0:W3:Y:S04]  /*3aba0*/  LDL R48, [R1+0x1060] ;  /* 0x0010600001307983 */ /* 0x0000e80000100800 */
[----:B------:R-:W3:Y:S04]  /*3abb0*/  LDL.LU R29, [R1+0x1ef0] ;  /* 0x001ef000011d7983 */ /* 0x000ee80000300800 */
[----:B------:R-:W3:Y:S04]  /*3abc0*/  LDL.LU R28, [R1+0x1f40] ;  /* 0x001f4000011c7983 */ /* 0x000ee80000300800 */
[----:B------:R-:W3:Y:S04]  /*3abd0*/  LDL.LU R31, [R1+0x1ef4] ;  /* 0x001ef400011f7983 */ /* 0x000ee80000300800 */
[----:B------:R-:W3:Y:S04]  /*3abe0*/  LDL.LU R30, [R1+0x1f44] ;  /* 0x001f4400011e7983 */ /* 0x000ee80000300800 */
[----:B------:R-:W3:Y:S04]  /*3abf0*/  LDL.LU R32, [R1+0x1ef8] ;  /* 0x001ef80001207983 */ /* 0x000ee80000300800 */
[----:B------:R-:W3:Y:S04]  /*3ac00*/  LDL.LU R11, [R1+0x1f48] ;  /* 0x001f4800010b7983 */ /* 0x000ee80000300800 */
[----:B------:R-:W3:Y:S01]  /*3ac10*/  LDL.LU R10, [R1+0x1efc] ;  /* 0x001efc00010a7983 */ /* 0x000ee20000300800 */
[----:B----4-:R-:W-:-:S02]  /*3ac20*/  IMAD.MOV.U32 R23, RZ, RZ, R22 ;  /* 0x000000ffff177224 */ /* 0x010fc400078e0016 */
[----:B--2---:R-:W-:Y:S02]  /*3ac30*/  IMAD.MOV.U32 R22, RZ, RZ, R5 ;  /* 0x000000ffff167224 */ /* 0x004fe400078e0005 */
[----:B---3--:R-:W-:Y:S02]  /*3ac40*/  IMAD.MOV.U32 R26, RZ, RZ, R0 ;  /* 0x000000ffff1a7224 */ /* 0x008fe400078e0000 */
[----:B------:R-:W2:Y:S04]  /*3ac50*/  LDL.LU R0, [R1+0x1f4c] ;  /* 0x001f4c0001007983 */ /* 0x000ea80000300800 */
[----:B------:R-:W3:Y:S04]  /*3ac60*/  LDL.LU R37, [R1+0x1f00] ;  /* 0x001f000001257983 */ /* 0x000ee80000300800 */
[----:B------:R-:W3:Y:S04]  /*3ac70*/  LDL.LU R36, [R1+0x1f50] ;  /* 0x001f500001247983 */ /* 0x000ee80000300800 */
[----:B------:R-:W4:Y:S04]  /*3ac80*/  LDL.LU R39, [R1+0x1f04] ;  /* 0x001f040001277983 */ /* 0x000f280000300800 */
[----:B------:R-:W4:Y:S04]  /*3ac90*/  LDL.LU R38, [R1+0x1f54] ;  /* 0x001f540001267983 */ /* 0x000f280000300800 */
[----:B------:R-:W3:Y:S04]  /*3aca0*/  LDL.LU R45, [R1+0x1e9c] ;  /* 0x001e9c00012d7983 */ /* 0x000ee80000300800 */
[----:B------:R-:W3:Y:S04]  /*3acb0*/  LDL.LU R44, [R1+0x1f60] ;  /* 0x001f6000012c7983 */ /* 0x000ee80000300800 */
[----:B------:R-:W3:Y:S04]  /*3acc0*/  LDL.LU R43, [R1+0x1ea0] ;  /* 0x001ea000012b7983 */ /* 0x000ee80000300800 */
[----:B------:R-:W3:Y:S04]  /*3acd0*/  LDL.LU R42, [R1+0x1f64] ;  /* 0x001f6400012a7983 */ /* 0x000ee80000300800 */
[----:B------:R-:W3:Y:S04]  /*3ace0*/  LDL.LU R41, [R1+0x1e80] ;  /* 0x001e800001297983 */ /* 0x000ee80000300800 */
[----:B------:R-:W3:Y:S04]  /*3acf0*/  LDL.LU R40, [R1+0x1eb4] ;  /* 0x001eb40001287983 */ /* 0x000ee80000300800 */
[----:B------:R-:W3:Y:S04]  /*3ad00*/  LDL.LU R9, [R1+0x1e84] ;  /* 0x001e840001097983 */ /* 0x000ee80000300800 */
[----:B------:R-:W4:Y:S01]  /*3ad10*/  LDL.LU R8, [R1+0x1eb8] ;  /* 0x001eb80001087983 */ /* 0x000f220000300800 */
[----:B------:R-:W-:-:S03]  /*3ad20*/  IMAD.MOV.U32 R25, RZ, RZ, R4 ;  /* 0x000000ffff197224 */ /* 0x000fc600078e0004 */
[----:B------:R-:W4:Y:S01]  /*3ad30*/  LDL.LU R5, [R1+0x1e70] ;  /* 0x001e700001057983 */ /* 0x000f220000300800 */
[----:B------:R-:W-:-:S03]  /*3ad40*/  IMAD.MOV.U32 R24, RZ, RZ, R3 ;  /* 0x000000ffff187224 */ /* 0x000fc600078e0003 */
[----:B------:R-:W4:Y:S01]  /*3ad50*/  LDL.LU R4, [R1+0x1e98] ;  /* 0x001e980001047983 */ /* 0x000f220000300800 */
[----:B------:R-:W-:-:S03]  /*3ad60*/  IMAD.MOV.U32 R27, RZ, RZ, R2 ;  /* 0x000000ffff1b7224 */ /* 0x000fc600078e0002 */
[----:B------:R-:W4:Y:S04]  /*3ad70*/  LDL.LU R3, [R1+0x1e6c] ;  /* 0x001e6c0001037983 */ /* 0x000f280000300800 */
[----:B------:R-:W4:Y:S04]  /*3ad80*/  LDL.LU R2, [R1+0x1e7c] ;  /* 0x001e7c0001027983 */ /* 0x000f280000300800 */
[----:B------:R0:W4:Y:S01]  /*3ad90*/  LDL R49, [R1+0x105c] ;  /* 0x00105c0001317983 */ /* 0x0001220000100800 */
[----:B------:R-:W-:Y:S02]  /*3ada0*/  IMAD.MOV.U32 R33, RZ, RZ, R32 ;  /* 0x000000ffff217224 */ /* 0x000fe400078e0020 */
[----:B------:R-:W-:-:S02]  /*3adb0*/  IMAD.MOV.U32 R32, RZ, RZ, R11 ;  /* 0x000000ffff207224 */ /* 0x000fc400078e000b */
[----:B------:R-:W-:Y:S01]  /*3adc0*/  IMAD.MOV.U32 R35, RZ, RZ, R10 ;  /* 0x000000ffff237224 */ /* 0x000fe200078e000a */
[----:B------:R-:W4:Y:S04]  /*3add0*/  LDL.LU R11, [R1+0x1e68] ;  /* 0x001e6800010b7983 */ /* 0x000f280000300800 */
[----:B------:R-:W4:Y:S04]  /*3ade0*/  LDL.LU R10, [R1+0x1e74] ;  /* 0x001e7400010a7983 */ /* 0x000f280000300800 */
[----:B------:R0:W4:Y:S04]  /*3adf0*/  LDL R52, [R1+0x1080] ;  /* 0x0010800001347983 */ /* 0x0001280000100800 */
[----:B------:R0:W4:Y:S04]  /*3ae00*/  LDL R53, [R1+0x1058] ;  /* 0x0010580001357983 */ /* 0x0001280000100800 */
[----:B------:R-:W4:Y:S01]  /*3ae10*/  @!P6 LDG.E.U16 R48, desc[UR6][R32.64] ;  /* 0x000000062030e981 */ /* 0x000f22000c1e1500 */
[----:B--2---:R-:W-:-:S03]  /*3ae20*/  IMAD.MOV.U32 R34, RZ, RZ, R0 ;  /* 0x000000ffff227224 */ /* 0x004fc600078e0000 */
[----:B------:R0:W2:Y:S01]  /*3ae30*/  LDL R0, [R1+0x1084] ;  /* 0x0010840001007983 */ /* 0x0000a20000100800 */
[----:B---3--:R-:W-:Y:S02]  /*3ae40*/  IMAD.MOV.U32 R51, RZ, RZ, R9 ;  /* 0x000000ffff337224 */ /* 0x008fe400078e0009 */
[----:B----4-:R-:W-:Y:S02]  /*3ae50*/  IMAD.MOV.U32 R50, RZ, RZ, R8 ;  /* 0x000000ffff327224 */ /* 0x010fe400078e0008 */
[----:B------:R-:W-:Y:S02]  /*3ae60*/  IMAD.MOV.U32 R9, RZ, RZ, R3 ;  /* 0x000000ffff097224 */ /* 0x000fe400078e0003 */
[----:B------:R-:W-:Y:S01]  /*3ae70*/  IMAD.MOV.U32 R8, RZ, RZ, R2 ;  /* 0x000000ffff087224 */ /* 0x000fe200078e0002 */
[----:B------:R-:W3:Y:S04]  /*3ae80*/  LDL.LU R3, [R1+0x1e78] ;  /* 0x001e780001037983 */ /* 0x000ee80000300800 */
[----:B------:R-:W3:Y:S04]  /*3ae90*/  LDL.LU R2, [R1+0x1e94] ;  /* 0x001e940001027983 */ /* 0x000ee80000300800 */
[----:B------:R-:W4:Y:S04]  /*3aea0*/  @!P1 LDG.E.U16 R49, desc[UR6][R30.64] ;  /* 0x000000061e319981 */ /* 0x000f28000c1e1500 */
[----:B------:R-:W4:Y:S04]  /*3aeb0*/  @!P1 LDG.E.U16 R7, desc[UR6][R8.64] ;  /* 0x0000000608079981 */ /* 0x000f28000c1e1500 */
[----:B------:R-:W4:Y:S01]  /*3aec0*/  @!P6 LDG.E.U16 R6, desc[UR6][R10.64] ;  /* 0x000000060a06e981 */ /* 0x000f22000c1e1500 */
[----:B------:R-:W-:-:S02]  /*3aed0*/  IMAD.MOV.U32 R46, RZ, RZ, R42 ;  /* 0x000000ffff2e7224 */ /* 0x000fc400078e002a */
[----:B------:R-:W-:Y:S01]  /*3aee0*/  IMAD.MOV.U32 R47, RZ, RZ, R43 ;  /* 0x000000ffff2f7224 */ /* 0x000fe200078e002b */
[----:B------:R-:W4:Y:S04]  /*3aef0*/  @!P6 LDG.E.U16 R53, desc[UR6][R28.64] ;  /* 0x000000061c35e981 */ /* 0x000f28000c1e1500 */
[----:B--2---:R-:W2:Y:S04]  /*3af00*/  @!P6 LDG.E.U16 R0, desc[UR6][R4.64] ;  /* 0x000000060400e981 */ /* 0x004ea8000c1e1500 */
[----:B---3--:R-:W3:Y:S01]  /*3af10*/  @!P1 LDG.E.U16 R52, desc[UR6][R2.64] ;  /* 0x0000000602349981 */ /* 0x008ee2000c1e1500 */
[----:B------:R-:W-:-:S02]  /*3af20*/  IMAD.MOV.U32 R42, RZ, RZ, R40 ;  /* 0x000000ffff2a7224 */ /* 0x000fc400078e0028 */
[----:B------:R-:W-:Y:S01]  /*3af30*/  IMAD.MOV.U32 R43, RZ, RZ, R41 ;  /* 0x000000ffff2b7224 */ /* 0x000fe200078e0029 */
[----:B------:R-:W-:Y:S04]  /*3af40*/  STL.64 [R1+0x30], R4 ;  /* 0x0000300401007387 */ /* 0x000fe80000100a00 */
[----:B------:R-:W-:Y:S04]  /*3af50*/  STL.64 [R1+0x38], R8 ;  /* 0x0000380801007387 */ /* 0x000fe80000100a00 */
[----:B------:R0:W3:Y:S04]  /*3af60*/  LDL R40, [R1+0x107c] ;  /* 0x00107c0001287983 */ /* 0x0000e80000100800 */
[----:B------:R0:W3:Y:S04]  /*3af70*/  LDL R41, [R1+0x1078] ;  /* 0x0010780001297983 */ /* 0x0000e80000100800 */
[----:B------:R-:W-:Y:S04]  /*3af80*/  STL.64 [R1+0x18], R50 ;  /* 0x0000183201007387 */ /* 0x000fe80000100a00 */
[----:B------:R-:W-:Y:S04]  /*3af90*/  STL.64 [R1+0x10], R42 ;  /* 0x0000102a01007387 */ /* 0x000fe80000100a00 */
[----:B------:R1:W-:Y:S04]  /*3afa0*/  STL.64 [R1+0x40], R10 ;  /* 0x0000400a01007387 */ /* 0x0003e80000100a00 */
[----:B-1----:R-:W3:Y:S04]  /*3afb0*/  LDL.LU.64 R10, [R1+0x2098] ;  /* 0x00209800010a7983 */ /* 0x002ee80000300a00 */
[----:B----4-:R1:W-:Y:S04]  /*3afc0*/  @!P6 STL [R1+0x108c], R6 ;  /* 0x00108c060100e387 */ /* 0x0103e80000100800 */
[----:B-1----:R-:W4:Y:S04]  /*3afd0*/  LDL.LU R6, [R1+0x2090] ;  /* 0x0020900001067983 */ /* 0x002f280000300800 */
[----:B------:R-:W4:Y:S04]  /*3afe0*/  LDL.LU.64 R8, [R1+0x2088] ;  /* 0x0020880001087983 */ /* 0x000f280000300a00 */
[----:B------:R1:W-:Y:S04]  /*3aff0*/  @!P1 STL [R1+0x1088], R7 ;  /* 0x0010880701009387 */ /* 0x0003e80000100800 */
[----:B-1----:R-:W4:Y:S04]  /*3b000*/  LDL.LU R7, [R1+0x2080] ;  /* 0x0020800001077983 */ /* 0x002f280000300800 */
[----:B------:R1:W-:Y:S04]  /*3b010*/  STL [R1+0x1f94], R32 ;  /* 0x001f942001007387 */ /* 0x0003e80000100800 */
[----:B-1----:R0:W4:Y:S04]  /*3b020*/  LDL.LU R32, [R1+0x10b4] ;  /* 0x0010b40001207983 */ /* 0x0021280000300800 */
[----:B------:R1:W-:Y:S04]  /*3b030*/  STL [R1+0x1f90], R33 ;  /* 0x001f902101007387 */ /* 0x0003e80000100800 */
[----:B-1----:R0:W4:Y:S04]  /*3b040*/  LDL.LU R33, [R1+0x10a8] ;  /* 0x0010a80001217983 */ /* 0x0021280000300800 */
[----:B------:R1:W-:Y:S04]  /*3b050*/  @!P1 STL [R1+0x105c], R49 ;  /* 0x00105c3101009387 */ /* 0x0003e80000100800 */
[----:B-1----:R-:W4:Y:S04]  /*3b060*/  LDL.LU R49, [R1+0x1e88] ;  /* 0x001e880001317983 */ /* 0x002f280000300800 */
[----:B------:R1:W-:Y:S04]  /*3b070*/  @!P6 STL [R1+0x1060], R48 ;  /* 0x001060300100e387 */ /* 0x0003e80000100800 */
[----:B-1----:R-:W4:Y:S04]  /*3b080*/  LDL.LU R48, [R1+0x1e90] ;  /* 0x001e900001307983 */ /* 0x002f280000300800 */
[----:B------:R1:W-:Y:S04]  /*3b090*/  STL [R1+0x1f9c], R30 ;  /* 0x001f9c1e01007387 */ /* 0x0003e80000100800 */
[----:B-1----:R0:W4:Y:S04]  /*3b0a0*/  LDL.LU R30, [R1+0x1090] ;  /* 0x00109000011e7983 */ /* 0x0021280000300800 */
[----:B------:R1:W-:Y:S04]  /*3b0b0*/  STL [R1+0x1f98], R31 ;  /* 0x001f981f01007387 */ /* 0x0003e80000100800 */
[----:B-1----:R0:W4:Y:S04]  /*3b0c0*/  LDL.LU R31, [R1+0x10b8] ;  /* 0x0010b800011f7983 */ /* 0x0021280000300800 */
[----:B------:R-:W4:Y:S04]  /*3b0d0*/  LDL.LU.64 R4, [R1+0x2078] ;  /* 0x0020780001047983 */ /* 0x000f280000300a00 */
[----:B--2---:R1:W-:Y:S04]  /*3b0e0*/  @!P6 STL [R1+0x1084], R0 ;  /* 0x001084000100e387 */ /* 0x0043e80000100800 */
[----:B-1----:R0:W2:Y:S04]  /*3b0f0*/  LDL.LU R0, [R1+0x2070] ;  /* 0x0020700001007983 */ /* 0x0020a80000300800 */
[----:B------:R1:W-:Y:S04]  /*3b100*/  STL.64 [R1+0x28], R2 ;  /* 0x0000280201007387 */ /* 0x0003e80000100a00 */
[----:B-1----:R-:W2:Y:S04]  /*3b110*/  LDL.LU.64 R2, [R1+0x2068] ;  /* 0x0020680001027983 */ /* 0x002ea80000300a00 */
[----:B---3--:R1:W-:Y:S04]  /*3b120*/  @!P1 STL [R1+0x1080], R52 ;  /* 0x0010803401009387 */ /* 0x0083e80000100800 */
[----:B------:R-:W3:Y:S04]  /*3b130*/  @!P1 LDG.E.U16 R41, desc[UR6][R50.64] ;  /* 0x0000000632299981 */ /* 0x000ee8000c1e1500 */
[----:B-1----:R0:W3:Y:S04]  /*3b140*/  LDL.LU R52, [R1+0x2060] ;  /* 0x0020600001347983 */ /* 0x0020e80000300800 */
[----:B----4-:R-:W4:Y:S04]  /*3b150*/  @!P1 LDG.E.U16 R32, desc[UR6][R38.64] ;  /* 0x0000000626209981 */ /* 0x010f28000c1e1500 */
[----:B------:R-:W4:Y:S04]  /*3b160*/  @!P6 LDG.E.U16 R33, desc[UR6][R8.64] ;  /* 0x000000060821e981 */ /* 0x000f28000c1e1500 */
[----:B------:R-:W4:Y:S04]  /*3b170*/  @!P6 LDG.E.U16 R40, desc[UR6][R48.64] ;  /* 0x000000063028e981 */ /* 0x000f28000c1e1500 */
[----:B------:R-:W4:Y:S04]  /*3b180*/  @!P1 LDG.E.U16 R30, desc[UR6][R10.64] ;  /* 0x000000060a1e9981 */ /* 0x000f28000c1e1500 */
[----:B--2---:R-:W2:Y:S04]  /*3b190*/  @!P1 LDG.E.U16 R0, desc[UR6][R6.64] ;  /* 0x0000000606009981 */ /* 0x004ea8000c1e1500 */
[----:B---3--:R-:W3:Y:S04]  /*3b1a0*/  @!P1 LDG.E.U16 R52, desc[UR6][R26.64] ;  /* 0x000000061a349981 */ /* 0x008ee8000c1e1500 */
[----:B------:R1:W-:Y:S04]  /*3b1b0*/  STL [R1+0x1fa4], R28 ;  /* 0x001fa41c01007387 */ /* 0x0003e80000100800 */
[----:B-1----:R0:W2:Y:S04]  /*3b1c0*/  LDL.LU R28, [R1+0x1094] ;  /* 0x00109400011c7983 */ /* 0x0020a80000300800 */
[----:B------:R1:W-:Y:S04]  /*3b1d0*/  STL [R1+0x1fa0], R29 ;  /* 0x001fa01d01007387 */ /* 0x0003e80000100800 */
[----:B-1----:R0:W4:Y:S04]  /*3b1e0*/  LDL.LU R29, [R1+0x1044] ;  /* 0x00104400011d7983 */ /* 0x0021280000300800 */
[----:B------:R1:W-:Y:S04]  /*3b1f0*/  STL [R1+0x1fac], R26 ;  /* 0x001fac1a01007387 */ /* 0x0003e80000100800 */
[----:B-1----:R0:W4:Y:S04]  /*3b200*/  LDL.LU R26, [R1+0x1064] ;  /* 0x00106400011a7983 */ /* 0x0021280000300800 */
[----:B------:R1:W-:Y:S04]  /*3b210*/  STL [R1+0x1fa8], R27 ;  /* 0x001fa81b01007387 */ /* 0x0003e80000100800 */
[----:B-1----:R0:W4:Y:S04]  /*3b220*/  LDL.LU R27, [R1+0x1098] ;  /* 0x00109800011b7983 */ /* 0x0021280000300800 */
[----:B------:R1:W-:Y:S04]  /*3b230*/  @!P6 STL [R1+0x1058], R53 ;  /* 0x001058350100e387 */ /* 0x0003e80000100800 */
[----:B-1----:R-:W4:Y:S04]  /*3b240*/  LDL.LU R53, [R1+0x1e8c] ;  /* 0x001e8c0001357983 */ /* 0x002f280000300800 */
[----:B---3--:R1:W-:Y:S04]  /*3b250*/  STL [R1+0x1054], R52 ;  /* 0x0010543401007387 */ /* 0x0083e80000100800 */
[----:B-1----:R-:W3:Y:S04]  /*3b260*/  LDL.LU R52, [R1+0x1eb0] ;  /* 0x001eb00001347983 */ /* 0x002ee80000300800 */
[----:B------:R1:W-:Y:S04]  /*3b270*/  STL.64 [R1+0x20], R48 ;  /* 0x0000203001007387 */ /* 0x0003e80000100a00 */
[----:B--2---:R-:W2:Y:S04]  /*3b280*/  @!P6 LDG.E.U16 R28, desc[UR6][R12.64] ;  /* 0x000000060c1ce981 */ /* 0x004ea8000c1e1500 */
[----:B----4-:R-:W4:Y:S04]  /*3b290*/  @!P1 LDG.E.U16 R29, desc[UR6][R18.64] ;  /* 0x00000006121d9981 */ /* 0x010f28000c1e1500 */
[----:B-1----:R0:W2:Y:S04]  /*3b2a0*/  LDL.LU.64 R48, [R1+0x2058] ;  /* 0x0020580001307983 */ /* 0x0020a80000300a00 */
[----:B------:R1:W-:Y:S04]  /*3b2b0*/  @!P6 STL [R1+0x107c], R40 ;  /* 0x00107c280100e387 */ /* 0x0003e80000100800 */
[----:B------:R-:W3:Y:S04]  /*3b2c0*/  @!P6 LDG.E.U16 R26, desc[UR6][R44.64] ;  /* 0x000000062c1ae981 */ /* 0x000ee8000c1e1500 */
[----:B-1----:R0:W3:Y:S04]  /*3b2d0*/  LDL.LU R40, [R1+0x2050] ;  /* 0x0020500001287983 */ /* 0x0020e80000300800 */
[----:B------:R0:W4:Y:S04]  /*3b2e0*/  LDL.LU.64 R50, [R1+0x2048] ;  /* 0x0020480001327983 */ /* 0x0001280000300a00 */
[----:B------:R1:W-:Y:S04]  /*3b2f0*/  @!P1 STL [R1+0x1078], R41 ;  /* 0x0010782901009387 */ /* 0x0003e80000100800 */
[----:B-1----:R0:W4:Y:S04]  /*3b300*/  LDL.LU R41, [R1+0x2040] ;  /* 0x0020400001297983 */ /* 0x0021280000300800 */
[----:B------:R1:W-:Y:S04]  /*3b310*/  STL [R1+0x1fb4], R24 ;  /* 0x001fb41801007387 */ /* 0x0003e80000100800 */
[----:B--2---:R-:W2:Y:S04]  /*3b320*/  @!P1 LDG.E.U16 R48, desc[UR6][R2.64] ;  /* 0x0000000602309981 */ /* 0x004ea8000c1e1500 */
[----:B------:R-:W2:Y:S04]  /*3b330*/  @!P6 LDG.E.U16 R49, desc[UR6][R4.64] ;  /* 0x000000060431e981 */ /* 0x000ea8000c1e1500 */
[----:B---3--:R-:W3:Y:S04]  /*3b340*/  @!P1 LDG.E.U16 R40, desc[UR6][R22.64] ;  /* 0x0000000616289981 */ /* 0x008ee8000c1e1500 */
[----:B----4-:R-:W4:Y:S04]  /*3b350*/  @!P6 LDG.E.U16 R50, desc[UR6][R36.64] ;  /* 0x000000062432e981 */ /* 0x010f28000c1e1500 */
[----:B------:R-:W2:Y:S04]  /*3b360*/  @!P1 LDG.E.U16 R51, desc[UR6][R34.64] ;  /* 0x0000000622339981 */ /* 0x000ea8000c1e1500 */
[----:B------:R-:W2:Y:S04]  /*3b370*/  @!P6 LDG.E.U16 R41, desc[UR6][R24.64] ;  /* 0x000000061829e981 */ /* 0x000ea8000c1e1500 */
[----:B-1----:R0:W3:Y:S04]  /*3b380*/  LDL.LU R24, [R1+0x1040] ;  /* 0x0010400001187983 */ /* 0x0020e80000300800 */
[----:B------:R1:W-:Y:S04]  /*3b390*/  STL [R1+0x1fb0], R25 ;  /* 0x001fb01901007387 */ /* 0x0003e80000100800 */
[----:B-1----:R0:W4:Y:S04]  /*3b3a0*/  LDL.LU R25, [R1+0x1074] ;  /* 0x0010740001197983 */ /* 0x0021280000300800 */
[----:B--2---:R1:W-:Y:S04]  /*3b3b0*/  STL [R1+0x1050], R41 ;  /* 0x0010502901007387 */ /* 0x0043e80000100800 */
[----:B-1----:R-:W2:Y:S04]  /*3b3c0*/  LDL.LU R41, [R1+0x1ea4] ;  /* 0x001ea40001297983 */ /* 0x002ea80000300800 */
[----:B---3--:R1:W-:Y:S04]  /*3b3d0*/  STL [R1+0x104c], R40 ;  /* 0x00104c2801007387 */ /* 0x0083e80000100800 */
[----:B------:R-:W3:Y:S04]  /*3b3e0*/  @!P6 LDG.E.U16 R24, desc[UR6][R16.64] ;  /* 0x000000061018e981 */ /* 0x000ee8000c1e1500 */
[----:B-1----:R-:W2:Y:S04]  /*3b3f0*/  LDL.LU R40, [R1+0x1eac] ;  /* 0x001eac0001287983 */ /* 0x002ea80000300800 */
[----:B------:R1:W-:Y:S04]  /*3b400*/  STL [R1+0x1fbc], R22 ;  /* 0x001fbc1601007387 */ /* 0x0003e80000100800 */
[----:B----4-:R-:W4:Y:S04]  /*3b410*/  @!P6 LDG.E.U16 R25, desc[UR6][R42.64] ;  /* 0x000000062a19e981 */ /* 0x010f28000c1e1500 */
[----:B-1----:R0:W2:Y:S04]  /*3b420*/  LDL.LU R22, [R1+0x106c] ;  /* 0x00106c0001167983 */ /* 0x0020a80000300800 */
[----:B------:R1:W-:Y:S04]  /*3b430*/  STL [R1+0x1fb8], R23 ;  /* 0x001fb81701007387 */ /* 0x0003e80000100800 */
[----:B-1----:R0:W3:Y:S04]  /*3b440*/  LDL.LU R23, [R1+0x1068] ;  /* 0x0010680001177983 */ /* 0x0020e80000300800 */
[----:B------:R0:W3:Y:S04]  /*3b450*/  LDL.LU.64 R42, [R1+0x2038] ;  /* 0x00203800012a7983 */ /* 0x0000e80000300a00 */
[----:B----4-:R-:W-:Y:S04]  /*3b460*/  STL [R1+0x1fcc], R25 ;  /* 0x001fcc1901007387 */ /* 0x010fe80000100800 */
[----:B------:R1:W-:Y:S04]  /*3b470*/  STL.64 [R1+0x8], R52 ;  /* 0x0000083401007387 */ /* 0x0003e80000100a00 */
[----:B--2---:R-:W2:Y:S04]  /*3b480*/  @!P6 LDG.E.U16 R22, desc[UR6][R40.64] ;  /* 0x000000062816e981 */ /* 0x004ea8000c1e1500 */
[----:B---3--:R-:W3:Y:S04]  /*3b490*/  @!P1 LDG.E.U16 R23, desc[UR6][R46.64] ;  /* 0x000000062e179981 */ /* 0x008ee8000c1e1500 */
[----:B------:R-:W4:Y:S04]  /*3b4a0*/  @!P1 LDG.E.U16 R43, desc[UR6][R52.64] ;  /* 0x00000006342b9981 */ /* 0x000f28000c1e1500 */
[----:B------:R-:W2:Y:S04]  /*3b4b0*/  @!P6 LDG.E.U16 R42, desc[UR6][R20.64] ;  /* 0x00000006142ae981 */ /* 0x000ea8000c1e1500 */
[----:B-1----:R0:W2:Y:S04]  /*3b4c0*/  LDL.LU R53, [R1+0x2034] ;  /* 0x0020340001357983 */ /* 0x0020a80000300800 */
[----:B------:R-:W3:Y:S04]  /*3b4d0*/  LDL.LU R25, [R1+0x1f5c] ;  /* 0x001f5c0001197983 */ /* 0x000ee80000300800 */
[----:B------:R1:W-:Y:S04]  /*3b4e0*/  STL [R1+0x1fc4], R20 ;  /* 0x001fc41401007387 */ /* 0x0003e80000100800 */
[----:B------:R-:W-:Y:S04]  /*3b4f0*/  STL [R1+0x1fc0], R21 ;  /* 0x001fc01501007387 */ /* 0x000fe80000100800 */
[----:B------:R-:W-:Y:S04]  /*3b500*/  STL [R1+0x1fd4], R29 ;  /* 0x001fd41d01007387 */ /* 0x000fe80000100800 */
[----:B------:R-:W-:Y:S04]  /*3b510*/  STL [R1+0x1fd0], R18 ;  /* 0x001fd01201007387 */ /* 0x000fe80000100800 */
[----:B------:R0:W-:Y:S04]  /*3b520*/  STL [R1+0x1fc8], R19 ;  /* 0x001fc81301007387 */ /* 0x0001e80000100800 */
[----:B-1----:R-:W4:Y:S04]  /*3b530*/  LDL.LU R20, [R1+0x1ea8] ;  /* 0x001ea80001147983 */ /* 0x002f280000300800 */
[----:B--2---:R-:W2:Y:S04]  /*3b540*/  @!P1 LDG.E.U16 R53, desc[UR6][R14.64] ;  /* 0x000000060e359981 */ /* 0x004ea8000c1e1500 */
[----:B------:R-:W-:Y:S04]  /*3b550*/  STL.64 [R1], R40 ;  /* 0x0000002801007387 */ /* 0x000fe80000100a00 */
[----:B0-----:R-:W4:Y:S04]  /*3b560*/  LDL.LU R19, [R1+0x1f08] ;  /* 0x001f080001137983 */ /* 0x001f280000300800 */
[----:B------:R-:W4:Y:S04]  /*3b570*/  LDL.LU R18, [R1+0x1f58] ;  /* 0x001f580001127983 */ /* 0x000f280000300800 */
[----:B------:R-:W-:Y:S04]  /*3b580*/  STL [R1+0x1fd8], R22 ;  /* 0x001fd81601007387 */ /* 0x000fe80000100800 */
[----:B---3--:R-:W-:Y:S04]  /*3b590*/  STL [R1+0x1fe4], R23 ;  /* 0x001fe41701007387 */ /* 0x008fe80000100800 */
[----:B------:R-:W-:Y:S04]  /*3b5a0*/  STL [R1+0x1fe0], R46 ;  /* 0x001fe02e01007387 */ /* 0x000fe80000100800 */
[----:B------:R-:W-:Y:S04]  /*3b5b0*/  STL [R1+0x1fdc], R47 ;  /* 0x001fdc2f01007387 */ /* 0x000fe80000100800 */
[----:B------:R-:W-:Y:S04]  /*3b5c0*/  STL [R1+0x1ff0], R24 ;  /* 0x001ff01801007387 */ /* 0x000fe80000100800 */
[----:B------:R-:W-:Y:S04]  /*3b5d0*/  STL [R1+0x1fec], R16 ;  /* 0x001fec1001007387 */ /* 0x000fe80000100800 */
[----:B------:R-:W-:Y:S04]  /*3b5e0*/  STL [R1+0x1fe8], R17 ;  /* 0x001fe81101007387 */ /* 0x000fe80000100800 */
[----:B--2---:R-:W-:Y:S04]  /*3b5f0*/  STL [R1+0x1ffc], R53 ;  /* 0x001ffc3501007387 */ /* 0x004fe80000100800 */
[----:B------:R-:W-:Y:S04]  /*3b600*/  STL [R1+0x1ff8], R14 ;  /* 0x001ff80e01007387 */ /* 0x000fe80000100800 */
[----:B------:R-:W-:Y:S04]  /*3b610*/  STL [R1+0x1ff4], R15 ;  /* 0x001ff40f01007387 */ /* 0x000fe80000100800 */
[----:B------:R-:W-:Y:S04]  /*3b620*/  STL [R1+0x2008], R26 ;  /* 0x0020081a01007387 */ /* 0x000fe80000100800 */
[----:B------:R-:W-:Y:S04]  /*3b630*/  STL [R1+0x2004], R44 ;  /* 0x0020042c01007387 */ /* 0x000fe80000100800 */
[----:B------:R-:W-:Y:S04]  /*3b640*/  STL [R1+0x2000], R45 ;  /* 0x0020002d01007387 */ /* 0x000fe80000100800 */
[----:B----4-:R0:W-:Y:S04]  /*3b650*/  STL [R1+0x1070], R43 ;  /* 0x0010702b01007387 */ /* 0x0101e80000100800 */
[----:B------:R1:W-:Y:S01]  /*3b660*/  STL [R1+0x1048], R42 ;  /* 0x0010482a01007387 */ /* 0x0003e20000100800 */
[----:B0-----:R-:W-:-:S02]  /*3b670*/  IMAD.MOV.U32 R43, RZ, RZ, R20 ;  /* 0x000000ffff2b7224 */ /* 0x001fc400078e0014 */
[----:B-1----:R-:W-:Y:S02]  /*3b680*/  IMAD.MOV.U32 R42, RZ, RZ, R25 ;  /* 0x000000ffff2a7224 */ /* 0x002fe400078e0019 */
[----:B------:R-:W2:Y:S04]  /*3b690*/  LDL.LU R25, [R1+0x1704] ;  /* 0x0017040001197983 */ /* 0x000ea80000300800 */
[----:B------:R-:W3:Y:S04]  /*3b6a0*/  @!P1 LDG.E.U16 R27, desc[UR6][R42.64] ;  /* 0x000000062a1b9981 */ /* 0x000ee8000c1e1500 */
[----:B------:R-:W4:Y:S01]  /*3b6b0*/  LDL.LU R20, [R1+0x16f8] ;  /* 0x0016f80001147983 */ /* 0x000f220000300800 */
[----:B------:R-:W-:-:S02]  /*3b6c0*/  IMAD.MOV.U32 R40, RZ, RZ, R18 ;  /* 0x000000ffff287224 */ /* 0x000fc400078e0012 */
[----:B------:R-:W0:Y:S01]  /*3b6d0*/  S2R R18, SR_TID.X ;  /* 0x0000000000127919 */ /* 0x000e220000002100 */
[----:B------:R-:W-:-:S05]  /*3b6e0*/  IMAD.MOV.U32 R41, RZ, RZ, R19 ;  /* 0x000000ffff297224 */ /* 0x000fca00078e0013 */
[----:B------:R-:W2:Y:S04]  /*3b6f0*/  @!P6 LDG.E.U16 R31, desc[UR6][R40.64] ;  /* 0x00000006281fe981 */ /* 0x000ea8000c1e1500 */
[----:B---3--:R1:W-:Y:S04]  /*3b700*/  STL [R1+0x2014], R27 ;  /* 0x0020141b01007387 */ /* 0x0083e80000100800 */
[----:B-1----:R-:W2:Y:S04]  /*3b710*/  LDL R27, [R1+0x1968] ;  /* 0x00196800011b7983 */ /* 0x002ea80000100800 */
[----:B------:R-:W-:Y:S04]  /*3b720*/  STL [R1+0x2010], R42 ;  /* 0x0020102a01007387 */ /* 0x000fe80000100800 */
[----:B------:R-:W-:Y:S04]  /*3b730*/  STL [R1+0x200c], R43 ;  /* 0x00200c2b01007387 */ /* 0x000fe80000100800 */
[----:B------:R-:W-:Y:S04]  /*3b740*/  STL [R1+0x2020], R28 ;  /* 0x0020201c01007387 */ /* 0x000fe80000100800 */
[----:B------:R-:W-:Y:S04]  /*3b750*/  STL [R1+0x201c], R12 ;  /* 0x00201c0c01007387 */ /* 0x000fe80000100800 */
[----:B------:R-:W-:Y:S04]  /*3b760*/  STL [R1+0x2018], R13 ;  /* 0x0020180d01007387 */ /* 0x000fe80000100800 */
[----:B------:R-:W-:Y:S04]  /*3b770*/  STL [R1+0x202c], R30 ;  /* 0x00202c1e01007387 */ /* 0x000fe80000100800 */
[----:B------:R1:W-:Y:S04]  /*3b780*/  STL [R1+0x2028], R10 ;  /* 0x0020280a01007387 */ /* 0x0003e80000100800 */
[----:B------:R3:W-:Y:S04]  /*3b790*/  STL [R1+0x2024], R11 ;  /* 0x0020240b01007387 */ /* 0x0007e80000100800 */
[----:B------:R-:W4:Y:S04]  /*3b7a0*/  LDL.LU R29, [R1+0x16f4] ;  /* 0x0016f400011d7983 */ /* 0x000f280000300800 */
[----:B------:R-:W4:Y:S04]  /*3b7b0*/  LDL.LU R21, [R1+0x16e8] ;  /* 0x0016e80001157983 */ /* 0x000f280000300800 */
[----:B------:R-:W-:Y:S01]  /*3b7c0*/  STL [R1+0x2030], R41 ;  /* 0x0020302901007387 */ /* 0x000fe20000100800 */
[C---:B0-----:R-:W-:Y:S01]  /*3b7d0*/  IMAD.SHL.U32 R52, R18.reuse, 0x2, RZ ;  /* 0x0000000212347824 */ /* 0x041fe200078e00ff */
[----:B-1----:R-:W-:-:S02]  /*3b7e0*/  LOP3.LUT R10, R18, 0x40, RZ, 0xc0, !PT ;  /* 0x00000040120a7812 */ /* 0x002fc400078ec0ff */
[----:B---3--:R-:W3:Y:S04]  /*3b7f0*/  LDL.LU R11, [R1+0x16e4] ;  /* 0x0016e400010b7983 */ /* 0x008ee80000300800 */
[----:B------:R-:W3:Y:S01]  /*3b800*/  LDL.LU R18, [R1+0x16d8] ;  /* 0x0016d80001127983 */ /* 0x000ee20000300800 */
[----:B------:R-:W-:-:S04]  /*3b810*/  LOP3.LUT R52, R52, 0x7e, RZ, 0xc0, !PT ;  /* 0x0000007e34347812 */ /* 0x000fc800078ec0ff */
[----:B------:R-:W-:Y:S01]  /*3b820*/  LEA R52, R10, R52, 0x5 ;  /* 0x000000340a347211 */ /* 0x000fe200078e28ff */
        /* <DEDUP_REMOVED lines=17> */
[----:B----4-:R0:W-:Y:S04]  /*3b940*/  STS.U16 [R27+UR76+0x22700], R20 ;  /* 0x022700141b007988 */ /* 0x0101e8000800044c */
[----:B------:R-:W4:Y:S04]  /*3b950*/  LDL.LU R24, [R1+0x1654] ;  /* 0x0016540001187983 */ /* 0x000f280000300800 */
[----:B------:R1:W-:Y:S04]  /*3b960*/  STS.U16 [R27+UR76+0x32700], R29 ;  /* 0x0327001d1b007988 */ /* 0x0003e8000800044c */
[----:B------:R1:W-:Y:S04]  /*3b970*/  STS.U16 [R27+UR76+0x22b00], R21 ;  /* 0x022b00151b007988 */ /* 0x0003e8000800044c */
[----:B0-----:R-:W4:Y:S04]  /*3b980*/  LDL.LU R20, [R1+0x1648] ;  /* 0x0016480001147983 */ /* 0x001f280000300800 */
[----:B------:R-:W4:Y:S04]  /*3b990*/  LDL.LU R47, [R1+0x1644] ;  /* 0x00164400012f7983 */ /* 0x000f280000300800 */
[----:B------:R-:W4:Y:S04]  /*3b9a0*/  LDL.LU R46, [R1+0x1638] ;  /* 0x00163800012e7983 */ /* 0x000f280000300800 */
[----:B-1----:R-:W4:Y:S04]  /*3b9b0*/  LDL.LU R29, [R1+0x1634] ;  /* 0x00163400011d7983 */ /* 0x002f280000300800 */
[----:B------:R-:W4:Y:S04]  /*3b9c0*/  LDL.LU R23, [R1+0x1628] ;  /* 0x0016280001177983 */ /* 0x000f280000300800 */
[----:B------:R-:W4:Y:S04]  /*3b9d0*/  LDL.LU R22, [R1+0x1624] ;  /* 0x0016240001167983 */ /* 0x000f280000300800 */
[----:B------:R-:W4:Y:S04]  /*3b9e0*/  LDL.LU R19, [R1+0x1618] ;  /* 0x0016180001137983 */ /* 0x000f280000300800 */
[----:B------:R-:W4:Y:S04]  /*3b9f0*/  LDL.LU R21, [R1+0x1614] ;  /* 0x0016140001157983 */ /* 0x000f280000300800 */
[----:B---3--:R-:W-:Y:S04]  /*3ba00*/  STS.U16 [R27+UR76+0x32b00], R11 ;  /* 0x032b000b1b007988 */ /* 0x008fe8000800044c */
[----:B------:R0:W-:Y:S04]  /*3ba10*/  STS.U16 [R27+UR76+0x22f00], R18 ;  /* 0x022f00121b007988 */ /* 0x0001e8000800044c */
[----:B0-----:R-:W3:Y:S04]  /*3ba20*/  LDL.LU R18, [R1+0x1608] ;  /* 0x0016080001127983 */ /* 0x001ee80000300800 */
[----:B--2---:R0:W-:Y:S04]  /*3ba30*/  STS.U16 [R27+UR76+0x32f00], R25 ;  /* 0x032f00191b007988 */ /* 0x0041e8000800044c */
[----:B0-----:R-:W2:Y:S04]  /*3ba40*/  LDL.LU R25, [R1+0x1604] ;  /* 0x0016040001197983 */ /* 0x001ea80000300800 */
        /* <DEDUP_REMOVED lines=15> */
[----:B----4-:R-:W-:Y:S04]  /*3bb40*/  STS.U16 [R27+UR76+0x34f00], R24 ;  /* 0x034f00181b007988 */ /* 0x010fe8000800044c */
[----:B------:R0:W-:Y:S04]  /*3bb50*/  STS.U16 [R27+UR76+0x25300], R20 ;  /* 0x025300141b007988 */ /* 0x0001e8000800044c */
[----:B------:R-:W-:Y:S04]  /*3bb60*/  STS.U16 [R27+UR76+0x35300], R47 ;  /* 0x0353002f1b007988 */ /* 0x000fe8000800044c */
[----:B------:R-:W-:Y:S04]  /*3bb70*/  STS.U16 [R27+UR76+0x25700], R46 ;  /* 0x0257002e1b007988 */ /* 0x000fe8000800044c */
[----:B------:R1:W-:Y:S04]  /*3bb80*/  STS.U16 [R27+UR76+0x35700], R29 ;  /* 0x0357001d1b007988 */ /* 0x0003e8000800044c */
[----:B------:R-:W-:Y:S04]  /*3bb90*/  STS.U16 [R27+UR76+0x25b00], R23 ;  /* 0x025b00171b007988 */ /* 0x000fe8000800044c */
[----:B------:R-:W-:Y:S04]  /*3bba0*/  STS.U16 [R27+UR76+0x35b00], R22 ;  /* 0x035b00161b007988 */ /* 0x000fe8000800044c */
[----:B0-----:R-:W4:Y:S04]  /*3bbb0*/  LDL.LU R20, [R1+0x15f8] ;  /* 0x0015f80001147983 */ /* 0x001f280000300800 */
[----:B-1----:R-:W4:Y:S04]  /*3bbc0*/  LDL.LU R29, [R1+0x15f4] ;  /* 0x0015f400011d7983 */ /* 0x002f280000300800 */
[----:B------:R0:W-:Y:S04]  /*3bbd0*/  STS.U16 [R27+UR76+0x25f00], R19 ;  /* 0x025f00131b007988 */ /* 0x0001e8000800044c */
[----:B------:R1:W-:Y:S04]  /*3bbe0*/  STS.U16 [R27+UR76+0x35f00], R21 ;  /* 0x035f00151b007988 */ /* 0x0003e8000800044c */
[----:B0-----:R-:W4:Y:S04]  /*3bbf0*/  LDL.LU R19, [R1+0x111c] ;  /* 0x00111c0001137983 */ /* 0x001f280000300800 */
[----:B-1----:R-:W4:Y:S04]  /*3bc00*/  LDL.LU R21, [R1+0x1118] ;  /* 0x0011180001157983 */ /* 0x002f280000300800 */
        /* <DEDUP_REMOVED lines=15> */
[----:B---3--:R-:W-:Y:S04]  /*3bd00*/  STS.U16 [R27+UR76+0x26300], R18 ;  /* 0x026300121b007988 */ /* 0x008fe8000800044c */
[----:B------:R-:W3:Y:S04]  /*3bd10*/  LDL.LU R17, [R1+0x1734] ;  /* 0x0017340001117983 */ /* 0x000ee80000300800 */
[----:B------:R-:W3:Y:S04]  /*3bd20*/  LDL.LU R16, [R1+0x1730] ;  /* 0x0017300001107983 */ /* 0x000ee80000300800 */
[----:B--2---:R0:W-:Y:S04]  /*3bd30*/  STS.U16 [R27+UR76+0x36300], R25 ;  /* 0x036300191b007988 */ /* 0x0041e8000800044c */
[----:B0-----:R-:W2:Y:S04]  /*3bd40*/  LDL.LU R25, [R1+0x172c] ;  /* 0x00172c0001197983 */ /* 0x001ea80000300800 */
[----:B------:R-:W2:Y:S04]  /*3bd50*/  LDL.LU R24, [R1+0x1728] ;  /* 0x0017280001187983 */ /* 0x000ea80000300800 */
[----:B------:R-:W2:Y:S04]  /*3bd60*/  LDL.LU R47, [R1+0x1724] ;  /* 0x00172400012f7983 */ /* 0x000ea80000300800 */
[----:B----4-:R0:W-:Y:S04]  /*3bd70*/  STS.U16 [R27+UR76+0x26700], R20 ;  /* 0x026700141b007988 */ /* 0x0101e8000800044c */
[----:B------:R1:W-:Y:S04]  /*3bd80*/  STS.U16 [R27+UR76+0x36700], R29 ;  /* 0x0367001d1b007988 */ /* 0x0003e8000800044c */
[----:B0-----:R-:W4:Y:S04]  /*3bd90*/  LDL.LU R20, [R1+0x1720] ;  /* 0x0017200001147983 */ /* 0x001f280000300800 */
[----:B------:R-:W4:Y:S04]  /*3bda0*/  LDL.LU R46, [R1+0x171c] ;  /* 0x00171c00012e7983 */ /* 0x000f280000300800 */
[----:B------:R-:W4:Y:S04]  /*3bdb0*/  LDL.LU R23, [R1+0x1718] ;  /* 0x0017180001177983 */ /* 0x000f280000300800 */
[----:B------:R-:W4:Y:S04]  /*3bdc0*/  LDL.LU R18, [R1+0x1714] ;  /* 0x0017140001127983 */ /* 0x000f280000300800 */
[----:B-1----:R-:W4:Y:S04]  /*3bdd0*/  LDL.LU R29, [R1+0x1710] ;  /* 0x00171000011d7983 */ /* 0x002f280000300800 */
[----:B------:R0:W-:Y:S04]  /*3bde0*/  STS.U16 [R27+UR76+0x26b00], R19 ;  /* 0x026b00131b007988 */ /* 0x0001e8000800044c */
        /* <DEDUP_REMOVED lines=15> */
[----:B------:R-:W-:Y:S04]  /*3bee0*/  STS.U16 [R45+UR76+0x20780], R14 ;  /* 0x0207800e2d007988 */ /* 0x000fe8000800044c */
[----:B-1----:R-:W4:Y:S04]  /*3bef0*/  LDL.LU R21, [R1+0x1700] ;  /* 0x0017000001157983 */ /* 0x002f280000300800 */
[----:B------:R-:W-:Y:S04]  /*3bf00*/  STS.U16 [R45+UR76+0x30780], R53 ;  /* 0x030780352d007988 */ /* 0x000fe8000800044c */
[----:B---3--:R-:W-:Y:S04]  /*3bf10*/  STS.U16 [R45+UR76+0x20b80], R17 ;  /* 0x020b80112d007988 */ /* 0x008fe8000800044c */
[----:B------:R-:W-:Y:S04]  /*3bf20*/  STS.U16 [R45+UR76+0x30b80], R16 ;  /* 0x030b80102d007988 */ /* 0x000fe8000800044c */
[----:B------:R0:W5:Y:S04]  /*3bf30*/  LDL.LU R41, [R1+0x2030] ;  /* 0x0020300001297983 */ /* 0x0001680000300800 */
[----:B--2---:R1:W-:Y:S04]  /*3bf40*/  STS.U16 [R45+UR76+0x20f80], R25 ;  /* 0x020f80192d007988 */ /* 0x0043e8000800044c */
[----:B-1----:R-:W2:Y:S04]  /*3bf50*/  LDL.LU R25, [R1+0x16fc] ;  /* 0x0016fc0001197983 */ /* 0x002ea80000300800 */
[----:B------:R-:W-:Y:S04]  /*3bf60*/  STS.U16 [R45+UR76+0x30f80], R24 ;  /* 0x030f80182d007988 */ /* 0x000fe8000800044c */
[----:B------:R-:W-:Y:S04]  /*3bf70*/  STS.U16 [R45+UR76+0x21380], R47 ;  /* 0x0213802f2d007988 */ /* 0x000fe8000800044c */
[----:B----4-:R1:W-:Y:S04]  /*3bf80*/  STS.U16 [R45+UR76+0x31380], R20 ;  /* 0x031380142d007988 */ /* 0x0103e8000800044c */
[----:B------:R-:W-:Y:S04]  /*3bf90*/  STS.U16 [R45+UR76+0x21780], R46 ;  /* 0x0217802e2d007988 */ /* 0x000fe8000800044c */
[----:B------:R-:W-:Y:S04]  /*3bfa0*/  STS.U16 [R45+UR76+0x31780], R23 ;  /* 0x031780172d007988 */ /* 0x000fe8000800044c */
[----:B------:R3:W-:Y:S04]  /*3bfb0*/  STS.U16 [R45+UR76+0x21b80], R18 ;  /* 0x021b80122d007988 */ /* 0x0007e8000800044c */
[----:B------:R4:W-:Y:S04]  /*3bfc0*/  STS.U16 [R45+UR76+0x31b80], R29 ;  /* 0x031b801d2d007988 */ /* 0x0009e8000800044c */
[----:B-1----:R-:W2:Y:S04]  /*3bfd0*/  LDL.LU R20, [R1+0x16f0] ;  /* 0x0016f00001147983 */ /* 0x002ea80000300800 */
[----:B---3--:R-:W3:Y:S04]  /*3bfe0*/  LDL.LU R18, [R1+0x16ec] ;  /* 0x0016ec0001127983 */ /* 0x008ee80000300800 */
[----:B----4-:R-:W4:Y:S04]  /*3bff0*/  LDL.LU R29, [R1+0x16e0] ;  /* 0x0016e000011d7983 */ /* 0x010f280000300800 */
        /* <DEDUP_REMOVED lines=15> */
[----:B------:R-:W-:Y:S04]  /*3c0f0*/  STS.U16 [R45+UR76+0x31f80], R19 ;  /* 0x031f80132d007988 */ /* 0x000fe8000800044c */
[----:B------:R-:W4:Y:S04]  /*3c100*/  LDL.LU R17, [R1+0x166c] ;  /* 0x00166c0001117983 */ /* 0x000f280000300800 */
[----:B------:R1:W-:Y:S04]  /*3c110*/  STS.U16 [R45+UR76+0x22380], R21 ;  /* 0x022380152d007988 */ /* 0x0003e8000800044c */
[----:B------:R-:W4:Y:S04]  /*3c120*/  LDL.LU R16, [R1+0x1660] ;  /* 0x0016600001107983 */ /* 0x000f280000300800 */
[----:B-1----:R-:W4:Y:S04]  /*3c130*/  LDL.LU R21, [R1+0x165c] ;  /* 0x00165c0001157983 */ /* 0x002f280000300800 */
[----:B------:R-:W4:Y:S04]  /*3c140*/  LDL.LU R24, [R1+0x1650] ;  /* 0x0016500001187983 */ /* 0x000f280000300800 */
[----:B------:R-:W4:Y:S04]  /*3c150*/  LDL.LU R47, [R1+0x164c] ;  /* 0x00164c00012f7983 */ /* 0x000f280000300800 */
[----:B--2---:R1:W-:Y:S04]  /*3c160*/  STS.U16 [R45+UR76+0x32380], R25 ;  /* 0x032380192d007988 */ /* 0x0043e8000800044c */
[----:B-1----:R-:W2:Y:S04]  /*3c170*/  LDL.LU R25, [R1+0x1640] ;  /* 0x0016400001197983 */ /* 0x002ea80000300800 */
[----:B------:R-:W2:Y:S04]  /*3c180*/  LDL.LU R46, [R1+0x163c] ;  /* 0x00163c00012e7983 */ /* 0x000ea80000300800 */
[----:B------:R-:W2:Y:S04]  /*3c190*/  LDL.LU R23, [R1+0x1630] ;  /* 0x0016300001177983 */ /* 0x000ea80000300800 */
[----:B------:R-:W2:Y:S04]  /*3c1a0*/  LDL.LU R19, [R1+0x162c] ;  /* 0x00162c0001137983 */ /* 0x000ea80000300800 */
[----:B------:R1:W-:Y:S04]  /*3c1b0*/  STS.U16 [R45+UR76+0x22780], R20 ;  /* 0x022780142d007988 */ /* 0x0003e8000800044c */
[----:B---3--:R3:W-:Y:S04]  /*3c1c0*/  STS.U16 [R45+UR76+0x32780], R18 ;  /* 0x032780122d007988 */ /* 0x0087e8000800044c */
[----:B----4-:R4:W-:Y:S04]  /*3c1d0*/  STS.U16 [R45+UR76+0x22b80], R29 ;  /* 0x022b801d2d007988 */ /* 0x0109e8000800044c */
[----:B------:R-:W-:Y:S04]  /*3c1e0*/  STS.U16 [R45+UR76+0x32b80], R11 ;  /* 0x032b800b2d007988 */ /* 0x000fe8000800044c */
[----:B------:R-:W-:Y:S04]  /*3c1f0*/  STS.U16 [R45+UR76+0x22f80], R10 ;  /* 0x022f800a2d007988 */ /* 0x000fe8000800044c */
[----:B-1----:R-:W2:Y:S04]  /*3c200*/  LDL.LU R20, [R1+0x1620] ;  /* 0x0016200001147983 */ /* 0x002ea80000300800 */
        /* <DEDUP_REMOVED lines=11> */
[----:B------:R-:W2:Y:S04]  /*3c2c0*/  LDL.LU R22, [R1+0x161c] ;  /* 0x00161c0001167983 */ /* 0x000ea80000300800 */
[----:B------:R-:W-:Y:S04]  /*3c2d0*/  STS.U16 [R45+UR76+0x24780], R53 ;  /* 0x024780352d007988 */ /* 0x000fe8000800044c */
[----:B---3--:R-:W3:Y:S04]  /*3c2e0*/  LDL.LU R18, [R1+0x1610] ;  /* 0x0016100001127983 */ /* 0x008ee80000300800 */
[----:B------:R-:W-:Y:S04]  /*3c2f0*/  STS.U16 [R45+UR76+0x34780], R17 ;  /* 0x034780112d007988 */ /* 0x000fe8000800044c */
[----:B------:R-:W-:Y:S04]  /*3c300*/  STS.U16 [R45+UR76+0x24b80], R16 ;  /* 0x024b80102d007988 */ /* 0x000fe8000800044c */
[----:B----4-:R-:W4:Y:S04]  /*3c310*/  LDL.LU R29, [R1+0x160c] ;  /* 0x00160c00011d7983 */ /* 0x010f280000300800 */
[----:B------:R1:W-:Y:S04]  /*3c320*/  STS.U16 [R45+UR76+0x34b80], R21 ;  /* 0x034b80152d007988 */ /* 0x0003e8000800044c */
[----:B------:R-:W-:Y:S04]  /*3c330*/  STS.U16 [R45+UR76+0x24f80], R24 ;  /* 0x024f80182d007988 */ /* 0x000fe8000800044c */
[----:B------:R-:W-:Y:S04]  /*3c340*/  STS.U16 [R45+UR76+0x34f80], R47 ;  /* 0x034f802f2d007988 */ /* 0x000fe8000800044c */
[----:B-1----:R-:W4:Y:S04]  /*3c350*/  LDL.LU R21, [R1+0x1600] ;  /* 0x0016000001157983 */ /* 0x002f280000300800 */
[----:B--2---:R1:W-:Y:S04]  /*3c360*/  STS.U16 [R45+UR76+0x25380], R25 ;  /* 0x025380192d007988 */ /* 0x0043e8000800044c */
[----:B-1----:R-:W2:Y:S04]  /*3c370*/  LDL.LU R25, [R1+0x15fc] ;  /* 0x0015fc0001197983 */ /* 0x002ea80000300800 */
[----:B------:R-:W-:Y:S04]  /*3c380*/  STS.U16 [R45+UR76+0x35380], R46 ;  /* 0x0353802e2d007988 */ /* 0x000fe8000800044c */
[----:B------:R-:W-:Y:S04]  /*3c390*/  STS.U16 [R45+UR76+0x25780], R23 ;  /* 0x025780172d007988 */ /* 0x000fe8000800044c */
[----:B------:R1:W-:Y:S04]  /*3c3a0*/  STS.U16 [R45+UR76+0x35780], R19 ;  /* 0x035780132d007988 */ /* 0x0003e8000800044c */
[----:B-1----:R-:W2:Y:S04]  /*3c3b0*/  LDL.LU R19, [R1+0x15f0] ;  /* 0x0015f00001137983 */ /* 0x002ea80000300800 */
[----:B------:R1:W-:Y:S04]  /*3c3c0*/  STS.U16 [R45+UR76+0x25b80], R20 ;  /* 0x025b80142d007988 */ /* 0x0003e8000800044c */
[----:B-1----:R-:W2:Y:S04]  /*3c3d0*/  LDL.LU R20, [R1+0x15ec] ;  /* 0x0015ec0001147983 */ /* 0x002ea80000300800 */
        /* <DEDUP_REMOVED lines=16> */
[----:B---3--:R1:W-:Y:S04]  /*3c4e0*/  STS.U16 [R45+UR76+0x25f80], R18 ;  /* 0x025f80122d007988 */ /* 0x0083e8000800044c */
[----:B------:R-:W3:Y:S04]  /*3c4f0*/  LDL.LU R16, [R1+0x105c] ;  /* 0x00105c0001107983 */ /* 0x000ee80000300800 */
[----:B----4-:R-:W-:Y:S04]  /*3c500*/  STS.U16 [R45+UR76+0x35f80], R29 ;  /* 0x035f801d2d007988 */ /* 0x010fe8000800044c */
[----:B------:R4:W-:Y:S04]  /*3c510*/  STS.U16 [R45+UR76+0x26380], R21 ;  /* 0x026380152d007988 */ /* 0x0009e8000800044c */
[----:B-1----:R-:W3:Y:S04]  /*3c520*/  LDL.LU R18, [R1+0x1084] ;  /* 0x0010840001127983 */ /* 0x002ee80000300800 */
[----:B------:R-:W3:Y:S04]  /*3c530*/  LDL.LU R17, [R1+0x1080] ;  /* 0x0010800001117983 */ /* 0x000ee80000300800 */
[----:B------:R-:W3:Y:S04]  /*3c540*/  LDL.LU R23, [R1+0x1058] ;  /* 0x0010580001177983 */ /* 0x000ee80000300800 */
[----:B----4-:R-:W4:Y:S04]  /*3c550*/  LDL.LU R21, [R1+0x1054] ;  /* 0x0010540001157983 */ /* 0x010f280000300800 */
[----:B------:R-:W3:Y:S04]  /*3c560*/  LDL.LU R47, [R1+0x107c] ;  /* 0x00107c00012f7983 */ /* 0x000ee80000300800 */
[----:B------:R-:W3:Y:S04]  /*3c570*/  LDL.LU R22, [R1+0x1078] ;  /* 0x0010780001167983 */ /* 0x000ee80000300800 */
[----:B------:R-:W3:Y:S04]  /*3c580*/  LDL.LU R29, [R1+0x1050] ;  /* 0x00105000011d7983 */ /* 0x000ee80000300800 */
[----:B--2---:R1:W-:Y:S04]  /*3c590*/  STS.U16 [R45+UR76+0x36380], R25 ;  /* 0x036380192d007988 */ /* 0x0043e8000800044c */
[----:B-1----:R-:W2:Y:S04]  /*3c5a0*/  LDL.LU R25, [R1+0x104c] ;  /* 0x00104c0001197983 */ /* 0x002ea80000300800 */
[----:B------:R-:W2:Y:S04]  /*3c5b0*/  LDL R24, [R1+0x103c] ;  /* 0x00103c0001187983 */ /* 0x000ea80000100800 */
[----:B------:R1:W-:Y:S04]  /*3c5c0*/  STS.U16 [R45+UR76+0x26780], R19 ;  /* 0x026780132d007988 */ /* 0x0003e8000800044c */
[----:B-1----:R-:W4:Y:S04]  /*3c5d0*/  LDL.LU R19, [R1+0x1070] ;  /* 0x0010700001137983 */ /* 0x002f280000300800 */
        /* <DEDUP_REMOVED lines=8> */
[----:B-1----:R-:W4:Y:S04]  /*3c660*/  LDL.LU R20, [R1+0x1048] ;  /* 0x0010480001147983 */ /* 0x002f280000300800 */
[----:B0-----:R-:W4:Y:S04]  /*3c670*/  LDL.LU R30, [R1+0x202c] ;  /* 0x00202c00011e7983 */ /* 0x001f280000300800 */
[----:B------:R0:W5:Y:S04]  /*3c680*/  LDL.LU R10, [R1+0x2028] ;  /* 0x00202800010a7983 */ /* 0x0001680000300800 */
[----:B------:R0:W5:Y:S04]  /*3c690*/  LDL.LU R11, [R1+0x2024] ;  /* 0x00202400010b7983 */ /* 0x0001680000300800 */
[----:B------:R-:W4:Y:S04]  /*3c6a0*/  LDL.LU R28, [R1+0x2020] ;  /* 0x00202000011c7983 */ /* 0x000f280000300800 */
[----:B------:R1:W-:Y:S04]  /*3c6b0*/  STS.U16 [R45+UR76+0x37780], R42 ;  /* 0x0377802a2d007988 */ /* 0x0003e8000800044c */
[----:B------:R0:W5:Y:S04]  /*3c6c0*/  LDL.LU R12, [R1+0x201c] ;  /* 0x00201c00010c7983 */ /* 0x0001680000300800 */
[----:B------:R0:W-:Y:S04]  /*3c6d0*/  STS.U16 [R45+UR76+0x27b80], R43 ;  /* 0x027b802b2d007988 */ /* 0x0001e8000800044c */
[----:B------:R0:W5:Y:S04]  /*3c6e0*/  LDL.LU R13, [R1+0x2018] ;  /* 0x00201800010d7983 */ /* 0x0001680000300800 */
[----:B------:R0:W-:Y:S04]  /*3c6f0*/  STS.U16 [R45+UR76+0x37b80], R26 ;  /* 0x037b801a2d007988 */ /* 0x0001e8000800044c */
[----:B------:R-:W4:Y:S04]  /*3c700*/  LDL.LU R27, [R1+0x2014] ;  /* 0x00201400011b7983 */ /* 0x000f280000300800 */
[----:B------:R0:W-:Y:S04]  /*3c710*/  STS.U16 [R45+UR76+0x27f80], R44 ;  /* 0x027f802c2d007988 */ /* 0x0001e8000800044c */
[----:B------:R0:W-:Y:S04]  /*3c720*/  STS.U16 [R45+UR76+0x37f80], R46 ;  /* 0x037f802e2d007988 */ /* 0x0001e8000800044c */
[----:B-1----:R1:W5:Y:S04]  /*3c730*/  LDL.LU R42, [R1+0x2010] ;  /* 0x00201000012a7983 */ /* 0x0023680000300800 */
[----:B0-----:R1:W5:Y:S04]  /*3c740*/  LDL.LU R43, [R1+0x200c] ;  /* 0x00200c00012b7983 */ /* 0x0013680000300800 */
[----:B------:R-:W4:Y:S04]  /*3c750*/  LDL.LU R26, [R1+0x2008] ;  /* 0x00200800011a7983 */ /* 0x000f280000300800 */
[----:B------:R1:W5:Y:S04]  /*3c760*/  LDL.LU R44, [R1+0x2004] ;  /* 0x00200400012c7983 */ /* 0x0003680000300800 */
[----:B------:R1:W5:Y:S01]  /*3c770*/  LDL.LU R45, [R1+0x2000] ;  /* 0x00200000012d7983 */ /* 0x0003620000300800 */
[----:B------:R-:W-:-:S03]  /*3c780*/  LOP3.LUT R46, R52, 0x10, RZ, 0x3c, !PT ;  /* 0x00000010342e7812 */ /* 0x000fc600078e3cff */
[----:B--2---:R0:W-:Y:S04]  /*3c790*/  STS.U16 [R24+UR76+0x42000], R53 ;  /* 0x0420003518007988 */ /* 0x0041e8000800044c */
[----:B------:R2:W-:Y:S04]  /*3c7a0*/  STS.U16 [R24+UR76+0x43000], R14 ;  /* 0x0430000e18007988 */ /* 0x0005e8000800044c */
[----:B------:R0:W-:Y:S04]  /*3c7b0*/  STS.U16 [R24+UR76+0x42400], R15 ;  /* 0x0424000f18007988 */ /* 0x0001e8000800044c */
[----:B---3--:R3:W-:Y:S04]  /*3c7c0*/  STS.U16 [R24+UR76+0x43400], R16 ;  /* 0x0434001018007988 */ /* 0x0087e8000800044c */
[----:B------:R1:W-:Y:S04]  /*3c7d0*/  STS.U16 [R46+UR76+0x42080], R18 ;  /* 0x042080122e007988 */ /* 0x0003e8000800044c */
[----:B------:R1:W-:Y:S04]  /*3c7e0*/  STS.U16 [R46+UR76+0x43080], R17 ;  /* 0x043080112e007988 */ /* 0x0003e8000800044c */
[----:B0-----:R-:W4:Y:S04]  /*3c7f0*/  LDL.LU R53, [R1+0x1ffc] ;  /* 0x001ffc0001357983 */ /* 0x001f280000300800 */
[----:B--2---:R0:W5:Y:S04]  /*3c800*/  LDL.LU R14, [R1+0x1ff8] ;  /* 0x001ff800010e7983 */ /* 0x0041680000300800 */
[----:B------:R0:W5:Y:S04]  /*3c810*/  LDL.LU R15, [R1+0x1ff4] ;  /* 0x001ff400010f7983 */ /* 0x0001680000300800 */
[----:B---3--:R-:W2:Y:S01]  /*3c820*/  LDL.LU R24, [R1+0x1ff0] ;  /* 0x001ff00001187983 */ /* 0x008ea20000300800 */
[----:B-1----:R-:W-:-:S03]  /*3c830*/  LOP3.LUT R18, R52, 0x20, RZ, 0x3c, !PT ;  /* 0x0000002034127812 */ /* 0x002fc600078e3cff */
[----:B------:R0:W5:Y:S04]  /*3c840*/  LDL.LU R16, [R1+0x1fec] ;  /* 0x001fec0001107983 */ /* 0x0001680000300800 */
[----:B------:R0:W5:Y:S04]  /*3c850*/  LDL.LU R17, [R1+0x1fe8] ;  /* 0x001fe80001117983 */ /* 0x0001680000300800 */
[----:B------:R1:W-:Y:S04]  /*3c860*/  STS.U16 [R46+UR76+0x42480], R23 ;  /* 0x042480172e007988 */ /* 0x0003e8000800044c */
[----:B----4-:R3:W-:Y:S04]  /*3c870*/  STS.U16 [R46+UR76+0x43480], R21 ;  /* 0x043480152e007988 */ /* 0x0107e8000800044c */
[----:B------:R4:W-:Y:S04]  /*3c880*/  STS.U16 [R18+UR76+0x42100], R47 ;  /* 0x0421002f12007988 */ /* 0x0009e8000800044c */
[----:B------:R0:W-:Y:S04]  /*3c890*/  STS.U16 [R18+UR76+0x43100], R22 ;  /* 0x0431001612007988 */ /* 0x0001e8000800044c */
[----:B------:R0:W-:Y:S04]  /*3c8a0*/  STS.U16 [R18+UR76+0x42500], R29 ;  /* 0x0425001d12007988 */ /* 0x0001e8000800044c */
[----:B------:R0:W-:Y:S04]  /*3c8b0*/  STS.U16 [R18+UR76+0x43500], R25 ;  /* 0x0435001912007988 */ /* 0x0001e8000800044c */
[----:B-1----:R-:W2:Y:S04]  /*3c8c0*/  LDL.LU R23, [R1+0x1fe4] ;  /* 0x001fe40001177983 */ /* 0x002ea80000300800 */
[----:B---3--:R1:W5:Y:S04]  /*3c8d0*/  LDL.LU R46, [R1+0x1fe0] ;  /* 0x001fe000012e7983 */ /* 0x0083680000300800 */
[----:B----4-:R1:W5:Y:S04]  /*3c8e0*/  LDL.LU R47, [R1+0x1fdc] ;  /* 0x001fdc00012f7983 */ /* 0x0103680000300800 */
[----:B0-----:R-:W3:Y:S04]  /*3c8f0*/  LDL.LU R22, [R1+0x1fd8] ;  /* 0x001fd80001167983 */ /* 0x001ee80000300800 */
[----:B------:R-:W4:Y:S04]  /*3c900*/  LDL.LU R29, [R1+0x1fd4] ;  /* 0x001fd400011d7983 */ /* 0x000f280000300800 */
[----:B------:R1:W5:Y:S04]  /*3c910*/  LDL.LU R18, [R1+0x1fd0] ;  /* 0x001fd00001127983 */ /* 0x0003680000300800 */
[----:B------:R-:W2:Y:S01]  /*3c920*/  LDL.LU R25, [R1+0x1fcc] ;  /* 0x001fcc0001197983 */ /* 0x000ea20000300800 */
[----:B------:R-:W-:-:S05]  /*3c930*/  LOP3.LUT R21, R52, 0x30, RZ, 0x3c, !PT ;  /* 0x0000003034157812 */ /* 0x000fca00078e3cff */
[----:B--2---:R0:W-:Y:S04]  /*3c940*/  STS.U16 [R21+UR76+0x42180], R25 ;  /* 0x0421801915007988 */ /* 0x0041e8000800044c */
[----:B------:R2:W-:Y:S04]  /*3c950*/  STS.U16 [R21+UR76+0x43180], R19 ;  /* 0x0431801315007988 */ /* 0x0005e8000800044c */
[----:B------:R1:W-:Y:S04]  /*3c960*/  STS.U16 [R21+UR76+0x42580], R20 ;  /* 0x0425801415007988 */ /* 0x0003e8000800044c */
[----:B----4-:R4:W-:Y:S01]  /*3c970*/  STS.U16 [R21+UR76+0x43580], R29 ;  /* 0x0435801d15007988 */ /* 0x0109e2000800044c */
[----:B0-----:R-:W-:-:S03]  /*3c980*/  LOP3.LUT R25, R52, 0x40, RZ, 0x3c, !PT ;  /* 0x0000004034197812 */ /* 0x001fc600078e3cff */
[----:B--2---:R0:W5:Y:S04]  /*3c990*/  LDL.LU R19, [R1+0x1fc8] ;  /* 0x001fc80001137983 */ /* 0x0041680000300800 */
[----:B-1----:R0:W5:Y:S01]  /*3c9a0*/  LDL.LU R20, [R1+0x1fc4] ;  /* 0x001fc40001147983 */ /* 0x0021620000300800 */
[----:B----4-:R-:W-:-:S03]  /*3c9b0*/  LOP3.LUT R29, R52, 0x50, RZ, 0x3c, !PT ;  /* 0x00000050341d7812 */ /* 0x010fc600078e3cff */
[----:B------:R0:W5:Y:S04]  /*3c9c0*/  LDL.LU R21, [R1+0x1fc0] ;  /* 0x001fc00001157983 */ /* 0x0001680000300800 */
[----:B---3--:R1:W-:Y:S04]  /*3c9d0*/  STS.U16 [R25+UR76+0x42200], R22 ;  /* 0x0422001619007988 */ /* 0x0083e8000800044c */
[----:B------:R2:W-:Y:S04]  /*3c9e0*/  STS.U16 [R25+UR76+0x43200], R23 ;  /* 0x0432001719007988 */ /* 0x0005e8000800044c */
[----:B------:R3:W-:Y:S04]  /*3c9f0*/  STS.U16 [R25+UR76+0x42600], R24 ;  /* 0x0426001819007988 */ /* 0x0007e8000800044c */
[----:B------:R4:W-:Y:S04]  /*3ca00*/  STS.U16 [R25+UR76+0x43600], R53 ;  /* 0x0436003519007988 */ /* 0x0009e8000800044c */
[----:B------:R0:W-:Y:S04]  /*3ca10*/  STS.U16 [R29+UR76+0x42280], R26 ;  /* 0x0422801a1d007988 */ /* 0x0001e8000800044c */
[----:B------:R0:W-:Y:S04]  /*3ca20*/  STS.U16 [R29+UR76+0x43280], R27 ;  /* 0x0432801b1d007988 */ /* 0x0001e8000800044c */
[----:B-1----:R1:W5:Y:S04]  /*3ca30*/  LDL.LU R22, [R1+0x1fbc] ;  /* 0x001fbc0001167983 */ /* 0x0023680000300800 */
[----:B--2---:R1:W5:Y:S04]  /*3ca40*/  LDL.LU R23, [R1+0x1fb8] ;  /* 0x001fb80001177983 */ /* 0x0043680000300800 */
[----:B---3--:R1:W5:Y:S04]  /*3ca50*/  LDL.LU R24, [R1+0x1fb4] ;  /* 0x001fb40001187983 */ /* 0x0083680000300800 */
[----:B----4-:R1:W5:Y:S01]  /*3ca60*/  LDL.LU R25, [R1+0x1fb0] ;  /* 0x001fb00001197983 */ /* 0x0103620000300800 */
[----:B------:R-:W-:-:S03]  /*3ca70*/  LOP3.LUT R53, R52, 0x60, RZ, 0x3c, !PT ;  /* 0x0000006034357812 */ /* 0x000fc600078e3cff */
[----:B0-----:R1:W5:Y:S04]  /*3ca80*/  LDL.LU R26, [R1+0x1fac] ;  /* 0x001fac00011a7983 */ /* 0x0013680000300800 */
[----:B------:R1:W5:Y:S04]  /*3ca90*/  LDL.LU R27, [R1+0x1fa8] ;  /* 0x001fa800011b7983 */ /* 0x0003680000300800 */
[----:B------:R0:W-:Y:S04]  /*3caa0*/  STS.U16 [R29+UR76+0x42680], R28 ;  /* 0x0426801c1d007988 */ /* 0x0001e8000800044c */
[----:B------:R2:W-:Y:S01]  /*3cab0*/  STS.U16 [R29+UR76+0x43680], R30 ;  /* 0x0436801e1d007988 */ /* 0x0005e2000800044c */
[----:B------:R-:W-:-:S03]  /*3cac0*/  LOP3.LUT R52, R52, 0x70, RZ, 0x3c, !PT ;  /* 0x0000007034347812 */ /* 0x000fc600078e3cff */
[----:B------:R3:W-:Y:S04]  /*3cad0*/  STS.U16 [R53+UR76+0x42300], R31 ;  /* 0x0423001f35007988 */ /* 0x0007e8000800044c */
[----:B------:R4:W-:Y:S04]  /*3cae0*/  STS.U16 [R53+UR76+0x43300], R32 ;  /* 0x0433002035007988 */ /* 0x0009e8000800044c */
[----:B------:R1:W-:Y:S04]  /*3caf0*/  STS.U16 [R53+UR76+0x42700], R33 ;  /* 0x0427002135007988 */ /* 0x0003e8000800044c */
[----:B0-----:R0:W5:Y:S04]  /*3cb00*/  LDL.LU R28, [R1+0x1fa4] ;  /* 0x001fa400011c7983 */ /* 0x0011680000300800 */
[----:B--2---:R0:W5:Y:S04]  /*3cb10*/  LDL.LU R29, [R1+0x1fa0] ;  /* 0x001fa000011d7983 */ /* 0x0041680000300800 */
[----:B------:R0:W5:Y:S04]  /*3cb20*/  LDL.LU R30, [R1+0x1f9c] ;  /* 0x001f9c00011e7983 */ /* 0x0001680000300800 */
[----:B---3--:R0:W5:Y:S04]  /*3cb30*/  LDL.LU R31, [R1+0x1f98] ;  /* 0x001f9800011f7983 */ /* 0x0081680000300800 */
[----:B----4-:R0:W5:Y:S04]  /*3cb40*/  LDL.LU R32, [R1+0x1f94] ;  /* 0x001f940001207983 */ /* 0x0101680000300800 */
[----:B-1----:R0:W5:Y:S04]  /*3cb50*/  LDL.LU R33, [R1+0x1f90] ;  /* 0x001f900001217983 */ /* 0x0021680000300800 */
[----:B------:R1:W-:Y:S04]  /*3cb60*/  STS.U16 [R53+UR76+0x43700], R0 ;  /* 0x0437000035007988 */ /* 0x0003e8000800044c */
[----:B------:R2:W-:Y:S04]  /*3cb70*/  STS.U16 [R52+UR76+0x42380], R50 ;  /* 0x0423803234007988 */ /* 0x0005e8000800044c */
[----:B------:R3:W-:Y:S04]  /*3cb80*/  STS.U16 [R52+UR76+0x43380], R51 ;  /* 0x0433803334007988 */ /* 0x0007e8000800044c */
[----:B------:R4:W-:Y:S04]  /*3cb90*/  STS.U16 [R52+UR76+0x43780], R48 ;  /* 0x0437803034007988 */ /* 0x0009e8000800044c */
[----:B------:R0:W-:Y:S01]  /*3cba0*/  STS.U16 [R52+UR76+0x42780], R49 ;  /* 0x0427803134007988 */ /* 0x0001e2000800044c */
[----:B------:R1:W-:Y:S06]  /*3cbb0*/  MEMBAR.ALL.CTA ;  /* 0x0000000000007992 */ /* 0x0003ec0000008000 */
[----:B-1----:R-:W1:Y:S04]  /*3cbc0*/  FENCE.VIEW.ASYNC.S ;  /* 0x00000000000073c6 */ /* 0x002e680000000000 */
[----:B------:R0:W5:Y:S04]  /*3cbd0*/  LDL.LU R0, [R1+0x1f8c] ;  /* 0x001f8c0001007983 */ /* 0x0001680000300800 */
[----:B--2---:R2:W5:Y:S04]  /*3cbe0*/  LDL.LU R50, [R1+0x1f88] ;  /* 0x001f880001327983 */ /* 0x0045680000300800 */
[----:B---3--:R2:W5:Y:S04]  /*3cbf0*/  LDL.LU R51, [R1+0x1f84] ;  /* 0x001f840001337983 */ /* 0x0085680000300800 */
[----:B----4-:R2:W5:Y:S04]  /*3cc00*/  LDL.LU R48, [R1+0x1f80] ;  /* 0x001f800001307983 */ /* 0x0105680000300800 */
[----:B0-----:R2:W5:Y:S04]  /*3cc10*/  LDL.LU R49, [R1+0x1f7c] ;  /* 0x001f7c0001317983 */ /* 0x0015680000300800 */
[----:B------:R-:W3:Y:S01]  /*3cc20*/  LDL R52, [R1+0x15e4] ;  /* 0x0015e40001347983 */ /* 0x000ee20000100800 */
[----:B-1----:R-:W-:Y:S01]  /*3cc30*/  BAR.SYNC.DEFER_BLOCKING 0x0 ;  /* 0x0000000000007b1d */ /* 0x002fe20000010000 */
[----:B---3--:R-:W-:-:S05]  /*3cc40*/  LEA R52, R52, UR76, 0x3 ;  /* 0x0000004c34347c11 */ /* 0x008fca000f8e18ff */
[----:B------:R-:W-:-:S05]  /*3cc50*/  VIADD R52, R52, 0x44000 ;  /* 0x0004400034347836 */ /* 0x000fca0000000000 */
[----:B------:R-:W-:Y:S01]  /*3cc60*/  R2UR UR4, R52 ;  /* 0x00000000340472ca */ /* 0x000fe200000e0000 */
[----:B--2---:R-:W-:-:S14]  /*3cc70*/  @P0 BRA `(.L_x_9) ;  /* 0x0000000400800947 */ /* 0x004fdc0003800000 */
[----:B------:R-:W2:Y:S01]  /*3cc80*/  LDL R52, [R1+0x1f68] ;  /* 0x001f680001347983 */ /* 0x000ea20000100800 */
[----:B------:R-:W-:-:S03]  /*3cc90*/  ELECT P1, URZ, PT ;  /* 0x0000000000ff782f */ /* 0x000fc60003820000 */
[----:B------:R0:W-:Y:S04]  /*3cca0*/  STL [R1+0x1f84], R3 ;  /* 0x001f840301007387 */ /* 0x0001e80000100800 */
[----:B------:R1:W-:Y:S04]  /*3ccb0*/  STL [R1+0x1f80], R2 ;  /* 0x001f800201007387 */ /* 0x0003e80000100800 */
[----:B-----5:R3:W-:Y:S02]  /*3ccc0*/  STL [R1+0x1f7c], R0 ;  /* 0x001f7c0001007387 */ /* 0x0207e40000100800 */
[----:B------:R-:W-:Y:S01]  /*3ccd0*/  @P1 IMAD.MOV.U32 R53, RZ, RZ, 0x40004040 ;  /* 0x40004040ff351424 */ /* 0x000fe200078e00ff */
[----:B0-----:R-:W-:-:S02]  /*3cce0*/  MOV.SPILL R3, UR72 ;  /* 0x0000004800037c02 */ /* 0x001fc40009000f00 */
[----:B-1----:R-:W-:Y:S02]  /*3ccf0*/  MOV.SPILL R2, UR7 ;  /* 0x0000000700027c02 */ /* 0x002fe40009000f00 */
[----:B------:R-:W-:Y:S02]  /*3cd00*/  @P1 R2UR UR75, R53 ;  /* 0x00000000354b12ca */ /* 0x000fe400000e0000 */
[----:B---3--:R-:W-:-:S05]  /*3cd10*/  MOV.SPILL R0, UR73 ;  /* 0x0000004900007c02 */ /* 0x008fca0009000f00 */
[----:B------:R0:W-:Y:S01]  /*3cd20*/  STL [R1+0x104c], R0 ;  /* 0x00104c0001007387 */ /* 0x0001e20000100800 */
[----:B------:R-:W-:Y:S01]  /*3cd30*/  UMOV UR72, 0x0 ;  /* 0x0000000000487882 */ /* 0x000fe20000000000 */
[----:B------:R-:W-:Y:S01]  /*3cd40*/  UMOV UR73, 0x8048490 ;  /* 0x0804849000497882 */ /* 0x000fe20000000000 */
[----:B0-----:R-:W-:Y:S01]  /*3cd50*/  MOV.SPILL R0, UR6 ;  /* 0x0000000600007c02 */ /* 0x001fe20009000f00 */
[----:B------:R-:W-:Y:S01]  /*3cd60*/  UIADD3.64 UR6, UPT, UPT, UR8, 0x100, URZ ;  /* 0x0000010008067897 */ /* 0x000fe2000fffe0ff */
[----:B--2---:R-:W-:-:S13]  /*3cd70*/  R2UR UR74, R52 ;  /* 0x00000000344a72ca */ /* 0x004fda00000e0000 */
[----:B------:R-:W-:-:S05]  /*3cd80*/  IMAD.U32 R52, RZ, RZ, UR74 ;  /* 0x0000004aff347e24 */ /* 0x000fca000f8e00ff */
[----:B------:R-:W-:Y:S02]  /*3cd90*/  @P1 R2UR UR74, R52 ;  /* 0x00000000344a12ca */ /* 0x000fe400000e0000 */
[----:B------:R-:W2:Y:S11]  /*3cda0*/  LDL.LU R52, [R1+0x104c] ;  /* 0x00104c0001347983 */ /* 0x000eb60000300800 */
[----:B------:R0:W-:Y:S02]  /*3cdb0*/  UTCHMMA gdesc[UR74], gdesc[UR12], tmem[UR5], tmem[UR72], idesc[UR73], UPT ;  /* 0x00ff480c4a0075ea */ /* 0x0001e4000b800005 */
[----:B0-----:R-:W-:Y:S01]  /*3cdc0*/  UIADD3.64 UR72, UPT, UPT, UR8, 0x80, URZ ;  /* 0x0000008008487897 */ /* 0x001fe2000fffe0ff */
[----:B------:R-:W-:Y:S01]  /*3cdd0*/  UMOV UR74, 0x0 ;  /* 0x00000000004a7882 */ /* 0x000fe20000000000 */
[----:B------:R-:W-:-:S02]  /*3cde0*/  UMOV UR75, 0x8048490 ;  /* 0x08048490004b7882 */ /* 0x000fc40000000000 */
[----:B------:R-:W-:Y:S05]  /*3cdf0*/  UTCHMMA gdesc[UR8], gdesc[UR10], tmem[UR5], tmem[UR74], idesc[UR75], UPT ;  /* 0x00ff4a0a080075ea */ /* 0x000fea000b800005 */
[----:B------:R0:W-:Y:S01]  /*3ce00*/  UTCHMMA gdesc[UR72], gdesc[UR14], tmem[UR5], tmem[UR74], idesc[UR75], UPT ;  /* 0x00ff4a0e480075ea */ /* 0x0001e2000b800005 */
[----:B------:R1:W-:Y:S01]  /*3ce10*/  UTCHMMA gdesc[UR6], gdesc[UR16], tmem[UR5], tmem[UR74], idesc[UR75], UPT ;  /* 0x00ff4a10060075ea */ /* 0x0003e2000b800005 */
[----:B0-----:R-:W-:Y:S02]  /*3ce20*/  UIADD3.64 UR72, UPT, UPT, UR8, 0x180, URZ ;  /* 0x0000018008487897 */ /* 0x001fe4000fffe0ff */
[----:B-1----:R-:W-:-:S07]  /*3ce30*/  UIADD3.64 UR6, UPT, UPT, UR8, 0x200, URZ ;  /* 0x0000020008067897 */ /* 0x002fce000fffe0ff */
[----:B------:R0:W-:Y:S02]  /*3ce40*/  UTCHMMA gdesc[UR72], gdesc[UR18], tmem[UR5], tmem[UR74], idesc[UR75], UPT ;  /* 0x00ff4a12480075ea */ /* 0x0001e4000b800005 */
        /* <DEDUP_REMOVED lines=21> */
[----:B------:R-:W-:Y:S01]  /*3cfa0*/  UIADD3 UR77, UPT, UPT, UR5, 0x10, URZ ;  /* 0x00000010054d7890 */ /* 0x000fe2000fffe0ff */
[----:B0-----:R-:W-:Y:S01]  /*3cfb0*/  R2UR.FILL UR72, R3 ;  /* 0x00000000034872ca */ /* 0x001fe200004e0000 */
[----:B-1----:R-:W-:Y:S01]  /*3cfc0*/  UIADD3 UR74, UPT, UPT, UR5, 0x10, URZ ;  /* 0x00000010054a7890 */ /* 0x002fe2000fffe0ff */
[----:B------:R0:W5:Y:S01]  /*3cfd0*/  LDL.LU R3, [R1+0x1f84] ;  /* 0x001f840001037983 */ /* 0x0001620000300800 */
[----:B------:R-:W-:Y:S01]  /*3cfe0*/  UIADD3 UR75, UPT, UPT, UR5, 0x10, URZ ;  /* 0x00000010054b7890 */ /* 0x000fe2000fffe0ff */
[----:B------:R-:W-:Y:S01]  /*3cff0*/  UMOV UR6, 0x0 ;  /* 0x0000000000067882 */ /* 0x000fe20000000000 */
[----:B------:R-:W-:-:S05]  /*3d000*/  UMOV UR7, 0x8048490 ;  /* 0x0804849000077882 */ /* 0x000fca0000000000 */
[----:B------:R1:W-:Y:S02]  /*3d010*/  UTCHMMA gdesc[UR42], gdesc[UR12], tmem[UR74], tmem[UR6], idesc[UR7], UPT ;  /* 0x00ff060c2a0075ea */ /* 0x0003e4000b80004a */
[----:B------:R3:W-:Y:S01]  /*3d020*/  UTCHMMA gdesc[UR44], gdesc[UR10], tmem[UR75], tmem[UR6], idesc[UR7], UPT ;  /* 0x00ff060a2c0075ea */ /* 0x0007e2000b80004b */
[----:B-1----:R-:W-:Y:S01]  /*3d030*/  UMOV UR74, 0x0 ;  /* 0x00000000004a7882 */ /* 0x002fe20000000000 */
[----:B---3--:R-:W-:Y:S02]  /*3d040*/  UMOV UR75, 0x8048490 ;  /* 0x08048490004b7882 */ /* 0x008fe40000000000 */
[----:B------:R1:W-:Y:S02]  /*3d050*/  UTCHMMA gdesc[UR46], gdesc[UR14], tmem[UR77], tmem[UR74], idesc[UR75], UPT ;  /* 0x00ff4a0e2e0075ea */ /* 0x0003e4000b80004d */
[----:B-1----:R-:W-:Y:S02]  /*3d060*/  UIADD3 UR74, UPT, UPT, UR5, 0x10, URZ ;  /* 0x00000010054a7890 */ /* 0x002fe4000fffe0ff */
[----:B------:R-:W-:-:S07]  /*3d070*/  UIADD3 UR75, UPT, UPT, UR5, 0x10, URZ ;  /* 0x00000010054b7890 */ /* 0x000fce000fffe0ff */
[----:B------:R-:W-:Y:S02]  /*3d080*/  UTCHMMA gdesc[UR48], gdesc[UR16], tmem[UR74], tmem[UR6], idesc[UR7], UPT ;  /* 0x00ff0610300075ea */ /* 0x000fe4000b80004a */
[----:B------:R-:W-:Y:S01]  /*3d090*/  UTCHMMA gdesc[UR50], gdesc[UR18], tmem[UR75], tmem[UR6], idesc[UR7], UPT ;  /* 0x00ff0612320075ea */ /* 0x000fe2000b80004b */
[----:B------:R1:W-:Y:S01]  /*3d0a0*/  UTCHMMA gdesc[UR52], gdesc[UR20], tmem[UR74], tmem[UR6], idesc[UR7], UPT ;  /* 0x00ff0614340075ea */ /* 0x0003e2000b80004a */
[----:B------:R3:W-:Y:S01]  /*3d0b0*/  UTCHMMA gdesc[UR54], gdesc[UR22], tmem[UR75], tmem[UR6], idesc[UR7], UPT ;  /* 0x00ff0616360075ea */ /* 0x0007e2000b80004b */
[----:B-1----:R-:W-:Y:S01]  /*3d0c0*/  UMOV UR74, 0x0 ;  /* 0x00000000004a7882 */ /* 0x002fe20000000000 */
[----:B---3--:R-:W-:Y:S02]  /*3d0d0*/  UMOV UR75, 0x8048490 ;  /* 0x08048490004b7882 */ /* 0x008fe40000000000 */
[----:B------:R1:W-:Y:S02]  /*3d0e0*/  UTCHMMA gdesc[UR56], gdesc[UR24], tmem[UR77], tmem[UR74], idesc[UR75], UPT ;  /* 0x00ff4a18380075ea */ /* 0x0003e4000b80004d */
[----:B-1----:R-:W-:-:S02]  /*3d0f0*/  UIADD3 UR74, UPT, UPT, UR5, 0x10, URZ ;  /* 0x00000010054a7890 */ /* 0x002fc4000fffe0ff */
        /* <DEDUP_REMOVED lines=12> */
[----:B--2---:R-:W-:-:S13]  /*3d1c0*/  R2UR.FILL UR73, R52 ;  /* 0x00000000344972ca */ /* 0x004fda00004e0000 */
[----:B------:R1:W-:Y:S02]  /*3d1d0*/  UTCHMMA gdesc[UR72], gdesc[UR40], tmem[UR74], tmem[UR6], idesc[UR7], UPT ;  /* 0x00ff0628480075ea */ /* 0x0003e4000b80004a */
[----:B-1----:R-:W-:Y:S02]  /*3d1e0*/  R2UR.FILL UR7, R2 ;  /* 0x00000000020772ca */ /* 0x002fe400004e0000 */
[----:B------:R0:W5:Y:S01]  /*3d1f0*/  LDL.LU R2, [R1+0x1f80] ;  /* 0x001f800001027983 */ /* 0x0001620000300800 */
[----:B------:R-:W-:-:S03]  /*3d200*/  R2UR.FILL UR6, R0 ;  /* 0x00000000000672ca */ /* 0x000fc600004e0000 */
[----:B------:R0:W5:Y:S01]  /*3d210*/  LDL.LU R0, [R1+0x1f7c] ;  /* 0x001f7c0001007983 */ /* 0x0001620000300800 */
[----:B------:R-:W-:Y:S02]  /*3d220*/  IMAD.U32 R52, RZ, RZ, UR4 ;  /* 0x00000004ff347e24 */ /* 0x000fe4000f8e00ff */
[----:B------:R-:W-:-:S05]  /*3d230*/  IMAD.MOV.U32 R53, RZ, RZ, RZ ;  /* 0x000000ffff357224 */ /* 0x000fca00078e00ff */
[----:B------:R-:W-:-:S04]  /*3d240*/  @P1 MOV R52, R52 ;  /* 0x0000003400341202 */ /* 0x000fc80000000f00 */
[----:B------:R-:W-:-:S13]  /*3d250*/  @P1 R2UR UR77, R52 ;  /* 0x00000000344d12ca */ /* 0x000fda00000e0000 */
[----:B------:R0:W-:Y:S01]  /*3d260*/  UTCBAR [UR77], URZ ;  /* 0x000000ff4d0073e9 */ /* 0x0001e200080000ff */
[----:B------:R-:W-:Y:S01]  /*3d270*/  NOP ;  /* 0x0000000000007918 */ /* 0x000fe20000000000 */
.L_x_9:
[----:B------:R-:W1:Y:S01]  /*3d280*/  LDC R52, c[0x0][0x3a0] ;  /* 0x0000e800ff347b82 */ /* 0x000e620000000800 */
[----:B-----5:R2:W-:Y:S04]  /*3d290*/  STL [R1+0x1f80], R2 ;  /* 0x001f800201007387 */ /* 0x0205e80000100800 */
[----:B--2---:R-:W2:Y:S04]  /*3d2a0*/  LDL R2, [R1+0x10bc] ;  /* 0x0010bc0001027983 */ /* 0x004ea80000100800 */
[----:B------:R3:W-:Y:S01]  /*3d2b0*/  STL [R1+0x1f7c], R0 ;  /* 0x001f7c0001007387 */ /* 0x0007e20000100800 */
[----:B-1----:R-:W-:-:S03]  /*3d2c0*/  VIADD R52, R52, 0xff ;  /* 0x000000ff34347836 */ /* 0x002fc60000000000 */
[----:B---3--:R-:W3:Y:S02]  /*3d2d0*/  LDL.LU R0, [R1+0x15e8] ;  /* 0x0015e80001007983 */ /* 0x008ee40000300800 */
[----:B------:R-:W-:-:S04]  /*3d2e0*/  SHF.R.S32.HI R53, RZ, 0x1f, R52 ;  /* 0x0000001fff357819 */ /* 0x000fc80000011434 */
[----:B------:R-:W-:-:S04]  /*3d2f0*/  LEA.HI R52, R53, R52, RZ, 0x8 ;  /* 0x0000003435347211 */ /* 0x000fc800078f40ff */
[----:B------:R-:W-:-:S04]  /*3d300*/  SHF.R.S32.HI R52, RZ, 0x8, R52 ;  /* 0x00000008ff347819 */ /* 0x000fc80000011434 */
[----:B------:R-:W-:Y:S02]  /*3d310*/  VIMNMX R53, PT, PT, R52, 0x1, !PT ;  /* 0x0000000134357848 */ /* 0x000fe40007fe0100 */
[----:B------:R-:W4:Y:S03]  /*3d320*/  LDL.LU R52, [R1+0x15e4] ;  /* 0x0015e40001347983 */ /* 0x000f260000300800 */
[----:B------:R-:W-:-:S05]  /*3d330*/  VIADD R53, R53, 0xffffffff ;  /* 0xffffffff35357836 */ /* 0x000fca0000000000 */
[----:B--2---:R-:W-:Y:S02]  /*3d340*/  ISETP.NE.U32.AND P3, PT, R2, R53, PT ;  /* 0x000000350200720c */ /* 0x004fe40003f65070 */
[----:B------:R1:W5:Y:S04]  /*3d350*/  LDL.LU R2, [R1+0x1f80] ;  /* 0x001f800001027983 */ /* 0x0003680000300800 */
[----:B---3--:R2:W-:Y:S01]  /*3d360*/  STL [R1+0x1040], R0 ;  /* 0x0010400001007387 */ /* 0x0085e20000100800 */
[----:B----4-:R-:W-:-:S05]  /*3d370*/  VIADD R52, R52, 0x1 ;  /* 0x0000000134347836 */ /* 0x010fca0000000000 */
[----:B------:R-:W-:-:S04]  /*3d380*/  ISETP.GT.AND P1, PT, R52, 0x1, PT ;  /* 0x000000013400780c */ /* 0x000fc80003f24270 */
[----:B------:R-:W-:Y:S02]  /*3d390*/  SEL R53, RZ, 0x1, !P1 ;  /* 0x00000001ff357807 */ /* 0x000fe40004800000 */
[----:B------:R-:W-:Y:S02]  /*3d3a0*/  SEL R52, R52, RZ, !P1 ;  /* 0x000000ff34347207 */ /* 0x000fe40004800000 */
[----:B------:R-:W-:Y:S02]  /*3d3b0*/  LOP3.LUT R53, R0, R53, RZ, 0x3c, !PT ;  /* 0x0000003500357212 */ /* 0x000fe400078e3cff */
[----:B--2---:R1:W5:Y:S04]  /*3d3c0*/  LDL.LU R0, [R1+0x1f7c] ;  /* 0x001f7c0001007983 */ /* 0x0043680000300800 */
[----:B------:R1:W-:Y:S04]  /*3d3d0*/  STL [R1+0x15e8], R53 ;  /* 0x0015e83501007387 */ /* 0x0003e80000100800 */
[----:B------:R1:W-:Y:S01]  /*3d3e0*/  STL [R1+0x15e4], R52 ;  /* 0x0015e43401007387 */ /* 0x0003e20000100800 */
[----:B------:R-:W-:Y:S05]  /*3d3f0*/  @P3 BRA `(.L_x_10) ;  /* 0xfffffd98003c3947 */ /* 0x000fea000383ffff */
.L_x_7:
[----:B-----5:R-:W3:Y:S02]  /*3d400*/  LDC R0, c[0x0][0x3a0] ;  /* 0x0000e800ff007b82 */ /* 0x020ee40000000800 */
[----:B---3--:R-:W-:-:S05]  /*3d410*/  VIADD R0, R0, 0xff ;  /* 0x000000ff00007836 */ /* 0x008fca0000000000 */
[----:B------:R-:W-:-:S13]  /*3d420*/  ISETP.GE.AND P0, PT, R0, 0x100, PT ;  /* 0x000001000000780c */ /* 0x000fda0003f06270 */
[----:B------:R-:W-:Y:S05]  /*3d430*/  @!P0 BRA `(.L_x_11) ;  /* 0x0000000000108947 */ /* 0x000fea0003800000 */
[----:B-1----:R-:W3:Y:S02]  /*3d440*/  LDL.LU R52, [R1+0x1040] ;  /* 0x0010400001347983 */ /* 0x002ee40000300800 */
[----:B---3--:R-:W-:-:S04]  /*3d450*/  IMAD.U32 R0, R52, -0x80000000, RZ ;  /* 0x8000000034007824 */ /* 0x008fc800078e00ff */
[----:B------:R-:W1:Y:S02]  /*3d460*/  SYNCS.PHASECHK.TRANS64.TRYWAIT P0, [UR4], R0 ;  /* 0x00000000ff0075a7 */ /* 0x000e640008001104 */
[----:B-1----:R-:W-:Y:S05]  /*3d470*/  @!P0 BRA `(.L_x_12) ;  /* 0x0000000c00d48947 */ /* 0x002fea0003800000 */
.L_x_11:
[----:B------:R-:W3:Y:S01]  /*3d480*/  LDL.LU R2, [R1+0x1f78] ;  /* 0x001f780001027983 */ /* 0x000ee20000300800 */
[----:B------:R-:W4:Y:S03]  /*3d490*/  LDC R36, c[0x0][0x3b4] ;  /* 0x0000ed00ff247b82 */ /* 0x000f260000000800 */
[----:B------:R-:W5:Y:S04]  /*3d4a0*/  LDL.LU R46, [R1+0x1b84] ;  /* 0x001b8400012e7983 */ /* 0x000f680000300800 */
[----:B------:R-:W4:Y:S04]  /*3d4b0*/  LDL.LU R45, [R1+0x1f6c] ;  /* 0x001f6c00012d7983 */ /* 0x000f280000300800 */
[----:B--2---:R-:W2:Y:S01]  /*3d4c0*/  LDL.LU R43, [R1+0x1f70] ;  /* 0x001f7000012b7983 */ /* 0x004ea20000300800 */
[----:B------:R-:W-:Y:S06]  /*3d4d0*/  BAR.SYNC.DEFER_BLOCKING 0x0 ;  /* 0x0000000000007b1d */ /* 0x000fec0000010000 */
[----:B------:R-:W0:Y:S02]  /*3d4e0*/  @!P2 SYNCS.CCTL.IV [UR76+0x44000] ;  /* 0x04400000ff00a9b1 */ /* 0x000e24000800004c */
[----:B0-----:R-:W-:Y:S06]  /*3d4f0*/  BAR.SYNC.DEFER_BLOCKING 0x0 ;  /* 0x0000000000007b1d */ /* 0x001fec0000010000 */
[----:B------:R-:W0:Y:S01]  /*3d500*/  @!P2 SYNCS.CCTL.IV [UR76+0x44008] ;  /* 0x04400800ff00a9b1 */ /* 0x000e22000800004c */
[----:B---3--:R-:W-:-:S02]  /*3d510*/  R2UR UR4, R2 ;  /* 0x00000000020472ca */ /* 0x008fc400000e0000 */
[----:B------:R-:W3:Y:S01]  /*3d520*/  LDC.64 R2, c[0x0][0x390] ;  /* 0x0000e400ff027b82 */ /* 0x000ee20000000a00 */
[C---:B-----5:R-:W-:Y:S02]  /*3d530*/  VIADD R38, R46.reuse, 0x2 ;  /* 0x000000022e267836 */ /* 0x060fe40000000000 */
[C---:B------:R-:W-:Y:S02]  /*3d540*/  VIADD R42, R46.reuse, 0x5 ;  /* 0x000000052e2a7836 */ /* 0x040fe40000000000 */
[----:B------:R-:W-:-:S06]  /*3d550*/  VIADD R44, R46, 0x7 ;  /* 0x000000072e2c7836 */ /* 0x000fcc0000000000 */
[----:B------:R-:W5:Y:S01]  /*3d560*/  LDTM.x32 R4, tmem[UR4] ;  /* 0x00000004000479ee */ /* 0x000f6200082c0000 */
[----:B------:R-:W-:Y:S01]  /*3d570*/  NOP ;  /* 0x0000000000007918 */ /* 0x000fe20000000000 */
[----:B-----5:R-:W-:Y:S02]  /*3d580*/  F2FP.BF16.F32.PACK_AB R0, R35, R34 ;  /* 0x000000222300723e */ /* 0x020fe400000010ff */
[----:B------:R-:W5:Y:S01]  /*3d590*/  LDC.64 R34, c[0x0][0x398] ;  /* 0x0000e600ff227b82 */ /* 0x000f620000000a00 */
[----:B------:R-:W-:Y:S02]  /*3d5a0*/  F2FP.BF16.F32.PACK_AB R19, R19, R18 ;  /* 0x000000121313723e */ /* 0x000fe400000010ff */
[----:B------:R-:W-:Y:S01]  /*3d5b0*/  F2FP.BF16.F32.PACK_AB R12, R13, R12 ;  /* 0x0000000c0d0c723e */ /* 0x000fe200000010ff */
[----:B----4-:R-:W-:Y:S01]  /*3d5c0*/  IMAD R13, R45, R36, RZ ;  /* 0x000000242d0d7224 */ /* 0x010fe200078e02ff */
[----:B------:R-:W-:Y:S01]  /*3d5d0*/  F2FP.BF16.F32.PACK_AB R14, R15, R14 ;  /* 0x0000000e0f0e723e */ /* 0x000fe200000010ff */
[----:B--2---:R-:W-:Y:S01]  /*3d5e0*/  IMAD R36, R43, R36, RZ ;  /* 0x000000242b247224 */ /* 0x004fe200078e02ff */
[----:B------:R-:W-:Y:S01]  /*3d5f0*/  F2FP.BF16.F32.PACK_AB R8, R9, R8 ;  /* 0x000000080908723e */ /* 0x000fe200000010ff */
[----:B------:R-:W2:Y:S01]  /*3d600*/  LDC R18, c[0x0][0x3b8] ;  /* 0x0000ee00ff127b82 */ /* 0x000ea20000000800 */
[----:B------:R-:W-:-:S02]  /*3d610*/  F2FP.BF16.F32.PACK_AB R9, R7, R6 ;  /* 0x000000060709723e */ /* 0x000fc400000010ff */
[----:B------:R-:W-:Y:S01]  /*3d620*/  F2FP.BF16.F32.PACK_AB R15, R5, R4 ;  /* 0x00000004050f723e */ /* 0x000fe200000010ff */
[----:B------:R-:W-:Y:S01]  /*3d630*/  VIADD R4, R46, 0x3 ;  /* 0x000000032e047836 */ /* 0x000fe20000000000 */
[CC--:B---3--:R-:W-:Y:S02]  /*3d640*/  LEA R6, P0, R13.reuse, R2.reuse, 0x1 ;  /* 0x000000020d067211 */ /* 0x0c8fe400078008ff */
[C---:B------:R-:W-:Y:S02]  /*3d650*/  LEA R2, P1, R36.reuse, R2, 0x1 ;  /* 0x0000000224027211 */ /* 0x040fe400078208ff */
[-C--:B------:R-:W-:Y:S02]  /*3d660*/  LEA.HI.X.SX32 R7, R13, R3.reuse, 0x1, P0 ;  /* 0x000000030d077211 */ /* 0x080fe400000f0eff */
[----:B------:R-:W-:Y:S01]  /*3d670*/  LEA.HI.X.SX32 R3, R36, R3, 0x1, P1 ;  /* 0x0000000324037211 */ /* 0x000fe200008f0eff */
[----:B------:R-:W-:Y:S01]  /*3d680*/  VIADD R36, R46, 0x4 ;  /* 0x000000042e247836 */ /* 0x000fe20000000000 */
[----:B------:R-:W-:-:S02]  /*3d690*/  F2FP.BF16.F32.PACK_AB R20, R21, R20 ;  /* 0x000000141514723e */ /* 0x000fc400000010ff */
[----:B------:R-:W-:Y:S02]  /*3d6a0*/  F2FP.BF16.F32.PACK_AB R10, R11, R10 ;  /* 0x0000000a0b0a723e */ /* 0x000fe400000010ff */
[-C--:B-----5:R-:W-:Y:S02]  /*3d6b0*/  ISETP.GE.AND P4, PT, R45, R34.reuse, PT ;  /* 0x000000222d00720c */ /* 0x0a0fe40003f86270 */
[----:B------:R-:W-:Y:S02]  /*3d6c0*/  ISETP.GE.AND P6, PT, R43, R34, PT ;  /* 0x000000222b00720c */ /* 0x000fe40003fc6270 */
[CC--:B------:R-:W-:Y:S02]  /*3d6d0*/  ISETP.LT.AND P4, PT, R46.reuse, R35.reuse, !P4 ;  /* 0x000000232e00720c */ /* 0x0c0fe40006781270 */
[CC--:B------:R-:W-:Y:S01]  /*3d6e0*/  ISETP.LT.AND P6, PT, R46.reuse, R35.reuse, !P6 ;  /* 0x000000232e00720c */ /* 0x0c0fe200077c1270 */
[----:B--2---:R-:W-:Y:S01]  /*3d6f0*/  IMAD R5, R46, R18, RZ ;  /* 0x000000122e057224 */ /* 0x004fe200078e02ff */
[-C--:B------:R-:W-:Y:S01]  /*3d700*/  ISETP.GE.AND P0, PT, R4, R35.reuse, PT ;  /* 0x000000230400720c */ /* 0x080fe20003f06270 */
[----:B------:R-:W-:Y:S01]  /*3d710*/  VIADD R4, R46, 0x1 ;  /* 0x000000012e047836 */ /* 0x000fe20000000000 */
[----:B------:R-:W-:Y:S01]  /*3d720*/  ISETP.GE.AND P3, PT, R38, R35, PT ;  /* 0x000000232600720c */ /* 0x000fe20003f66270 */
[----:B------:R-:W-:Y:S01]  /*3d730*/  IMAD.WIDE R38, R5, 0x2, R6 ;  /* 0x0000000205267825 */ /* 0x000fe200078e0206 */
[----:B------:R-:W-:-:S02]  /*3d740*/  F2FP.BF16.F32.PACK_AB R16, R17, R16 ;  /* 0x000000101110723e */ /* 0x000fc400000010ff */
[-C--:B------:R-:W-:Y:S01]  /*3d750*/  ISETP.GE.AND P2, PT, R4, R35.reuse, PT ;  /* 0x000000230400720c */ /* 0x080fe20003f46270 */
[----:B------:R-:W-:Y:S01]  /*3d760*/  IMAD.WIDE R40, R5, 0x2, R2 ;  /* 0x0000000205287825 */ /* 0x000fe200078e0202 */
[----:B------:R-:W-:Y:S01]  /*3d770*/  ISETP.GE.AND P1, PT, R36, R35, PT ;  /* 0x000000232400720c */ /* 0x000fe20003f26270 */
[----:B------:R2:W-:Y:S01]  /*3d780*/  @P4 STG.E.U16 desc[UR6][R38.64], R15 ;  /* 0x0000000f26004986 */ /* 0x0005e2000c101506 */
[-C--:B------:R-:W-:Y:S01]  /*3d790*/  ISETP.LT.AND P4, PT, R45, R34.reuse, !P2 ;  /* 0x000000222d00720c */ /* 0x080fe20005781270 */
[--C-:B------:R-:W-:Y:S01]  /*3d7a0*/  IMAD.IADD R37, R5, 0x1, R18.reuse ;  /* 0x0000000105257824 */ /* 0x100fe200078e0212 */
[-C--:B------:R-:W-:Y:S01]  /*3d7b0*/  ISETP.LT.AND P2, PT, R43, R34.reuse, !P2 ;  /* 0x000000222b00720c */ /* 0x080fe20005741270 */
[----:B------:R3:W-:Y:S01]  /*3d7c0*/  @P6 STG.E.U16 desc[UR6][R40.64], R20 ;  /* 0x0000001428006986 */ /* 0x0007e2000c101506 */
[-C--:B------:R-:W-:Y:S01]  /*3d7d0*/  ISETP.LT.AND P6, PT, R45, R34.reuse, !P3 ;  /* 0x000000222d00720c */ /* 0x080fe20005fc1270 */
[----:B------:R-:W-:Y:S01]  /*3d7e0*/  IMAD.IADD R11, R37, 0x1, R18 ;  /* 0x00000001250b7824 */ /* 0x000fe200078e0212 */
[----:B------:R-:W-:Y:S01]  /*3d7f0*/  ISETP.LT.AND P3, PT, R43, R34, !P3 ;  /* 0x000000222b00720c */ /* 0x000fe20005f61270 */
[----:B------:R-:W-:Y:S01]  /*3d800*/  IMAD.WIDE R4, R37, 0x2, R6 ;  /* 0x0000000225047825 */ /* 0x000fe200078e0206 */
[----:B------:R-:W-:-:S02]  /*3d810*/  PRMT R17, R20, 0x7632, R17 ;  /* 0x0000763214117816 */ /* 0x000fc40000000011 */
[----:B------:R-:W-:Y:S01]  /*3d820*/  F2FP.BF16.F32.PACK_AB R22, R23, R22 ;  /* 0x000000161716723e */ /* 0x000fe200000010ff */
[----:B------:R-:W-:Y:S01]  /*3d830*/  IMAD.WIDE R36, R37, 0x2, R2 ;  /* 0x0000000225247825 */ /* 0x000fe200078e0202 */
[----:B--2---:R-:W-:Y:S02]  /*3d840*/  PRMT R15, R15, 0x7632, R15 ;  /* 0x000076320f0f7816 */ /* 0x004fe4000000000f */
[----:B------:R-:W-:Y:S01]  /*3d850*/  F2FP.BF16.F32.PACK_AB R24, R25, R24 ;  /* 0x000000181918723e */ /* 0x000fe200000010ff */
[----:B------:R-:W-:Y:S01]  /*3d860*/  IMAD.WIDE R38, R11, 0x2, R6 ;  /* 0x000000020b267825 */ /* 0x000fe200078e0206 */
[----:B------:R-:W-:Y:S01]  /*3d870*/  F2FP.BF16.F32.PACK_AB R26, R27, R26 ;  /* 0x0000001a1b1a723e */ /* 0x000fe200000010ff */
[----:B------:R2:W-:Y:S01]  /*3d880*/  @P4 STG.E.U16 desc[UR6][R4.64], R15 ;  /* 0x0000000f04004986 */ /* 0x0005e2000c101506 */
[----:B------:R-:W-:Y:S01]  /*3d890*/  ISETP.GE.AND P4, PT, R42, R35, PT ;  /* 0x000000232a00720c */ /* 0x000fe20003f86270 */
[----:B---3--:R-:W-:Y:S01]  /*3d8a0*/  IMAD.WIDE R40, R11, 0x2, R2 ;  /* 0x000000020b287825 */ /* 0x008fe200078e0202 */
[----:B------:R-:W-:Y:S01]  /*3d8b0*/  F2FP.BF16.F32.PACK_AB R28, R29, R28 ;  /* 0x0000001c1d1c723e */ /* 0x000fe200000010ff */
[----:B------:R3:W-:Y:S01]  /*3d8c0*/  @P2 STG.E.U16 desc[UR6][R36.64], R17 ;  /* 0x0000001124002986 */ /* 0x0007e2000c101506 */
[----:B------:R-:W-:Y:S01]  /*3d8d0*/  F2FP.BF16.F32.PACK_AB R30, R31, R30 ;  /* 0x0000001e1f1e723e */ /* 0x000fe200000010ff */
[--C-:B------:R-:W-:Y:S01]  /*3d8e0*/  IMAD.IADD R11, R11, 0x1, R18.reuse ;  /* 0x000000010b0b7824 */ /* 0x100fe200078e0212 */
[----:B------:R-:W-:Y:S01]  /*3d8f0*/  F2FP.BF16.F32.PACK_AB R32, R33, R32 ;  /* 0x000000202120723e */ /* 0x000fe200000010ff */
[----:B------:R4:W-:Y:S01]  /*3d900*/  @P6 STG.E.U16 desc[UR6][R38.64], R9 ;  /* 0x0000000926006986 */ /* 0x0009e2000c101506 */
[-C--:B------:R-:W-:Y:S01]  /*3d910*/  ISETP.LT.AND P6, PT, R45, R34.reuse, !P1 ;  /* 0x000000222d00720c */ /* 0x080fe20004fc1270 */
[----:B------:R-:W-:Y:S01]  /*3d920*/  IMAD.IADD R13, R11, 0x1, R18 ;  /* 0x000000010b0d7824 */ /* 0x000fe200078e0212 */
[-C--:B------:R-:W-:Y:S01]  /*3d930*/  ISETP.LT.AND P1, PT, R43, R34.reuse, !P1 ;  /* 0x000000222b00720c */ /* 0x080fe20004f21270 */
[----:B------:R5:W-:Y:S01]  /*3d940*/  @P3 STG.E.U16 desc[UR6][R40.64], R22 ;  /* 0x0000001628003986 */ /* 0x000be2000c101506 */
[-C--:B------:R-:W-:Y:S01]  /*3d950*/  ISETP.LT.AND P3, PT, R45, R34.reuse, !P0 ;  /* 0x000000222d00720c */ /* 0x080fe20004761270 */
[----:B--2---:R-:W-:Y:S01]  /*3d960*/  IMAD.WIDE R4, R11, 0x2, R6 ;  /* 0x000000020b047825 */ /* 0x004fe200078e0206 */
[----:B------:R-:W-:-:S02]  /*3d970*/  ISETP.LT.AND P0, PT, R43, R34, !P0 ;  /* 0x000000222b00720c */ /* 0x000fc40004701270 */
[----:B------:R-:W-:Y:S01]  /*3d980*/  PRMT R15, R22, 0x7632, R15 ;  /* 0x00007632160f7816 */ /* 0x000fe2000000000f */
[----:B------:R-:W-:Y:S01]  /*3d990*/  IMAD.WIDE R20, R11, 0x2, R2 ;  /* 0x000000020b147825 */ /* 0x000fe200078e0202 */
[----:B------:R-:W-:Y:S02]  /*3d9a0*/  PRMT R11, R9, 0x7632, R11 ;  /* 0x00007632090b7816 */ /* 0x000fe4000000000b */
[----:B---3--:R-:W-:Y:S01]  /*3d9b0*/  PRMT R17, R10, 0x7632, R17 ;  /* 0x000076320a117816 */ /* 0x008fe20000000011 */
[----:B------:R-:W-:-:S04]  /*3d9c0*/  IMAD.WIDE R36, R13, 0x2, R6 ;  /* 0x000000020d247825 */ /* 0x000fc800078e0206 */
[----:B------:R2:W-:Y:S01]  /*3d9d0*/  @P3 STG.E.U16 desc[UR6][R4.64], R11 ;  /* 0x0000000b04003986 */ /* 0x0005e2000c101506 */
[C---:B----4-:R-:W-:Y:S01]  /*3d9e0*/  IMAD.IADD R9, R13.reuse, 0x1, R18 ;  /* 0x000000010d097824 */ /* 0x050fe200078e0212 */
[-C--:B------:R-:W-:Y:S01]  /*3d9f0*/  ISETP.GE.AND P3, PT, R44, R35.reuse, PT ;  /* 0x000000232c00720c */ /* 0x080fe20003f66270 */
[----:B------:R-:W-:Y:S01]  /*3da00*/  VIADD R42, R46, 0x6 ;  /* 0x000000062e2a7836 */ /* 0x000fe20000000000 */
[----:B------:R3:W-:Y:S01]  /*3da10*/  @P0 STG.E.U16 desc[UR6][R20.64], R15 ;  /* 0x0000000f14000986 */ /* 0x0007e2000c101506 */
[----:B------:R-:W-:Y:S01]  /*3da20*/  IMAD.WIDE R38, R13, 0x2, R2 ;  /* 0x000000020d267825 */ /* 0x000fe200078e0202 */
[----:B------:R-:W-:Y:S02]  /*3da30*/  PRMT R13, R8, 0x7632, R13 ;  /* 0x00007632080d7816 */ /* 0x000fe4000000000d */
[----:B------:R4:W-:Y:S01]  /*3da40*/  @P6 STG.E.U16 desc[UR6][R36.64], R8 ;  /* 0x0000000824006986 */ /* 0x0009e2000c101506 */
[-C--:B------:R-:W-:Y:S01]  /*3da50*/  ISETP.LT.AND P6, PT, R45, R34.reuse, !P4 ;  /* 0x000000222d00720c */ /* 0x080fe200067c1270 */
[----:B-----5:R-:W-:Y:S01]  /*3da60*/  IMAD.WIDE R22, R9, 0x2, R6 ;  /* 0x0000000209167825 */ /* 0x020fe200078e0206 */
[----:B------:R-:W-:Y:S01]  /*3da70*/  ISETP.LT.AND P4, PT, R43, R34, !P4 ;  /* 0x000000222b00720c */ /* 0x000fe20006781270 */
[----:B------:R5:W-:Y:S01]  /*3da80*/  @P1 STG.E.U16 desc[UR6][R38.64], R24 ;  /* 0x0000001826001986 */ /* 0x000be2000c101506 */
[----:B------:R-:W-:Y:S01]  /*3da90*/  ISETP.GE.AND P2, PT, R42, R35, PT ;  /* 0x000000232a00720c */ /* 0x000fe20003f46270 */
[C---:B--2---:R-:W-:Y:S01]  /*3daa0*/  IMAD.WIDE R4, R9.reuse, 0x2, R2 ;  /* 0x0000000209047825 */ /* 0x044fe200078e0202 */
[----:B------:R-:W-:-:S02]  /*3dab0*/  IADD3 R25, PT, PT, R9, R18, RZ ;  /* 0x0000001209197210 */ /* 0x000fc40007ffe0ff */
[----:B---3--:R-:W-:Y:S01]  /*3dac0*/  PRMT R15, R24, 0x7632, R15 ;  /* 0x00007632180f7816 */ /* 0x008fe2000000000f */
[----:B------:R-:W-:Y:S02]  /*3dad0*/  VIADD R40, R46, 0x8 ;  /* 0x000000082e287836 */ /* 0x000fe40000000000 */
[----:B------:R-:W-:Y:S02]  /*3dae0*/  IMAD.IADD R11, R25, 0x1, R18 ;  /* 0x00000001190b7824 */ /* 0x000fe400078e0212 */
[----:B------:R2:W-:Y:S01]  /*3daf0*/  @P6 STG.E.U16 desc[UR6][R22.64], R13 ;  /* 0x0000000d16006986 */ /* 0x0005e2000c101506 */
[-C--:B------:R-:W-:Y:S01]  /*3db00*/  ISETP.LT.AND P6, PT, R45, R34.reuse, !P3 ;  /* 0x000000222d00720c */ /* 0x080fe20005fc1270 */
[----:B----4-:R-:W-:Y:S01]  /*3db10*/  IMAD.WIDE R8, R25, 0x2, R6 ;  /* 0x0000000219087825 */ /* 0x010fe200078e0206 */
[-C--:B------:R-:W-:Y:S01]  /*3db20*/  ISETP.LT.AND P3, PT, R43, R34.reuse, !P3 ;  /* 0x000000222b00720c */ /* 0x080fe20005f61270 */
[----:B------:R3:W-:Y:S01]  /*3db30*/  @P4 STG.E.U16 desc[UR6][R4.64], R15 ;  /* 0x0000000f04004986 */ /* 0x0007e2000c101506 */
[-C--:B------:R-:W-:Y:S01]  /*3db40*/  ISETP.LT.AND P4, PT, R45, R34.reuse, !P2 ;  /* 0x000000222d00720c */ /* 0x080fe20005781270 */
[----:B-----5:R-:W-:Y:S01]  /*3db50*/  IMAD.WIDE R24, R25, 0x2, R2 ;  /* 0x0000000219187825 */ /* 0x020fe200078e0202 */
[----:B------:R-:W-:-:S02]  /*3db60*/  ISETP.LT.AND P2, PT, R43, R34, !P2 ;  /* 0x000000222b00720c */ /* 0x000fc40005741270 */
[-C--:B------:R-:W-:Y:S01]  /*3db70*/  ISETP.GE.AND P0, PT, R40, R35.reuse, PT ;  /* 0x000000232800720c */ /* 0x080fe20003f06270 */
[----:B------:R-:W-:Y:S02]  /*3db80*/  VIADD R42, R46, 0x9 ;  /* 0x000000092e2a7836 */ /* 0x000fe40000000000 */
[C---:B------:R-:W-:Y:S01]  /*3db90*/  IMAD.WIDE R20, R11.reuse, 0x2, R6 ;  /* 0x000000020b147825 */ /* 0x040fe200078e0206 */
[----:B--2---:R-:W-:Y:S02]  /*3dba0*/  PRMT R23, R26, 0x7632, R23 ;  /* 0x000076321a177816 */ /* 0x004fe40000000017 */
[----:B------:R-:W-:Y:S01]  /*3dbb0*/  ISETP.GE.AND P1, PT, R42, R35, PT ;  /* 0x000000232a00720c */ /* 0x000fe20003f26270 */
[C---:B---3--:R-:W-:Y:S01]  /*3dbc0*/  IMAD.WIDE R4, R11.reuse, 0x2, R2 ;  /* 0x000000020b047825 */ /* 0x048fe200078e0202 */
[----:B------:R-:W-:Y:S01]  /*3dbd0*/  PRMT R15, R26, 0x7610, R15 ;  /* 0x000076101a0f7816 */ /* 0x000fe2000000000f */
[----:B------:R2:W-:Y:S02]  /*3dbe0*/  @P4 STG.E.U16 desc[UR6][R8.64], R10 ;  /* 0x0000000a08004986 */ /* 0x0005e4000c101506 */
[----:B------:R-:W-:-:S02]  /*3dbf0*/  IMAD.IADD R11, R11, 0x1, R18 ;  /* 0x000000010b0b7824 */ /* 0x000fc400078e0212 */
[----:B------:R-:W-:Y:S01]  /*3dc00*/  @P2 STG.E.U16 desc[UR6][R24.64], R15 ;  /* 0x0000000f18002986 */ /* 0x000fe2000c101506 */
[-C--:B------:R-:W-:Y:S01]  /*3dc10*/  ISETP.LT.AND P2, PT, R43, R34.reuse, !P0 ;  /* 0x000000222b00720c */ /* 0x080fe20004741270 */
[----:B------:R-:W-:Y:S02]  /*3dc20*/  IMAD.IADD R13, R11, 0x1, R18 ;  /* 0x000000010b0d7824 */ /* 0x000fe400078e0212 */
[----:B------:R3:W-:Y:S01]  /*3dc30*/  @P6 STG.E.U16 desc[UR6][R20.64], R17 ;  /* 0x0000001114006986 */ /* 0x0007e2000c101506 */
[-C--:B------:R-:W-:Y:S01]  /*3dc40*/  ISETP.LT.AND P6, PT, R45, R34.reuse, !P1 ;  /* 0x000000222d00720c */ /* 0x080fe20004fc1270 */
[----:B------:R-:W-:Y:S01]  /*3dc50*/  VIADD R36, R46, 0xa ;  /* 0x0000000a2e247836 */ /* 0x000fe20000000000 */
[-C--:B------:R-:W-:Y:S01]  /*3dc60*/  ISETP.LT.AND P1, PT, R43, R34.reuse, !P1 ;  /* 0x000000222b00720c */ /* 0x080fe20004f21270 */
[----:B------:R4:W-:Y:S01]  /*3dc70*/  @P3 STG.E.U16 desc[UR6][R4.64], R23 ;  /* 0x0000001704003986 */ /* 0x0009e2000c101506 */
[----:B------:R-:W-:Y:S01]  /*3dc80*/  ISETP.LT.AND P3, PT, R45, R34, !P0 ;  /* 0x000000222d00720c */ /* 0x000fe20004761270 */
[----:B--2---:R-:W-:Y:S01]  /*3dc90*/  IMAD.WIDE R8, R11, 0x2, R6 ;  /* 0x000000020b087825 */ /* 0x004fe200078e0206 */
[----:B------:R-:W-:-:S03]  /*3dca0*/  ISETP.GE.AND P4, PT, R36, R35, PT ;  /* 0x000000232400720c */ /* 0x000fc60003f86270 */
[----:B------:R-:W-:Y:S01]  /*3dcb0*/  IMAD.WIDE R10, R11, 0x2, R2 ;  /* 0x000000020b0a7825 */ /* 0x000fe200078e0202 */
[C---:B---3--:R-:W-:Y:S02]  /*3dcc0*/  PRMT R17, R12.reuse, 0x7610, R17 ;  /* 0x000076100c117816 */ /* 0x048fe40000000011 */
[----:B------:R-:W-:Y:S01]  /*3dcd0*/  PRMT R21, R12, 0x7632, R21 ;  /* 0x000076320c157816 */ /* 0x000fe20000000015 */
[----:B------:R-:W-:Y:S02]  /*3dce0*/  VIADD R22, R46, 0xb ;  /* 0x0000000b2e167836 */ /* 0x000fe40000000000 */
[C---:B----4-:R-:W-:Y:S02]  /*3dcf0*/  IMAD.WIDE R4, R13.reuse, 0x2, R6 ;  /* 0x000000020d047825 */ /* 0x050fe400078e0206 */
[----:B------:R2:W-:Y:S01]  /*3dd00*/  @P3 STG.E.U16 desc[UR6][R8.64], R17 ;  /* 0x0000001108003986 */ /* 0x0005e2000c101506 */
[----:B------:R-:W-:Y:S01]  /*3dd10*/  ISETP.GE.AND P0, PT, R22, R35, PT ;  /* 0x000000231600720c */ /* 0x000fe20003f06270 */
[----:B------:R-:W-:-:S02]  /*3dd20*/  IMAD.IADD R15, R13, 0x1, R18 ;  /* 0x000000010d0f7824 */ /* 0x000fc400078e0212 */
[----:B------:R3:W-:Y:S01]  /*3dd30*/  @P2 STG.E.U16 desc[UR6][R10.64], R28 ;  /* 0x0000001c0a002986 */ /* 0x0007e2000c101506 */
[----:B------:R-:W-:Y:S01]  /*3dd40*/  PRMT R22, R28, 0x7632, R22 ;  /* 0x000076321c167816 */ /* 0x000fe20000000016 */
[C---:B------:R-:W-:Y:S02]  /*3dd50*/  VIADD R26, R46.reuse, 0xc ;  /* 0x0000000c2e1a7836 */ /* 0x040fe40000000000 */
[----:B------:R4:W-:Y:S01]  /*3dd60*/  @P6 STG.E.U16 desc[UR6][R4.64], R21 ;  /* 0x0000001504006986 */ /* 0x0009e2000c101506 */
[-C--:B------:R-:W-:Y:S01]  /*3dd70*/  ISETP.LT.AND P6, PT, R45, R34.reuse, !P4 ;  /* 0x000000222d00720c */ /* 0x080fe200067c1270 */
[----:B------:R-:W-:Y:S01]  /*3dd80*/  VIADD R12, R46, 0xd ;  /* 0x0000000d2e0c7836 */ /* 0x000fe20000000000 */
[----:B------:R-:W-:Y:S01]  /*3dd90*/  ISETP.LT.AND P4, PT, R43, R34, !P4 ;  /* 0x000000222b00720c */ /* 0x000fe20006781270 */
[--C-:B--2---:R-:W-:Y:S01]  /*3dda0*/  IMAD.WIDE R8, R13, 0x2, R2.reuse ;  /* 0x000000020d087825 */ /* 0x104fe200078e0202 */
[-C--:B------:R-:W-:Y:S02]  /*3ddb0*/  ISETP.GE.AND P3, PT, R26, R35.reuse, PT ;  /* 0x000000231a00720c */ /* 0x080fe40003f66270 */
[----:B------:R-:W-:Y:S01]  /*3ddc0*/  ISETP.GE.AND P2, PT, R12, R35, PT ;  /* 0x000000230c00720c */ /* 0x000fe20003f46270 */
[C---:B---3--:R-:W-:Y:S01]  /*3ddd0*/  IMAD.WIDE R10, R15.reuse, 0x2, R2 ;  /* 0x000000020f0a7825 */ /* 0x048fe200078e0202 */
[----:B------:R2:W-:Y:S03]  /*3dde0*/  @P1 STG.E.U16 desc[UR6][R8.64], R22 ;  /* 0x0000001608001986 */ /* 0x0005e6000c101506 */
[----:B----4-:R-:W-:Y:S01]  /*3ddf0*/  IMAD.WIDE R4, R15, 0x2, R6 ;  /* 0x000000020f047825 */ /* 0x010fe200078e0206 */
[----:B------:R-:W-:-:S03]  /*3de00*/  PRMT R21, R14, 0x7632, R21 ;  /* 0x000076320e157816 */ /* 0x000fc60000000015 */
[----:B------:R-:W-:Y:S01]  /*3de10*/  IMAD.IADD R15, R15, 0x1, R18 ;  /* 0x000000010f0f7824 */ /* 0x000fe200078e0212 */
[----:B------:R3:W-:Y:S01]  /*3de20*/  @P6 STG.E.U16 desc[UR6][R4.64], R14 ;  /* 0x0000000e04006986 */ /* 0x0007e2000c101506 */
[-C--:B------:R-:W-:Y:S01]  /*3de30*/  ISETP.LT.AND P6, PT, R45, R34.reuse, !P3 ;  /* 0x000000222d00720c */ /* 0x080fe20005fc1270 */
[----:B------:R-:W-:Y:S01]  /*3de40*/  VIADD R20, R46, 0xe ;  /* 0x0000000e2e147836 */ /* 0x000fe20000000000 */
[-C--:B------:R-:W-:Y:S01]  /*3de50*/  ISETP.LT.AND P3, PT, R43, R34.reuse, !P3 ;  /* 0x000000222b00720c */ /* 0x080fe20005f61270 */
[----:B------:R4:W-:Y:S01]  /*3de60*/  @P4 STG.E.U16 desc[UR6][R10.64], R30 ;  /* 0x0000001e0a004986 */ /* 0x0009e2000c101506 */
[-C--:B------:R-:W-:Y:S01]  /*3de70*/  ISETP.LT.AND P4, PT, R45, R34.reuse, !P0 ;  /* 0x000000222d00720c */ /* 0x080fe20004781270 */
[----:B--2---:R-:W-:Y:S01]  /*3de80*/  IMAD.WIDE R8, R15, 0x2, R2 ;  /* 0x000000020f087825 */ /* 0x004fe200078e0202 */
[----:B------:R-:W-:Y:S02]  /*3de90*/  ISETP.LT.AND P0, PT, R43, R34, !P0 ;  /* 0x000000222b00720c */ /* 0x000fe40004701270 */
[----:B------:R-:W-:Y:S01]  /*3dea0*/  PRMT R22, R30, 0x7632, R22 ;  /* 0x000076321e167816 */ /* 0x000fe20000000016 */
[C---:B------:R-:W-:Y:S01]  /*3deb0*/  IMAD.IADD R17, R15.reuse, 0x1, R18 ;  /* 0x000000010f117824 */ /* 0x040fe200078e0212 */
[----:B------:R-:W-:Y:S01]  /*3dec0*/  ISETP.GE.AND P1, PT, R20, R35, PT ;  /* 0x000000231400720c */ /* 0x000fe20003f26270 */
[----:B---3--:R-:W-:Y:S01]  /*3ded0*/  IMAD.WIDE R4, R15, 0x2, R6 ;  /* 0x000000020f047825 */ /* 0x008fe200078e0206 */
[----:B------:R-:W-:-:S03]  /*3dee0*/  PRMT R14, R16, 0x7632, R14 ;  /* 0x00007632100e7816 */ /* 0x000fc6000000000e */
[----:B------:R-:W-:Y:S02]  /*3def0*/  VIADD R20, R46, 0xf ;  /* 0x0000000f2e147836 */ /* 0x000fe40000000000 */
[----:B------:R2:W-:Y:S01]  /*3df00*/  @P4 STG.E.U16 desc[UR6][R4.64], R21 ;  /* 0x0000001504004986 */ /* 0x0005e2000c101506 */
[----:B----4-:R-:W-:Y:S02]  /*3df10*/  IMAD.WIDE R10, R17, 0x2, R6 ;  /* 0x00000002110a7825 */ /* 0x010fe400078e0206 */
[----:B------:R-:W-:Y:S01]  /*3df20*/  ISETP.GE.AND P4, PT, R20, R35, PT ;  /* 0x000000231400720c */ /* 0x000fe20003f86270 */
[----:B------:R3:W-:Y:S01]  /*3df30*/  @P0 STG.E.U16 desc[UR6][R8.64], R22 ;  /* 0x0000001608000986 */ /* 0x0007e2000c101506 */
[-C--:B------:R-:W-:Y:S01]  /*3df40*/  ISETP.LT.AND P0, PT, R45, R34.reuse, !P2 ;  /* 0x000000222d00720c */ /* 0x080fe20005701270 */
[----:B------:R-:W-:Y:S01]  /*3df50*/  IMAD.WIDE R12, R17, 0x2, R2 ;  /* 0x00000002110c7825 */ /* 0x000fe200078e0202 */
[-C--:B------:R-:W-:Y:S01]  /*3df60*/  ISETP.LT.AND P2, PT, R43, R34.reuse, !P2 ;  /* 0x000000222b00720c */ /* 0x080fe20005741270 */
[----:B------:R4:W-:Y:S01]  /*3df70*/  @P6 STG.E.U16 desc[UR6][R10.64], R16 ;  /* 0x000000100a006986 */ /* 0x0009e2000c101506 */
[-C--:B------:R-:W-:Y:S01]  /*3df80*/  ISETP.LT.AND P6, PT, R45, R34.reuse, !P1 ;  /* 0x000000222d00720c */ /* 0x080fe20004fc1270 */
[----:B------:R-:W-:Y:S01]  /*3df90*/  IMAD.IADD R17, R17, 0x1, R18 ;  /* 0x0000000111117824 */ /* 0x000fe200078e0212 */
[-C--:B------:R-:W-:Y:S01]  /*3dfa0*/  ISETP.LT.AND P1, PT, R43, R34.reuse, !P1 ;  /* 0x000000222b00720c */ /* 0x080fe20004f21270 */
[----:B------:R5:W-:Y:S01]  /*3dfb0*/  @P3 STG.E.U16 desc[UR6][R12.64], R32 ;  /* 0x000000200c003986 */ /* 0x000be2000c101506 */
[-C--:B------:R-:W-:Y:S01]  /*3dfc0*/  ISETP.LT.AND P3, PT, R45, R34.reuse, !P4 ;  /* 0x000000222d00720c */ /* 0x080fe20006761270 */
[----:B--2---:R-:W-:Y:S01]  /*3dfd0*/  IMAD.WIDE R4, R17, 0x2, R6 ;  /* 0x0000000211047825 */ /* 0x004fe200078e0206 */
[----:B------:R-:W-:-:S03]  /*3dfe0*/  ISETP.LT.AND P4, PT, R43, R34, !P4 ;  /* 0x000000222b00720c */ /* 0x000fc60006781270 */
[C---:B------:R-:W-:Y:S01]  /*3dff0*/  IMAD.IADD R15, R17.reuse, 0x1, R18 ;  /* 0x00000001110f7824 */ /* 0x040fe200078e0212 */
[----:B------:R2:W-:Y:S01]  /*3e000*/  @P0 STG.E.U16 desc[UR6][R4.64], R14 ;  /* 0x0000000e04000986 */ /* 0x0005e2000c101506 */
[----:B---3--:R-:W-:Y:S01]  /*3e010*/  IMAD.WIDE R8, R17, 0x2, R2 ;  /* 0x0000000211087825 */ /* 0x008fe200078e0202 */
[----:B----4-:R-:W-:-:S03]  /*3e020*/  PRMT R16, R0, 0x7632, R16 ;  /* 0x0000763200107816 */ /* 0x010fc60000000010 */
[C---:B------:R-:W-:Y:S02]  /*3e030*/  IMAD.IADD R21, R15.reuse, 0x1, R18 ;  /* 0x000000010f157824 */ /* 0x040fe400078e0212 */
[----:B------:R-:W-:-:S04]  /*3e040*/  IMAD.WIDE R10, R15, 0x2, R6 ;  /* 0x000000020f0a7825 */ /* 0x000fc800078e0206 */
[----:B-----5:R-:W-:Y:S01]  /*3e050*/  IMAD.WIDE R12, R15, 0x2, R2 ;  /* 0x000000020f0c7825 */ /* 0x020fe200078e0202 */
[----:B--2---:R-:W-:Y:S02]  /*3e060*/  PRMT R5, R32, 0x7632, R5 ;  /* 0x0000763220057816 */ /* 0x004fe40000000005 */
[----:B------:R-:W-:Y:S01]  /*3e070*/  PRMT R15, R19, 0x7632, R15 ;  /* 0x00007632130f7816 */ /* 0x000fe2000000000f */
[C---:B------:R-:W-:Y:S02]  /*3e080*/  IMAD.WIDE R6, R21.reuse, 0x2, R6 ;  /* 0x0000000215067825 */ /* 0x040fe400078e0206 */
[----:B------:R2:W-:Y:S02]  /*3e090*/  @P2 STG.E.U16 desc[UR6][R8.64], R5 ;  /* 0x0000000508002986 */ /* 0x0005e4000c101506 */
[----:B------:R-:W-:Y:S02]  /*3e0a0*/  IMAD.WIDE R2, R21, 0x2, R2 ;  /* 0x0000000215027825 */ /* 0x000fe400078e0202 */
[----:B------:R2:W-:Y:S04]  /*3e0b0*/  @P6 STG.E.U16 desc[UR6][R10.64], R19 ;  /* 0x000000130a006986 */ /* 0x0005e8000c101506 */
[----:B------:R2:W-:Y:S04]  /*3e0c0*/  @P1 STG.E.U16 desc[UR6][R12.64], R0 ;  /* 0x000000000c001986 */ /* 0x0005e8000c101506 */
[----:B------:R2:W-:Y:S04]  /*3e0d0*/  @P3 STG.E.U16 desc[UR6][R6.64], R15 ;  /* 0x0000000f06003986 */ /* 0x0005e8000c101506 */
[----:B------:R2:W-:Y:S01]  /*3e0e0*/  @P4 STG.E.U16 desc[UR6][R2.64], R16 ;  /* 0x0000001002004986 */ /* 0x0005e2000c101506 */
[----:B0-----:R-:W-:Y:S06]  /*3e0f0*/  BAR.SYNC.DEFER_BLOCKING 0x0 ;  /* 0x0000000000007b1d */ /* 0x001fec0000010000 */
[----:B------:R-:W-:Y:S05]  /*3e100*/  @P5 BRA `(.L_x_13) ;  /* 0x00000000009c5947 */ /* 0x000fea0003800000 */
[----:B--2---:R-:W0:Y:S01]  /*3e110*/  S2R R3, SR_CgaCtaId ;  /* 0x0000000000037919 */ /* 0x004e220000008800 */
[----:B------:R-:W-:Y:S01]  /*3e120*/  NOP ;  /* 0x0000000000007918 */ /* 0x000fe20000000000 */
[----:B------:R-:W-:-:S04]  /*3e130*/  MOV R0, 0x50 ;  /* 0x0000005000007802 */ /* 0x000fc80000000f00 */
[----:B0-----:R-:W-:Y:S01]  /*3e140*/  LEA R7, R3, R0, 0x18 ;  /* 0x0000000003077211 */ /* 0x001fe200078ec0ff */
[----:B------:R-:W-:Y:S02]  /*3e150*/  IMAD.U32 R0, RZ, RZ, UR5 ;  /* 0x00000005ff007e24 */ /* 0x000fe4000f8e00ff */
[----:B------:R-:W-:Y:S02]  /*3e160*/  IMAD.MOV.U32 R3, RZ, RZ, 0x1 ;  /* 0x00000001ff037424 */ /* 0x000fe400078e00ff */
[----:B------:R-:W0:Y:S01]  /*3e170*/  LDS R5, [R7] ;  /* 0x0000000007057984 */ /* 0x000e220000000800 */
[----:B------:R-:W-:-:S04]  /*3e180*/  LOP3.LUT R0, R0, 0xffff, RZ, 0xc0, !PT ;  /* 0x0000ffff00007812 */ /* 0x000fc800078ec0ff */
[----:B------:R-:W-:-:S05]  /*3e190*/  SHF.R.U32.HI R0, RZ, 0x5, R0 ;  /* 0x00000005ff007819 */ /* 0x000fca0000011600 */
[----:B------:R-:W-:Y:S01]  /*3e1a0*/  VIADD R2, R0, 0x10 ;  /* 0x0000001000027836 */ /* 0x000fe20000000000 */
[----:B------:R-:W-:-:S04]  /*3e1b0*/  SHF.L.U32 R0, R3, R0, RZ ;  /* 0x0000000003007219 */ /* 0x000fc800000006ff */
[----:B------:R-:W-:-:S04]  /*3e1c0*/  SHF.L.U32 R3, R3, R2, RZ ;  /* 0x0000000203037219 */ /* 0x000fc800000006ff */
[----:B------:R-:W-:-:S04]  /*3e1d0*/  LOP3.LUT R0, R3, R0, RZ, 0xfc, !PT ;  /* 0x0000000003007212 */ /* 0x000fc800078efcff */
[C---:B------:R-:W-:Y:S02]  /*3e1e0*/  LOP3.LUT R2, R0.reuse, 0xffff, RZ, 0xc0, !PT ;  /* 0x0000ffff00027812 */ /* 0x040fe400078ec0ff */
[----:B0-----:R-:W-:-:S04]  /*3e1f0*/  LOP3.LUT R3, R0, 0xffff, R5, 0x80, !PT ;  /* 0x0000ffff00037812 */ /* 0x001fc800078e8005 */
[----:B------:R-:W-:-:S13]  /*3e200*/  ISETP.NE.AND P0, PT, R3, R2, PT ;  /* 0x000000020300720c */ /* 0x000fda0003f05270 */
[----:B------:R-:W-:Y:S05]  /*3e210*/  @P0 BRA `(.L_x_14) ;  /* 0x0000000000500947 */ /* 0x000fea0003800000 */
[----:B------:R-:W-:Y:S02]  /*3e220*/  SHF.R.U32.HI R5, RZ, 0x10, R5 ;  /* 0x00000010ff057819 */ /* 0x000fe40000011605 */
[----:B------:R-:W-:-:S04]  /*3e230*/  SHF.R.U32.HI R2, RZ, 0x10, R0 ;  /* 0x00000010ff027819 */ /* 0x000fc80000011600 */
[----:B------:R-:W-:-:S04]  /*3e240*/  LOP3.LUT R5, R5, R2, RZ, 0xc0, !PT ;  /* 0x0000000205057212 */ /* 0x000fc800078ec0ff */
[----:B------:R-:W-:-:S13]  /*3e250*/  ISETP.NE.AND P0, PT, R5, R2, PT ;  /* 0x000000020500720c */ /* 0x000fda0003f05270 */
[----:B------:R-:W-:Y:S05]  /*3e260*/  @P0 BRA `(.L_x_15) ;  /* 0x0000000000300947 */ /* 0x000fea0003800000 */
[----:B------:R-:W-:Y:S01]  /*3e270*/  R2UR UR4, R0 ;  /* 0x00000000000472ca */ /* 0x000fe200000e0000 */
[----:B------:R-:W0:Y:S01]  /*3e280*/  S2R R3, SR_LANEID ;  /* 0x0000000000037919 */ /* 0x000e220000000000 */
[----:B------:R-:W-:-:S06]  /*3e290*/  VOTE.ANY R2, PT, PT ;  /* 0x0000000000027806 */ /* 0x000fcc00038e0100 */
[----:B------:R-:W0:Y:S05]  /*3e2a0*/  FLO.U32 R2, R2 ;  /* 0x0000000200027300 */ /* 0x000e2a00000e0000 */
[----:B------:R-:W-:-:S06]  /*3e2b0*/  ULOP3.LUT UR4, URZ, UR4, URZ, 0x33, !UPT ;  /* 0x00000004ff047292 */ /* 0x000fcc000f8e33ff */
[----:B------:R-:W-:-:S04]  /*3e2c0*/  IMAD.U32 R4, RZ, RZ, UR4 ;  /* 0x00000004ff047e24 */ /* 0x000fc8000f8e00ff */
[----:B------:R-:W2:Y:S02]  /*3e2d0*/  REDUX UR5, R4 ;  /* 0x00000000040573c4 */ /* 0x000ea40000000000 */
[----:B------:R3:W-:Y:S01]  /*3e2e0*/  UTCATOMSWS.AND URZ, UR4 ;  /* 0x0000000400ff79e3 */ /* 0x0007e20008000000 */
[----:B0-----:R-:W-:Y:S01]  /*3e2f0*/  ISETP.EQ.U32.AND P0, PT, R2, R3, PT ;  /* 0x000000030200720c */ /* 0x001fe20003f02070 */
[----:B--2---:R-:W-:-:S12]  /*3e300*/  IMAD.U32 R0, RZ, RZ, UR5 ;  /* 0x00000005ff007e24 */ /* 0x004fd8000f8e00ff */
[----:B------:R3:W-:Y:S01]  /*3e310*/  @P0 ATOMS.AND RZ, [R7], R0 ;  /* 0x0000000007ff038c */ /* 0x0007e20002800000 */
[----:B------:R-:W-:Y:S05]  /*3e320*/  BRA `(.L_x_13) ;  /* 0x0000000000147947 */ /* 0x000fea0003800000 */
.L_x_15:
[----:B------:R-:W-:-:S07]  /*3e330*/  MOV R2, 0x3e350 ;  /* 0x0003e35000027802 */ /* 0x000fce0000000f00 */
[----:B-1----:R-:W-:Y:S05]  /*3e340*/  CALL.REL.NOINC `($__internal_0_$__cuda_sm10x_tcgen05_guardrail_trap_col_being_dealloced_not_returned_by_alloc) ;  /* 0x00000000002c7944 */ /* 0x002fea0003c00000 */
[----:B------:R-:W-:Y:S05]  /*3e350*/  BRA `(.L_x_13) ;  /* 0x0000000000087947 */ /* 0x000fea0003800000 */
.L_x_14:
[----:B------:R-:W-:-:S07]  /*3e360*/  MOV R2, 0x3e380 ;  /* 0x0003e38000027802 */ /* 0x000fce0000000f00 */
[----:B-1----:R-:W-:Y:S05]  /*3e370*/  CALL.REL.NOINC `($__internal_2_$__cuda_sm10x_tcgen05_guardrail_trap_unallocated_columns_being_dealloced) ;  /* 0x0000000000387944 */ /* 0x002fea0003c00000 */
.L_x_13:
[----:B------:R-:W-:Y:S01]  /*3e380*/  NOP ;  /* 0x0000000000007918 */ /* 0x000fe20000000000 */
[----:B---3--:R-:W-:Y:S05]  /*3e390*/  EXIT ;  /* 0x000000000000794d */ /* 0x008fea0003800000 */
.L_x_8:
[----:B------:R-:W0:Y:S02]  /*3e3a0*/  SYNCS.PHASECHK.TRANS64.TRYWAIT P1, [UR4], R48 ;  /* 0x00000030ff0075a7 */ /* 0x000e240008021104 */
[----:B0-----:R-:W-:Y:S05]  /*3e3b0*/  @!P1 BRA `(.L_x_8) ;  /* 0xfffffffc00f89947 */ /* 0x001fea000383ffff */
[----:B------:R-:W-:Y:S05]  /*3e3c0*/  BRA `(.L_x_16) ;  /* 0xfffffe3000287947 */ /* 0x000fea000383ffff */
.L_x_12:
[----:B------:R-:W1:Y:S02]  /*3e3d0*/  SYNCS.PHASECHK.TRANS64.TRYWAIT P0, [UR4], R0 ;  /* 0x00000000ff0075a7 */ /* 0x000e640008001104 */
[----:B-1----:R-:W-:Y:S05]  /*3e3e0*/  @!P0 BRA `(.L_x_12) ;  /* 0xfffffffc00f88947 */ /* 0x002fea000383ffff */
[----:B------:R-:W-:Y:S05]  /*3e3f0*/  BRA `(.L_x_11) ;  /* 0xfffffff000207947 */ /* 0x000fea000383ffff */
        .weak           $__internal_0_$__cuda_sm10x_tcgen05_guardrail_trap_col_being_dealloced_not_returned_by_alloc
        .type           $__internal_0_$__cuda_sm10x_tcgen05_guardrail_trap_col_being_dealloced_not_returned_by_alloc,@function
        .size           $__internal_0_$__cuda_sm10x_tcgen05_guardrail_trap_col_being_dealloced_not_returned_by_alloc,($__internal_1_$__cuda_sm10x_tcgen05_guardrail_trap_phase_invalid_during_alloc - $__internal_0_$__cuda_sm10x_tcgen05_guardrail_trap_col_being_dealloced_not_returned_by_alloc)
$__internal_0_$__cuda_sm10x_tcgen05_guardrail_trap_col_being_dealloced_not_returned_by_alloc:
[----:B------:R-:W-:Y:S05]  /*3e400*/  BPT.TRAP 0x1 ;  /* 0x000000040000795c */ /* 0x000fea0000300000 */
[----:B------:R-:W-:-:S04]  /*3e410*/  IMAD.MOV.U32 R3, RZ, RZ, 0x0 ;  /* 0x00000000ff037424 */ /* 0x000fc800078e00ff */
[----:B------:R-:W-:Y:S05]  /*3e420*/  RET.REL.NODEC R2 `(matmul_kernel) ;  /* 0xfffffc1802f47950 */ /* 0x000fea0003c3ffff */
        .weak           $__internal_1_$__cuda_sm10x_tcgen05_guardrail_trap_phase_invalid_during_alloc
        .type           $__internal_1_$__cuda_sm10x_tcgen05_guardrail_trap_phase_invalid_during_alloc,@function
        .size           $__internal_1_$__cuda_sm10x_tcgen05_guardrail_trap_phase_invalid_during_alloc,($__internal_2_$__cuda_sm10x_tcgen05_guardrail_trap_unallocated_columns_being_dealloced - $__internal_1_$__cuda_sm10x_tcgen05_guardrail_trap_phase_invalid_during_alloc)
$__internal_1_$__cuda_sm10x_tcgen05_guardrail_trap_phase_invalid_during_alloc:
[----:B------:R-:W-:Y:S05]  /*3e430*/  BPT.TRAP 0x1 ;  /* 0x000000040000795c */ /* 0x000fea0000300000 */
[----:B------:R-:W-:-:S04]  /*3e440*/  IMAD.MOV.U32 R3, RZ, RZ, 0x0 ;  /* 0x00000000ff037424 */ /* 0x000fc800078e00ff */
[----:B------:R-:W-:Y:S05]  /*3e450*/  RET.REL.NODEC R2 `(matmul_kernel) ;  /* 0xfffffc1802e87950 */ /* 0x000fea0003c3ffff */
        .weak           $__internal_2_$__cuda_sm10x_tcgen05_guardrail_trap_unallocated_columns_being_dealloced
        .type           $__internal_2_$__cuda_sm10x_tcgen05_guardrail_trap_unallocated_columns_being_dealloced,@function
        .size           $__internal_2_$__cuda_sm10x_tcgen05_guardrail_trap_unallocated_columns_being_dealloced,(.L_x_20 - $__internal_2_$__cuda_sm10x_tcgen05_guardrail_trap_unallocated_columns_being_dealloced)
$__internal_2_$__cuda_sm10x_tcgen05_guardrail_trap_unallocated_columns_being_dealloced:
[----:B------:R-:W-:Y:S05]  /*3e460*/  BPT.TRAP 0x1 ;  /* 0x000000040000795c */ /* 0x000fea0000300000 */
[----:B------:R-:W-:-:S04]  /*3e470*/  IMAD.MOV.U32 R3, RZ, RZ, 0x0 ;  /* 0x00000000ff037424 */ /* 0x000fc800078e00ff */
[----:B------:R-:W-:Y:S05]  /*3e480*/  RET.REL.NODEC R2 `(matmul_kernel) ;  /* 0xfffffc1802dc7950 */ /* 0x000fea0003c3ffff */
.L_x_17:
[----:B------:R-:W-:-:S00]  /*3e490*/  BRA `(.L_x_17) ;  /* 0xfffffffc00fc7947 */ /* 0x000fc0000383ffff */
[----:B------:R-:W-:-:S00]  /*3e4a0*/  NOP ;  /* 0x0000000000007918 */ /* 0x000fc00000000000 */
        /* <DEDUP_REMOVED lines=13> */
.L_x_20:


//--------------------- .nv.shared.matmul_kernel  --------------------------
	.section	.nv.shared.matmul_kernel,"aw",@nobits
	.sectionflags	@""
	.align	16
	.zero		1024


//--------------------- .nv.shared.reserved.0     --------------------------
	.section	.nv.shared.reserved.0,"aw",@nobits
	.align	8
	.weak		__nv_reservedSMEM_offset_0_alias
	.size		__nv_reservedSMEM_offset_0_alias, 0, 64
	.other		__nv_reservedSMEM_offset_0_alias,@"STO_CUDA_RESERVED_SHARED STV_DEFAULT"
__nv_reservedSMEM_offset_0_alias:
	.zero		0
.nv.shared.reserved.0:
	.zero		64
	.weak		__nv_reservedSMEM_allocation_phase
	.type		__nv_reservedSMEM_allocation_phase,@object
	.size		__nv_reservedSMEM_allocation_phase,(.L_0 - __nv_reservedSMEM_allocation_phase)
__nv_reservedSMEM_allocation_phase:
	.zero		1
.L_0:
	.zero		7
	.weak		__nv_reservedSMEM_devtool_atexit_pc
	.type		__nv_reservedSMEM_devtool_atexit_pc,@object
	.size		__nv_reservedSMEM_devtool_atexit_pc,(__nv_reservedSMEM_allocation_mask - __nv_reservedSMEM_devtool_atexit_pc)
__nv_reservedSMEM_devtool_atexit_pc:
	.zero		8
	.weak		__nv_reservedSMEM_allocation_mask
	.type		__nv_reservedSMEM_allocation_mask,@object
	.size		__nv_reservedSMEM_allocation_mask,(.L_2 - __nv_reservedSMEM_allocation_mask)
__nv_reservedSMEM_allocation_mask:
	.zero		4
.L_2:


//--------------------- .nv.constant0.matmul_kernel --------------------------
	.section	.nv.constant0.matmul_kernel,"a",@progbits
	.sectionflags	@""
	.align	4
.nv.constant0.matmul_kernel:
	.zero		976


//--------------------- SYMBOLS --------------------------

	.type		.nv.reservedSmem.offset0,@object
	.size		.nv.reservedSmem.offset0,0x4
	.type		.nv.reservedSmem.cap,@object
	.size		.nv.reservedSmem.cap,0x4
